//
// Generated by NVIDIA NVVM Compiler
//
// Compiler Build ID: CL-36424714
// Cuda compilation tools, release 13.0, V13.0.88
// Based on NVVM 20.0.0
//

.version 9.0
.target sm_100
.address_size 64

	// .globl	_Z12resizeKernelIhLi1E19NearestInterpolatorIhLi1EEEvPKT_i8NppiSize8NppiRectPS2_iS5_S6_
.global .align 4 .b8 __cudart_i2opi_f[24] = {65, 144, 67, 60, 153, 149, 98, 219, 192, 221, 52, 245, 209, 87, 39, 252, 41, 21, 68, 78, 110, 131, 249, 162};

.visible .entry _Z12resizeKernelIhLi1E19NearestInterpolatorIhLi1EEEvPKT_i8NppiSize8NppiRectPS2_iS5_S6_(
	.param .u64 .ptr .align 1 _Z12resizeKernelIhLi1E19NearestInterpolatorIhLi1EEEvPKT_i8NppiSize8NppiRectPS2_iS5_S6__param_0,
	.param .u32 _Z12resizeKernelIhLi1E19NearestInterpolatorIhLi1EEEvPKT_i8NppiSize8NppiRectPS2_iS5_S6__param_1,
	.param .align 4 .b8 _Z12resizeKernelIhLi1E19NearestInterpolatorIhLi1EEEvPKT_i8NppiSize8NppiRectPS2_iS5_S6__param_2[8],
	.param .align 4 .b8 _Z12resizeKernelIhLi1E19NearestInterpolatorIhLi1EEEvPKT_i8NppiSize8NppiRectPS2_iS5_S6__param_3[16],
	.param .u64 .ptr .align 1 _Z12resizeKernelIhLi1E19NearestInterpolatorIhLi1EEEvPKT_i8NppiSize8NppiRectPS2_iS5_S6__param_4,
	.param .u32 _Z12resizeKernelIhLi1E19NearestInterpolatorIhLi1EEEvPKT_i8NppiSize8NppiRectPS2_iS5_S6__param_5,
	.param .align 4 .b8 _Z12resizeKernelIhLi1E19NearestInterpolatorIhLi1EEEvPKT_i8NppiSize8NppiRectPS2_iS5_S6__param_6[8],
	.param .align 4 .b8 _Z12resizeKernelIhLi1E19NearestInterpolatorIhLi1EEEvPKT_i8NppiSize8NppiRectPS2_iS5_S6__param_7[16]
)
{
	.reg .pred 	%p<4>;
	.reg .b16 	%rs<2>;
	.reg .b32 	%r<39>;
	.reg .b32 	%f<11>;
	.reg .b64 	%rd<13>;

	ld.param.u32 	%r12, [_Z12resizeKernelIhLi1E19NearestInterpolatorIhLi1EEEvPKT_i8NppiSize8NppiRectPS2_iS5_S6__param_7+4];
	ld.param.u32 	%r11, [_Z12resizeKernelIhLi1E19NearestInterpolatorIhLi1EEEvPKT_i8NppiSize8NppiRectPS2_iS5_S6__param_7];
	ld.param.u32 	%r9, [_Z12resizeKernelIhLi1E19NearestInterpolatorIhLi1EEEvPKT_i8NppiSize8NppiRectPS2_iS5_S6__param_3+12];
	ld.param.u32 	%r8, [_Z12resizeKernelIhLi1E19NearestInterpolatorIhLi1EEEvPKT_i8NppiSize8NppiRectPS2_iS5_S6__param_3+8];
	ld.param.u32 	%r7, [_Z12resizeKernelIhLi1E19NearestInterpolatorIhLi1EEEvPKT_i8NppiSize8NppiRectPS2_iS5_S6__param_3+4];
	ld.param.u32 	%r6, [_Z12resizeKernelIhLi1E19NearestInterpolatorIhLi1EEEvPKT_i8NppiSize8NppiRectPS2_iS5_S6__param_3];
	ld.param.u64 	%rd1, [_Z12resizeKernelIhLi1E19NearestInterpolatorIhLi1EEEvPKT_i8NppiSize8NppiRectPS2_iS5_S6__param_0];
	ld.param.u32 	%r13, [_Z12resizeKernelIhLi1E19NearestInterpolatorIhLi1EEEvPKT_i8NppiSize8NppiRectPS2_iS5_S6__param_7+8];
	ld.param.u32 	%r5, [_Z12resizeKernelIhLi1E19NearestInterpolatorIhLi1EEEvPKT_i8NppiSize8NppiRectPS2_iS5_S6__param_1];
	ld.param.u64 	%rd2, [_Z12resizeKernelIhLi1E19NearestInterpolatorIhLi1EEEvPKT_i8NppiSize8NppiRectPS2_iS5_S6__param_4];
	ld.param.u32 	%r10, [_Z12resizeKernelIhLi1E19NearestInterpolatorIhLi1EEEvPKT_i8NppiSize8NppiRectPS2_iS5_S6__param_5];
	ld.param.u32 	%r15, [_Z12resizeKernelIhLi1E19NearestInterpolatorIhLi1EEEvPKT_i8NppiSize8NppiRectPS2_iS5_S6__param_7+12];
	mov.u32 	%r16, %ctaid.x;
	mov.u32 	%r17, %ntid.x;
	mov.u32 	%r18, %tid.x;
	mad.lo.s32 	%r3, %r16, %r17, %r18;
	mov.u32 	%r19, %ctaid.y;
	mov.u32 	%r20, %ntid.y;
	mov.u32 	%r21, %tid.y;
	mad.lo.s32 	%r22, %r19, %r20, %r21;
	setp.ge.s32 	%p1, %r3, %r13;
	setp.ge.s32 	%p2, %r22, %r15;
	or.pred  	%p3, %p1, %p2;
	@%p3 bra 	$L__BB0_2;
	cvta.to.global.u64 	%rd3, %rd1;
	cvta.to.global.u64 	%rd4, %rd2;
	cvt.rn.f32.s32 	%f1, %r8;
	cvt.rn.f32.s32 	%f2, %r13;
	div.rn.f32 	%f3, %f1, %f2;
	cvt.rn.f32.s32 	%f4, %r9;
	cvt.rn.f32.u32 	%f5, %r15;
	div.rn.f32 	%f6, %f4, %f5;
	cvt.rn.f32.s32 	%f7, %r3;
	fma.rn.f32 	%f8, %f3, %f7, 0f3F000000;
	cvt.rzi.s32.f32 	%r23, %f8;
	add.s32 	%r24, %r23, %r6;
	cvt.rn.f32.u32 	%f9, %r22;
	fma.rn.f32 	%f10, %f6, %f9, 0f3F000000;
	cvt.rzi.s32.f32 	%r25, %f10;
	add.s32 	%r26, %r25, %r7;
	max.s32 	%r27, %r24, %r6;
	add.s32 	%r28, %r8, %r6;
	add.s32 	%r29, %r28, -1;
	min.s32 	%r30, %r27, %r29;
	max.s32 	%r31, %r26, %r7;
	add.s32 	%r32, %r9, %r7;
	add.s32 	%r33, %r32, -1;
	min.s32 	%r34, %r31, %r33;
	mul.lo.s32 	%r35, %r34, %r5;
	cvt.s64.s32 	%rd5, %r35;
	add.s32 	%r36, %r12, %r22;
	mul.lo.s32 	%r37, %r36, %r10;
	cvt.s64.s32 	%rd6, %r37;
	add.s32 	%r38, %r11, %r3;
	cvt.s64.s32 	%rd7, %r30;
	add.s64 	%rd8, %rd5, %rd7;
	add.s64 	%rd9, %rd3, %rd8;
	ld.global.u8 	%rs1, [%rd9];
	cvt.s64.s32 	%rd10, %r38;
	add.s64 	%rd11, %rd6, %rd10;
	add.s64 	%rd12, %rd4, %rd11;
	st.global.u8 	[%rd12], %rs1;
$L__BB0_2:
	ret;

}
	// .globl	_Z12resizeKernelIhLi1E20BilinearInterpolatorIhLi1EEEvPKT_i8NppiSize8NppiRectPS2_iS5_S6_
.visible .entry _Z12resizeKernelIhLi1E20BilinearInterpolatorIhLi1EEEvPKT_i8NppiSize8NppiRectPS2_iS5_S6_(
	.param .u64 .ptr .align 1 _Z12resizeKernelIhLi1E20BilinearInterpolatorIhLi1EEEvPKT_i8NppiSize8NppiRectPS2_iS5_S6__param_0,
	.param .u32 _Z12resizeKernelIhLi1E20BilinearInterpolatorIhLi1EEEvPKT_i8NppiSize8NppiRectPS2_iS5_S6__param_1,
	.param .align 4 .b8 _Z12resizeKernelIhLi1E20BilinearInterpolatorIhLi1EEEvPKT_i8NppiSize8NppiRectPS2_iS5_S6__param_2[8],
	.param .align 4 .b8 _Z12resizeKernelIhLi1E20BilinearInterpolatorIhLi1EEEvPKT_i8NppiSize8NppiRectPS2_iS5_S6__param_3[16],
	.param .u64 .ptr .align 1 _Z12resizeKernelIhLi1E20BilinearInterpolatorIhLi1EEEvPKT_i8NppiSize8NppiRectPS2_iS5_S6__param_4,
	.param .u32 _Z12resizeKernelIhLi1E20BilinearInterpolatorIhLi1EEEvPKT_i8NppiSize8NppiRectPS2_iS5_S6__param_5,
	.param .align 4 .b8 _Z12resizeKernelIhLi1E20BilinearInterpolatorIhLi1EEEvPKT_i8NppiSize8NppiRectPS2_iS5_S6__param_6[8],
	.param .align 4 .b8 _Z12resizeKernelIhLi1E20BilinearInterpolatorIhLi1EEEvPKT_i8NppiSize8NppiRectPS2_iS5_S6__param_7[16]
)
{
	.reg .pred 	%p<4>;
	.reg .b16 	%rs<5>;
	.reg .b32 	%r<41>;
	.reg .b32 	%f<28>;
	.reg .b64 	%rd<19>;

	ld.param.u32 	%r12, [_Z12resizeKernelIhLi1E20BilinearInterpolatorIhLi1EEEvPKT_i8NppiSize8NppiRectPS2_iS5_S6__param_7+4];
	ld.param.u32 	%r11, [_Z12resizeKernelIhLi1E20BilinearInterpolatorIhLi1EEEvPKT_i8NppiSize8NppiRectPS2_iS5_S6__param_7];
	ld.param.u32 	%r9, [_Z12resizeKernelIhLi1E20BilinearInterpolatorIhLi1EEEvPKT_i8NppiSize8NppiRectPS2_iS5_S6__param_3+12];
	ld.param.u32 	%r8, [_Z12resizeKernelIhLi1E20BilinearInterpolatorIhLi1EEEvPKT_i8NppiSize8NppiRectPS2_iS5_S6__param_3+8];
	ld.param.u32 	%r7, [_Z12resizeKernelIhLi1E20BilinearInterpolatorIhLi1EEEvPKT_i8NppiSize8NppiRectPS2_iS5_S6__param_3+4];
	ld.param.u32 	%r6, [_Z12resizeKernelIhLi1E20BilinearInterpolatorIhLi1EEEvPKT_i8NppiSize8NppiRectPS2_iS5_S6__param_3];
	ld.param.u64 	%rd1, [_Z12resizeKernelIhLi1E20BilinearInterpolatorIhLi1EEEvPKT_i8NppiSize8NppiRectPS2_iS5_S6__param_0];
	ld.param.u32 	%r13, [_Z12resizeKernelIhLi1E20BilinearInterpolatorIhLi1EEEvPKT_i8NppiSize8NppiRectPS2_iS5_S6__param_7+8];
	ld.param.u32 	%r5, [_Z12resizeKernelIhLi1E20BilinearInterpolatorIhLi1EEEvPKT_i8NppiSize8NppiRectPS2_iS5_S6__param_1];
	ld.param.u64 	%rd2, [_Z12resizeKernelIhLi1E20BilinearInterpolatorIhLi1EEEvPKT_i8NppiSize8NppiRectPS2_iS5_S6__param_4];
	ld.param.u32 	%r10, [_Z12resizeKernelIhLi1E20BilinearInterpolatorIhLi1EEEvPKT_i8NppiSize8NppiRectPS2_iS5_S6__param_5];
	ld.param.u32 	%r15, [_Z12resizeKernelIhLi1E20BilinearInterpolatorIhLi1EEEvPKT_i8NppiSize8NppiRectPS2_iS5_S6__param_7+12];
	mov.u32 	%r16, %ctaid.x;
	mov.u32 	%r17, %ntid.x;
	mov.u32 	%r18, %tid.x;
	mad.lo.s32 	%r3, %r16, %r17, %r18;
	mov.u32 	%r19, %ctaid.y;
	mov.u32 	%r20, %ntid.y;
	mov.u32 	%r21, %tid.y;
	mad.lo.s32 	%r22, %r19, %r20, %r21;
	setp.ge.s32 	%p1, %r3, %r13;
	setp.ge.s32 	%p2, %r22, %r15;
	or.pred  	%p3, %p1, %p2;
	@%p3 bra 	$L__BB1_2;
	cvta.to.global.u64 	%rd3, %rd2;
	cvta.to.global.u64 	%rd4, %rd1;
	cvt.rn.f32.s32 	%f1, %r8;
	cvt.rn.f32.s32 	%f2, %r13;
	div.rn.f32 	%f3, %f1, %f2;
	cvt.rn.f32.s32 	%f4, %r9;
	cvt.rn.f32.u32 	%f5, %r15;
	div.rn.f32 	%f6, %f4, %f5;
	cvt.rn.f32.s32 	%f7, %r3;
	cvt.rn.f32.s32 	%f8, %r6;
	fma.rn.f32 	%f9, %f3, %f7, %f8;
	cvt.rn.f32.u32 	%f10, %r22;
	cvt.rn.f32.s32 	%f11, %r7;
	fma.rn.f32 	%f12, %f6, %f10, %f11;
	cvt.rzi.s32.f32 	%r23, %f9;
	cvt.rzi.s32.f32 	%r24, %f12;
	add.s32 	%r25, %r23, 1;
	add.s32 	%r26, %r8, %r6;
	add.s32 	%r27, %r26, -1;
	min.s32 	%r28, %r25, %r27;
	add.s32 	%r29, %r24, 1;
	add.s32 	%r30, %r9, %r7;
	add.s32 	%r31, %r30, -1;
	min.s32 	%r32, %r29, %r31;
	max.s32 	%r33, %r23, %r6;
	max.s32 	%r34, %r24, %r7;
	cvt.rn.f32.s32 	%f13, %r33;
	sub.f32 	%f14, %f9, %f13;
	cvt.rn.f32.s32 	%f15, %r34;
	sub.f32 	%f16, %f12, %f15;
	mul.lo.s32 	%r35, %r34, %r5;
	cvt.s64.s32 	%rd5, %r35;
	add.s64 	%rd6, %rd4, %rd5;
	mul.lo.s32 	%r36, %r32, %r5;
	cvt.s64.s32 	%rd7, %r36;
	add.s64 	%rd8, %rd4, %rd7;
	add.s32 	%r37, %r12, %r22;
	mul.lo.s32 	%r38, %r37, %r10;
	cvt.s64.s32 	%rd9, %r38;
	cvt.s64.s32 	%rd10, %r33;
	add.s64 	%rd11, %rd6, %rd10;
	ld.global.u8 	%rs1, [%rd11];
	cvt.rn.f32.u16 	%f17, %rs1;
	cvt.s64.s32 	%rd12, %r28;
	add.s64 	%rd13, %rd6, %rd12;
	ld.global.u8 	%rs2, [%rd13];
	cvt.rn.f32.u16 	%f18, %rs2;
	add.s64 	%rd14, %rd8, %rd10;
	ld.global.u8 	%rs3, [%rd14];
	cvt.rn.f32.u16 	%f19, %rs3;
	add.s64 	%rd15, %rd8, %rd12;
	ld.global.u8 	%rs4, [%rd15];
	cvt.rn.f32.u16 	%f20, %rs4;
	sub.f32 	%f21, %f18, %f17;
	fma.rn.f32 	%f22, %f14, %f21, %f17;
	sub.f32 	%f23, %f20, %f19;
	fma.rn.f32 	%f24, %f14, %f23, %f19;
	sub.f32 	%f25, %f24, %f22;
	fma.rn.f32 	%f26, %f16, %f25, %f22;
	add.f32 	%f27, %f26, 0f3F000000;
	cvt.rzi.u32.f32 	%r39, %f27;
	add.s32 	%r40, %r11, %r3;
	cvt.s64.s32 	%rd16, %r40;
	add.s64 	%rd17, %rd9, %rd16;
	add.s64 	%rd18, %rd3, %rd17;
	st.global.u8 	[%rd18], %r39;
$L__BB1_2:
	ret;

}
	// .globl	_Z12resizeKernelIhLi1E17CubicInterpolatorIhLi1EEEvPKT_i8NppiSize8NppiRectPS2_iS5_S6_
.visible .entry _Z12resizeKernelIhLi1E17CubicInterpolatorIhLi1EEEvPKT_i8NppiSize8NppiRectPS2_iS5_S6_(
	.param .u64 .ptr .align 1 _Z12resizeKernelIhLi1E17CubicInterpolatorIhLi1EEEvPKT_i8NppiSize8NppiRectPS2_iS5_S6__param_0,
	.param .u32 _Z12resizeKernelIhLi1E17CubicInterpolatorIhLi1EEEvPKT_i8NppiSize8NppiRectPS2_iS5_S6__param_1,
	.param .align 4 .b8 _Z12resizeKernelIhLi1E17CubicInterpolatorIhLi1EEEvPKT_i8NppiSize8NppiRectPS2_iS5_S6__param_2[8],
	.param .align 4 .b8 _Z12resizeKernelIhLi1E17CubicInterpolatorIhLi1EEEvPKT_i8NppiSize8NppiRectPS2_iS5_S6__param_3[16],
	.param .u64 .ptr .align 1 _Z12resizeKernelIhLi1E17CubicInterpolatorIhLi1EEEvPKT_i8NppiSize8NppiRectPS2_iS5_S6__param_4,
	.param .u32 _Z12resizeKernelIhLi1E17CubicInterpolatorIhLi1EEEvPKT_i8NppiSize8NppiRectPS2_iS5_S6__param_5,
	.param .align 4 .b8 _Z12resizeKernelIhLi1E17CubicInterpolatorIhLi1EEEvPKT_i8NppiSize8NppiRectPS2_iS5_S6__param_6[8],
	.param .align 4 .b8 _Z12resizeKernelIhLi1E17CubicInterpolatorIhLi1EEEvPKT_i8NppiSize8NppiRectPS2_iS5_S6__param_7[16]
)
{
	.reg .pred 	%p<15>;
	.reg .b16 	%rs<5>;
	.reg .b32 	%r<56>;
	.reg .b32 	%f<127>;
	.reg .b64 	%rd<22>;

	ld.param.u32 	%r20, [_Z12resizeKernelIhLi1E17CubicInterpolatorIhLi1EEEvPKT_i8NppiSize8NppiRectPS2_iS5_S6__param_7+4];
	ld.param.u32 	%r19, [_Z12resizeKernelIhLi1E17CubicInterpolatorIhLi1EEEvPKT_i8NppiSize8NppiRectPS2_iS5_S6__param_7];
	ld.param.u32 	%r17, [_Z12resizeKernelIhLi1E17CubicInterpolatorIhLi1EEEvPKT_i8NppiSize8NppiRectPS2_iS5_S6__param_3+12];
	ld.param.u32 	%r16, [_Z12resizeKernelIhLi1E17CubicInterpolatorIhLi1EEEvPKT_i8NppiSize8NppiRectPS2_iS5_S6__param_3+8];
	ld.param.u32 	%r15, [_Z12resizeKernelIhLi1E17CubicInterpolatorIhLi1EEEvPKT_i8NppiSize8NppiRectPS2_iS5_S6__param_3+4];
	ld.param.u32 	%r14, [_Z12resizeKernelIhLi1E17CubicInterpolatorIhLi1EEEvPKT_i8NppiSize8NppiRectPS2_iS5_S6__param_3];
	ld.param.u64 	%rd6, [_Z12resizeKernelIhLi1E17CubicInterpolatorIhLi1EEEvPKT_i8NppiSize8NppiRectPS2_iS5_S6__param_0];
	ld.param.u32 	%r21, [_Z12resizeKernelIhLi1E17CubicInterpolatorIhLi1EEEvPKT_i8NppiSize8NppiRectPS2_iS5_S6__param_7+8];
	ld.param.u32 	%r13, [_Z12resizeKernelIhLi1E17CubicInterpolatorIhLi1EEEvPKT_i8NppiSize8NppiRectPS2_iS5_S6__param_1];
	ld.param.u64 	%rd7, [_Z12resizeKernelIhLi1E17CubicInterpolatorIhLi1EEEvPKT_i8NppiSize8NppiRectPS2_iS5_S6__param_4];
	ld.param.u32 	%r18, [_Z12resizeKernelIhLi1E17CubicInterpolatorIhLi1EEEvPKT_i8NppiSize8NppiRectPS2_iS5_S6__param_5];
	ld.param.u32 	%r23, [_Z12resizeKernelIhLi1E17CubicInterpolatorIhLi1EEEvPKT_i8NppiSize8NppiRectPS2_iS5_S6__param_7+12];
	mov.u32 	%r24, %ctaid.x;
	mov.u32 	%r25, %ntid.x;
	mov.u32 	%r26, %tid.x;
	mad.lo.s32 	%r4, %r24, %r25, %r26;
	mov.u32 	%r27, %ctaid.y;
	mov.u32 	%r28, %ntid.y;
	mov.u32 	%r29, %tid.y;
	mad.lo.s32 	%r30, %r27, %r28, %r29;
	setp.ge.s32 	%p1, %r4, %r21;
	setp.ge.s32 	%p2, %r30, %r23;
	or.pred  	%p3, %p1, %p2;
	@%p3 bra 	$L__BB2_8;
	cvta.to.global.u64 	%rd1, %rd6;
	cvt.rn.f32.s32 	%f21, %r16;
	cvt.rn.f32.s32 	%f22, %r21;
	div.rn.f32 	%f23, %f21, %f22;
	cvt.rn.f32.s32 	%f24, %r17;
	cvt.rn.f32.u32 	%f25, %r23;
	div.rn.f32 	%f26, %f24, %f25;
	cvt.rn.f32.s32 	%f27, %r4;
	cvt.rn.f32.s32 	%f28, %r14;
	fma.rn.f32 	%f29, %f23, %f27, %f28;
	cvt.rn.f32.u32 	%f30, %r30;
	cvt.rn.f32.s32 	%f31, %r15;
	fma.rn.f32 	%f32, %f26, %f30, %f31;
	cvt.rmi.f32.f32 	%f33, %f29;
	cvt.rzi.s32.f32 	%r32, %f33;
	cvt.rmi.f32.f32 	%f34, %f32;
	cvt.rzi.s32.f32 	%r54, %f34;
	cvt.rn.f32.s32 	%f35, %r32;
	sub.f32 	%f36, %f29, %f35;
	cvt.rn.f32.s32 	%f37, %r54;
	sub.f32 	%f1, %f32, %f37;
	add.s32 	%r33, %r20, %r30;
	mul.lo.s32 	%r7, %r33, %r18;
	add.s32 	%r34, %r17, %r15;
	add.s32 	%r8, %r34, -1;
	add.s32 	%r35, %r16, %r14;
	add.s32 	%r36, %r35, -1;
	add.s32 	%r37, %r32, -1;
	max.s32 	%r38, %r37, %r14;
	min.s32 	%r39, %r38, %r36;
	add.f32 	%f38, %f36, 0f3F800000;
	abs.f32 	%f2, %f38;
	mul.f32 	%f39, %f2, 0f3FC00000;
	mul.f32 	%f40, %f2, %f39;
	mul.f32 	%f41, %f2, %f40;
	mul.f32 	%f42, %f2, 0f40200000;
	mul.f32 	%f43, %f2, %f42;
	sub.f32 	%f44, %f41, %f43;
	add.f32 	%f3, %f44, 0f3F800000;
	mul.f32 	%f45, %f2, 0f3F000000;
	mul.f32 	%f46, %f2, %f45;
	mul.f32 	%f47, %f2, %f46;
	sub.f32 	%f48, %f43, %f47;
	mul.f32 	%f49, %f2, 0f40800000;
	sub.f32 	%f50, %f48, %f49;
	add.f32 	%f4, %f50, 0f40000000;
	cvt.s64.s32 	%rd2, %r39;
	max.s32 	%r40, %r32, %r14;
	min.s32 	%r41, %r40, %r36;
	abs.f32 	%f5, %f36;
	mul.f32 	%f51, %f5, 0f3FC00000;
	mul.f32 	%f52, %f5, %f51;
	mul.f32 	%f53, %f5, %f52;
	mul.f32 	%f54, %f5, 0f40200000;
	mul.f32 	%f55, %f5, %f54;
	sub.f32 	%f56, %f53, %f55;
	add.f32 	%f6, %f56, 0f3F800000;
	mul.f32 	%f57, %f5, 0f3F000000;
	mul.f32 	%f58, %f5, %f57;
	mul.f32 	%f59, %f5, %f58;
	sub.f32 	%f60, %f55, %f59;
	mul.f32 	%f61, %f5, 0f40800000;
	sub.f32 	%f62, %f60, %f61;
	add.f32 	%f7, %f62, 0f40000000;
	cvt.s64.s32 	%rd3, %r41;
	add.s32 	%r42, %r32, 1;
	max.s32 	%r43, %r42, %r14;
	min.s32 	%r44, %r43, %r36;
	add.f32 	%f63, %f36, 0fBF800000;
	abs.f32 	%f8, %f63;
	mul.f32 	%f64, %f8, 0f3FC00000;
	mul.f32 	%f65, %f8, %f64;
	mul.f32 	%f66, %f8, %f65;
	mul.f32 	%f67, %f8, 0f40200000;
	mul.f32 	%f68, %f8, %f67;
	sub.f32 	%f69, %f66, %f68;
	add.f32 	%f9, %f69, 0f3F800000;
	mul.f32 	%f70, %f8, 0f3F000000;
	mul.f32 	%f71, %f8, %f70;
	mul.f32 	%f72, %f8, %f71;
	sub.f32 	%f73, %f68, %f72;
	mul.f32 	%f74, %f8, 0f40800000;
	sub.f32 	%f75, %f73, %f74;
	add.f32 	%f10, %f75, 0f40000000;
	cvt.s64.s32 	%rd4, %r44;
	add.s32 	%r45, %r32, 2;
	max.s32 	%r46, %r45, %r14;
	min.s32 	%r47, %r46, %r36;
	add.f32 	%f76, %f36, 0fC0000000;
	abs.f32 	%f11, %f76;
	mul.f32 	%f77, %f11, 0f3FC00000;
	mul.f32 	%f78, %f11, %f77;
	mul.f32 	%f79, %f11, %f78;
	mul.f32 	%f80, %f11, 0f40200000;
	mul.f32 	%f81, %f11, %f80;
	sub.f32 	%f82, %f79, %f81;
	add.f32 	%f12, %f82, 0f3F800000;
	mul.f32 	%f83, %f11, 0f3F000000;
	mul.f32 	%f84, %f11, %f83;
	mul.f32 	%f85, %f11, %f84;
	sub.f32 	%f86, %f81, %f85;
	mul.f32 	%f87, %f11, 0f40800000;
	sub.f32 	%f88, %f86, %f87;
	add.f32 	%f13, %f88, 0f40000000;
	cvt.s64.s32 	%rd5, %r47;
	mov.f32 	%f125, 0f00000000;
	mov.b32 	%r55, -1;
$L__BB2_2:
	cvt.rn.f32.s32 	%f89, %r55;
	sub.f32 	%f90, %f1, %f89;
	abs.f32 	%f15, %f90;
	setp.gtu.f32 	%p4, %f15, 0f3F800000;
	@%p4 bra 	$L__BB2_4;
	mul.f32 	%f91, %f15, 0f3FC00000;
	mul.f32 	%f92, %f15, %f91;
	mul.f32 	%f93, %f15, 0fC0200000;
	mul.f32 	%f94, %f15, %f93;
	fma.rn.f32 	%f95, %f15, %f92, %f94;
	add.f32 	%f126, %f95, 0f3F800000;
	bra.uni 	$L__BB2_6;
$L__BB2_4:
	setp.geu.f32 	%p5, %f15, 0f40000000;
	mov.f32 	%f126, 0f00000000;
	@%p5 bra 	$L__BB2_6;
	mul.f32 	%f97, %f15, 0fBF000000;
	mul.f32 	%f98, %f15, %f97;
	mul.f32 	%f99, %f15, %f98;
	mul.f32 	%f100, %f15, 0f40200000;
	fma.rn.f32 	%f101, %f15, %f100, %f99;
	fma.rn.f32 	%f102, %f15, 0fC0800000, %f101;
	add.f32 	%f126, %f102, 0f40000000;
$L__BB2_6:
	setp.geu.f32 	%p6, %f11, 0f40000000;
	setp.le.f32 	%p7, %f11, 0f3F800000;
	setp.geu.f32 	%p8, %f8, 0f40000000;
	setp.le.f32 	%p9, %f8, 0f3F800000;
	setp.geu.f32 	%p10, %f5, 0f40000000;
	setp.le.f32 	%p11, %f5, 0f3F800000;
	setp.geu.f32 	%p12, %f2, 0f40000000;
	setp.le.f32 	%p13, %f2, 0f3F800000;
	add.s32 	%r48, %r54, -1;
	max.s32 	%r49, %r48, %r15;
	min.s32 	%r50, %r49, %r8;
	mul.lo.s32 	%r51, %r50, %r13;
	cvt.s64.s32 	%rd8, %r51;
	selp.f32 	%f103, 0f00000000, %f4, %p12;
	selp.f32 	%f104, %f3, %f103, %p13;
	mul.f32 	%f105, %f126, %f104;
	add.s64 	%rd9, %rd2, %rd8;
	add.s64 	%rd10, %rd1, %rd9;
	ld.global.u8 	%rs1, [%rd10];
	cvt.rn.f32.u16 	%f106, %rs1;
	fma.rn.f32 	%f107, %f105, %f106, %f125;
	selp.f32 	%f108, 0f00000000, %f7, %p10;
	selp.f32 	%f109, %f6, %f108, %p11;
	mul.f32 	%f110, %f126, %f109;
	add.s64 	%rd11, %rd3, %rd8;
	add.s64 	%rd12, %rd1, %rd11;
	ld.global.u8 	%rs2, [%rd12];
	cvt.rn.f32.u16 	%f111, %rs2;
	fma.rn.f32 	%f112, %f110, %f111, %f107;
	selp.f32 	%f113, 0f00000000, %f10, %p8;
	selp.f32 	%f114, %f9, %f113, %p9;
	mul.f32 	%f115, %f126, %f114;
	add.s64 	%rd13, %rd4, %rd8;
	add.s64 	%rd14, %rd1, %rd13;
	ld.global.u8 	%rs3, [%rd14];
	cvt.rn.f32.u16 	%f116, %rs3;
	fma.rn.f32 	%f117, %f115, %f116, %f112;
	selp.f32 	%f118, 0f00000000, %f13, %p6;
	selp.f32 	%f119, %f12, %f118, %p7;
	mul.f32 	%f120, %f126, %f119;
	add.s64 	%rd15, %rd5, %rd8;
	add.s64 	%rd16, %rd1, %rd15;
	ld.global.u8 	%rs4, [%rd16];
	cvt.rn.f32.u16 	%f121, %rs4;
	fma.rn.f32 	%f125, %f120, %f121, %f117;
	add.s32 	%r55, %r55, 1;
	add.s32 	%r54, %r54, 1;
	setp.ne.s32 	%p14, %r55, 3;
	@%p14 bra 	$L__BB2_2;
	min.f32 	%f122, %f125, 0f437F0000;
	max.f32 	%f123, %f122, 0f00000000;
	add.f32 	%f124, %f123, 0f3F000000;
	cvt.rzi.u32.f32 	%r52, %f124;
	add.s32 	%r53, %r19, %r4;
	cvt.s64.s32 	%rd17, %r53;
	cvt.s64.s32 	%rd18, %r7;
	add.s64 	%rd19, %rd18, %rd17;
	cvta.to.global.u64 	%rd20, %rd7;
	add.s64 	%rd21, %rd20, %rd19;
	st.global.u8 	[%rd21], %r52;
$L__BB2_8:
	ret;

}
	// .globl	_Z12resizeKernelIhLi1E25SuperSamplingInterpolatorIhLi1EEEvPKT_i8NppiSize8NppiRectPS2_iS5_S6_
.visible .entry _Z12resizeKernelIhLi1E25SuperSamplingInterpolatorIhLi1EEEvPKT_i8NppiSize8NppiRectPS2_iS5_S6_(
	.param .u64 .ptr .align 1 _Z12resizeKernelIhLi1E25SuperSamplingInterpolatorIhLi1EEEvPKT_i8NppiSize8NppiRectPS2_iS5_S6__param_0,
	.param .u32 _Z12resizeKernelIhLi1E25SuperSamplingInterpolatorIhLi1EEEvPKT_i8NppiSize8NppiRectPS2_iS5_S6__param_1,
	.param .align 4 .b8 _Z12resizeKernelIhLi1E25SuperSamplingInterpolatorIhLi1EEEvPKT_i8NppiSize8NppiRectPS2_iS5_S6__param_2[8],
	.param .align 4 .b8 _Z12resizeKernelIhLi1E25SuperSamplingInterpolatorIhLi1EEEvPKT_i8NppiSize8NppiRectPS2_iS5_S6__param_3[16],
	.param .u64 .ptr .align 1 _Z12resizeKernelIhLi1E25SuperSamplingInterpolatorIhLi1EEEvPKT_i8NppiSize8NppiRectPS2_iS5_S6__param_4,
	.param .u32 _Z12resizeKernelIhLi1E25SuperSamplingInterpolatorIhLi1EEEvPKT_i8NppiSize8NppiRectPS2_iS5_S6__param_5,
	.param .align 4 .b8 _Z12resizeKernelIhLi1E25SuperSamplingInterpolatorIhLi1EEEvPKT_i8NppiSize8NppiRectPS2_iS5_S6__param_6[8],
	.param .align 4 .b8 _Z12resizeKernelIhLi1E25SuperSamplingInterpolatorIhLi1EEEvPKT_i8NppiSize8NppiRectPS2_iS5_S6__param_7[16]
)
{
	.reg .pred 	%p<17>;
	.reg .b16 	%rs<33>;
	.reg .b32 	%r<77>;
	.reg .b32 	%f<107>;
	.reg .b64 	%rd<25>;

	ld.param.u32 	%r39, [_Z12resizeKernelIhLi1E25SuperSamplingInterpolatorIhLi1EEEvPKT_i8NppiSize8NppiRectPS2_iS5_S6__param_7+4];
	ld.param.u32 	%r38, [_Z12resizeKernelIhLi1E25SuperSamplingInterpolatorIhLi1EEEvPKT_i8NppiSize8NppiRectPS2_iS5_S6__param_7];
	ld.param.u32 	%r36, [_Z12resizeKernelIhLi1E25SuperSamplingInterpolatorIhLi1EEEvPKT_i8NppiSize8NppiRectPS2_iS5_S6__param_3+12];
	ld.param.u32 	%r35, [_Z12resizeKernelIhLi1E25SuperSamplingInterpolatorIhLi1EEEvPKT_i8NppiSize8NppiRectPS2_iS5_S6__param_3+8];
	ld.param.u32 	%r34, [_Z12resizeKernelIhLi1E25SuperSamplingInterpolatorIhLi1EEEvPKT_i8NppiSize8NppiRectPS2_iS5_S6__param_3+4];
	ld.param.u32 	%r33, [_Z12resizeKernelIhLi1E25SuperSamplingInterpolatorIhLi1EEEvPKT_i8NppiSize8NppiRectPS2_iS5_S6__param_3];
	ld.param.u32 	%r40, [_Z12resizeKernelIhLi1E25SuperSamplingInterpolatorIhLi1EEEvPKT_i8NppiSize8NppiRectPS2_iS5_S6__param_7+8];
	ld.param.u64 	%rd7, [_Z12resizeKernelIhLi1E25SuperSamplingInterpolatorIhLi1EEEvPKT_i8NppiSize8NppiRectPS2_iS5_S6__param_0];
	ld.param.u32 	%r32, [_Z12resizeKernelIhLi1E25SuperSamplingInterpolatorIhLi1EEEvPKT_i8NppiSize8NppiRectPS2_iS5_S6__param_1];
	ld.param.u64 	%rd6, [_Z12resizeKernelIhLi1E25SuperSamplingInterpolatorIhLi1EEEvPKT_i8NppiSize8NppiRectPS2_iS5_S6__param_4];
	ld.param.u32 	%r37, [_Z12resizeKernelIhLi1E25SuperSamplingInterpolatorIhLi1EEEvPKT_i8NppiSize8NppiRectPS2_iS5_S6__param_5];
	ld.param.u32 	%r42, [_Z12resizeKernelIhLi1E25SuperSamplingInterpolatorIhLi1EEEvPKT_i8NppiSize8NppiRectPS2_iS5_S6__param_7+12];
	cvta.to.global.u64 	%rd1, %rd7;
	mov.u32 	%r43, %ctaid.x;
	mov.u32 	%r44, %ntid.x;
	mov.u32 	%r45, %tid.x;
	mad.lo.s32 	%r3, %r43, %r44, %r45;
	mov.u32 	%r46, %ctaid.y;
	mov.u32 	%r47, %ntid.y;
	mov.u32 	%r48, %tid.y;
	mad.lo.s32 	%r49, %r46, %r47, %r48;
	setp.ge.s32 	%p1, %r3, %r40;
	setp.ge.s32 	%p2, %r49, %r42;
	or.pred  	%p3, %p1, %p2;
	@%p3 bra 	$L__BB3_21;
	cvt.rn.f32.s32 	%f18, %r35;
	cvt.rn.f32.s32 	%f19, %r40;
	div.rn.f32 	%f20, %f18, %f19;
	cvt.rn.f32.s32 	%f21, %r36;
	cvt.rn.f32.u32 	%f22, %r42;
	div.rn.f32 	%f23, %f21, %f22;
	cvt.rn.f32.s32 	%f24, %r3;
	cvt.rn.f32.s32 	%f25, %r33;
	fma.rn.f32 	%f26, %f20, %f24, %f25;
	cvt.rn.f32.u32 	%f27, %r49;
	cvt.rn.f32.s32 	%f28, %r34;
	fma.rn.f32 	%f29, %f23, %f27, %f28;
	add.s32 	%r51, %r3, 1;
	cvt.rn.f32.s32 	%f30, %r51;
	fma.rn.f32 	%f31, %f20, %f30, %f25;
	add.s32 	%r52, %r49, 1;
	cvt.rn.f32.u32 	%f32, %r52;
	fma.rn.f32 	%f33, %f23, %f32, %f28;
	cvt.rzi.s32.f32 	%r53, %f26;
	max.s32 	%r5, %r53, %r33;
	cvt.rzi.s32.f32 	%r54, %f29;
	max.s32 	%r68, %r54, %r34;
	cvt.rzi.s32.f32 	%r55, %f31;
	add.s32 	%r56, %r33, %r35;
	min.s32 	%r7, %r55, %r56;
	cvt.rzi.s32.f32 	%r57, %f33;
	add.s32 	%r58, %r34, %r36;
	min.s32 	%r8, %r57, %r58;
	setp.ge.s32 	%p4, %r68, %r8;
	mov.b32 	%r75, 0;
	mov.f32 	%f105, 0f00000000;
	@%p4 bra 	$L__BB3_18;
	sub.s32 	%r9, %r7, %r5;
	and.b32  	%r10, %r9, 15;
	and.b32  	%r11, %r9, 7;
	add.s32 	%r12, %r11, -1;
	sub.s32 	%r13, %r5, %r7;
	and.b32  	%r14, %r9, 3;
	and.b32  	%r60, %r9, -16;
	neg.s32 	%r15, %r60;
	mov.f32 	%f105, 0f00000000;
	mov.b32 	%r75, 0;
$L__BB3_3:
	setp.ge.s32 	%p5, %r5, %r7;
	mul.lo.s32 	%r61, %r68, %r32;
	cvt.s64.s32 	%rd2, %r61;
	@%p5 bra 	$L__BB3_17;
	setp.gt.u32 	%p6, %r13, -16;
	mov.u32 	%r72, %r5;
	@%p6 bra 	$L__BB3_7;
	add.s64 	%rd8, %rd1, %rd2;
	add.s64 	%rd3, %rd8, 7;
	mov.u32 	%r70, %r15;
	mov.u32 	%r72, %r5;
$L__BB3_6:
	.pragma "nounroll";
	cvt.s64.s32 	%rd9, %r72;
	add.s64 	%rd10, %rd3, %rd9;
	ld.global.u8 	%rs1, [%rd10+-7];
	cvt.rn.f32.u16 	%f36, %rs1;
	add.f32 	%f37, %f105, %f36;
	ld.global.u8 	%rs2, [%rd10+-6];
	cvt.rn.f32.u16 	%f38, %rs2;
	add.f32 	%f39, %f37, %f38;
	ld.global.u8 	%rs3, [%rd10+-5];
	cvt.rn.f32.u16 	%f40, %rs3;
	add.f32 	%f41, %f39, %f40;
	ld.global.u8 	%rs4, [%rd10+-4];
	cvt.rn.f32.u16 	%f42, %rs4;
	add.f32 	%f43, %f41, %f42;
	ld.global.u8 	%rs5, [%rd10+-3];
	cvt.rn.f32.u16 	%f44, %rs5;
	add.f32 	%f45, %f43, %f44;
	ld.global.u8 	%rs6, [%rd10+-2];
	cvt.rn.f32.u16 	%f46, %rs6;
	add.f32 	%f47, %f45, %f46;
	ld.global.u8 	%rs7, [%rd10+-1];
	cvt.rn.f32.u16 	%f48, %rs7;
	add.f32 	%f49, %f47, %f48;
	ld.global.u8 	%rs8, [%rd10];
	cvt.rn.f32.u16 	%f50, %rs8;
	add.f32 	%f51, %f49, %f50;
	ld.global.u8 	%rs9, [%rd10+1];
	cvt.rn.f32.u16 	%f52, %rs9;
	add.f32 	%f53, %f51, %f52;
	ld.global.u8 	%rs10, [%rd10+2];
	cvt.rn.f32.u16 	%f54, %rs10;
	add.f32 	%f55, %f53, %f54;
	ld.global.u8 	%rs11, [%rd10+3];
	cvt.rn.f32.u16 	%f56, %rs11;
	add.f32 	%f57, %f55, %f56;
	ld.global.u8 	%rs12, [%rd10+4];
	cvt.rn.f32.u16 	%f58, %rs12;
	add.f32 	%f59, %f57, %f58;
	ld.global.u8 	%rs13, [%rd10+5];
	cvt.rn.f32.u16 	%f60, %rs13;
	add.f32 	%f61, %f59, %f60;
	ld.global.u8 	%rs14, [%rd10+6];
	cvt.rn.f32.u16 	%f62, %rs14;
	add.f32 	%f63, %f61, %f62;
	ld.global.u8 	%rs15, [%rd10+7];
	cvt.rn.f32.u16 	%f64, %rs15;
	add.f32 	%f65, %f63, %f64;
	ld.global.u8 	%rs16, [%rd10+8];
	cvt.rn.f32.u16 	%f66, %rs16;
	add.f32 	%f105, %f65, %f66;
	add.s32 	%r72, %r72, 16;
	add.s32 	%r70, %r70, 16;
	setp.ne.s32 	%p7, %r70, 0;
	@%p7 bra 	$L__BB3_6;
$L__BB3_7:
	add.s32 	%r75, %r9, %r75;
	setp.eq.s32 	%p8, %r10, 0;
	@%p8 bra 	$L__BB3_17;
	add.s32 	%r62, %r10, -1;
	setp.lt.u32 	%p9, %r62, 7;
	@%p9 bra 	$L__BB3_10;
	cvt.s64.s32 	%rd11, %r72;
	add.s64 	%rd12, %rd11, %rd2;
	add.s64 	%rd13, %rd1, %rd12;
	ld.global.u8 	%rs17, [%rd13];
	cvt.rn.f32.u16 	%f68, %rs17;
	add.f32 	%f69, %f105, %f68;
	ld.global.u8 	%rs18, [%rd13+1];
	cvt.rn.f32.u16 	%f70, %rs18;
	add.f32 	%f71, %f69, %f70;
	ld.global.u8 	%rs19, [%rd13+2];
	cvt.rn.f32.u16 	%f72, %rs19;
	add.f32 	%f73, %f71, %f72;
	ld.global.u8 	%rs20, [%rd13+3];
	cvt.rn.f32.u16 	%f74, %rs20;
	add.f32 	%f75, %f73, %f74;
	ld.global.u8 	%rs21, [%rd13+4];
	cvt.rn.f32.u16 	%f76, %rs21;
	add.f32 	%f77, %f75, %f76;
	ld.global.u8 	%rs22, [%rd13+5];
	cvt.rn.f32.u16 	%f78, %rs22;
	add.f32 	%f79, %f77, %f78;
	ld.global.u8 	%rs23, [%rd13+6];
	cvt.rn.f32.u16 	%f80, %rs23;
	add.f32 	%f81, %f79, %f80;
	ld.global.u8 	%rs24, [%rd13+7];
	cvt.rn.f32.u16 	%f82, %rs24;
	add.f32 	%f105, %f81, %f82;
	add.s32 	%r72, %r72, 8;
$L__BB3_10:
	setp.eq.s32 	%p10, %r11, 0;
	@%p10 bra 	$L__BB3_17;
	setp.lt.u32 	%p11, %r12, 3;
	@%p11 bra 	$L__BB3_13;
	cvt.s64.s32 	%rd14, %r72;
	add.s64 	%rd15, %rd14, %rd2;
	add.s64 	%rd16, %rd1, %rd15;
	ld.global.u8 	%rs25, [%rd16];
	cvt.rn.f32.u16 	%f84, %rs25;
	add.f32 	%f85, %f105, %f84;
	ld.global.u8 	%rs26, [%rd16+1];
	cvt.rn.f32.u16 	%f86, %rs26;
	add.f32 	%f87, %f85, %f86;
	ld.global.u8 	%rs27, [%rd16+2];
	cvt.rn.f32.u16 	%f88, %rs27;
	add.f32 	%f89, %f87, %f88;
	ld.global.u8 	%rs28, [%rd16+3];
	cvt.rn.f32.u16 	%f90, %rs28;
	add.f32 	%f105, %f89, %f90;
	add.s32 	%r72, %r72, 4;
$L__BB3_13:
	setp.eq.s32 	%p12, %r14, 0;
	@%p12 bra 	$L__BB3_17;
	setp.eq.s32 	%p13, %r14, 1;
	cvt.s64.s32 	%rd17, %r72;
	add.s64 	%rd18, %rd17, %rd2;
	add.s64 	%rd4, %rd1, %rd18;
	ld.global.u8 	%rs29, [%rd4];
	cvt.rn.f32.u16 	%f91, %rs29;
	add.f32 	%f105, %f105, %f91;
	@%p13 bra 	$L__BB3_17;
	setp.eq.s32 	%p14, %r14, 2;
	ld.global.u8 	%rs30, [%rd4+1];
	cvt.rn.f32.u16 	%f92, %rs30;
	add.f32 	%f105, %f105, %f92;
	@%p14 bra 	$L__BB3_17;
	ld.global.u8 	%rs31, [%rd4+2];
	cvt.rn.f32.u16 	%f93, %rs31;
	add.f32 	%f105, %f105, %f93;
$L__BB3_17:
	add.s32 	%r68, %r68, 1;
	setp.ne.s32 	%p15, %r68, %r8;
	@%p15 bra 	$L__BB3_3;
$L__BB3_18:
	add.s32 	%r63, %r39, %r49;
	mul.lo.s32 	%r64, %r63, %r37;
	cvt.s64.s32 	%rd19, %r64;
	cvta.to.global.u64 	%rd20, %rd6;
	add.s64 	%rd5, %rd20, %rd19;
	setp.lt.s32 	%p16, %r75, 1;
	@%p16 bra 	$L__BB3_20;
	cvt.rn.f32.u32 	%f94, %r75;
	div.rn.f32 	%f95, %f105, %f94;
	add.f32 	%f96, %f95, 0f3F000000;
	cvt.rzi.u32.f32 	%r66, %f96;
	add.s32 	%r67, %r38, %r3;
	cvt.s64.s32 	%rd23, %r67;
	add.s64 	%rd24, %rd5, %rd23;
	st.global.u8 	[%rd24], %r66;
	bra.uni 	$L__BB3_21;
$L__BB3_20:
	add.s32 	%r65, %r38, %r3;
	cvt.s64.s32 	%rd21, %r65;
	add.s64 	%rd22, %rd5, %rd21;
	mov.b16 	%rs32, 0;
	st.global.u8 	[%rd22], %rs32;
$L__BB3_21:
	ret;

}
	// .globl	_Z12resizeKernelIhLi1E19LanczosInterpolatorIhLi1EEEvPKT_i8NppiSize8NppiRectPS2_iS5_S6_
.visible .entry _Z12resizeKernelIhLi1E19LanczosInterpolatorIhLi1EEEvPKT_i8NppiSize8NppiRectPS2_iS5_S6_(
	.param .u64 .ptr .align 1 _Z12resizeKernelIhLi1E19LanczosInterpolatorIhLi1EEEvPKT_i8NppiSize8NppiRectPS2_iS5_S6__param_0,
	.param .u32 _Z12resizeKernelIhLi1E19LanczosInterpolatorIhLi1EEEvPKT_i8NppiSize8NppiRectPS2_iS5_S6__param_1,
	.param .align 4 .b8 _Z12resizeKernelIhLi1E19LanczosInterpolatorIhLi1EEEvPKT_i8NppiSize8NppiRectPS2_iS5_S6__param_2[8],
	.param .align 4 .b8 _Z12resizeKernelIhLi1E19LanczosInterpolatorIhLi1EEEvPKT_i8NppiSize8NppiRectPS2_iS5_S6__param_3[16],
	.param .u64 .ptr .align 1 _Z12resizeKernelIhLi1E19LanczosInterpolatorIhLi1EEEvPKT_i8NppiSize8NppiRectPS2_iS5_S6__param_4,
	.param .u32 _Z12resizeKernelIhLi1E19LanczosInterpolatorIhLi1EEEvPKT_i8NppiSize8NppiRectPS2_iS5_S6__param_5,
	.param .align 4 .b8 _Z12resizeKernelIhLi1E19LanczosInterpolatorIhLi1EEEvPKT_i8NppiSize8NppiRectPS2_iS5_S6__param_6[8],
	.param .align 4 .b8 _Z12resizeKernelIhLi1E19LanczosInterpolatorIhLi1EEEvPKT_i8NppiSize8NppiRectPS2_iS5_S6__param_7[16]
)
{
	.local .align 4 .b8 	__local_depot4[28];
	.reg .b64 	%SP;
	.reg .b64 	%SPL;
	.reg .pred 	%p<135>;
	.reg .b16 	%rs<7>;
	.reg .b32 	%r<594>;
	.reg .b32 	%f<484>;
	.reg .b64 	%rd<251>;
	.reg .b64 	%fd<29>;

	mov.u64 	%SPL, __local_depot4;
	ld.param.u32 	%r203, [_Z12resizeKernelIhLi1E19LanczosInterpolatorIhLi1EEEvPKT_i8NppiSize8NppiRectPS2_iS5_S6__param_7+4];
	ld.param.u32 	%r202, [_Z12resizeKernelIhLi1E19LanczosInterpolatorIhLi1EEEvPKT_i8NppiSize8NppiRectPS2_iS5_S6__param_7];
	ld.param.u32 	%r200, [_Z12resizeKernelIhLi1E19LanczosInterpolatorIhLi1EEEvPKT_i8NppiSize8NppiRectPS2_iS5_S6__param_3+12];
	ld.param.u32 	%r199, [_Z12resizeKernelIhLi1E19LanczosInterpolatorIhLi1EEEvPKT_i8NppiSize8NppiRectPS2_iS5_S6__param_3+8];
	ld.param.u32 	%r198, [_Z12resizeKernelIhLi1E19LanczosInterpolatorIhLi1EEEvPKT_i8NppiSize8NppiRectPS2_iS5_S6__param_3+4];
	ld.param.u32 	%r197, [_Z12resizeKernelIhLi1E19LanczosInterpolatorIhLi1EEEvPKT_i8NppiSize8NppiRectPS2_iS5_S6__param_3];
	ld.param.u32 	%r204, [_Z12resizeKernelIhLi1E19LanczosInterpolatorIhLi1EEEvPKT_i8NppiSize8NppiRectPS2_iS5_S6__param_7+8];
	ld.param.u32 	%r206, [_Z12resizeKernelIhLi1E19LanczosInterpolatorIhLi1EEEvPKT_i8NppiSize8NppiRectPS2_iS5_S6__param_7+12];
	add.u64 	%rd1, %SPL, 0;
	add.u64 	%rd2, %SPL, 0;
	add.u64 	%rd3, %SPL, 0;
	add.u64 	%rd4, %SPL, 0;
	mov.u32 	%r207, %ctaid.x;
	mov.u32 	%r208, %ntid.x;
	mov.u32 	%r209, %tid.x;
	mad.lo.s32 	%r210, %r207, %r208, %r209;
	mov.u32 	%r211, %ctaid.y;
	mov.u32 	%r212, %ntid.y;
	mov.u32 	%r213, %tid.y;
	mad.lo.s32 	%r214, %r211, %r212, %r213;
	setp.ge.s32 	%p1, %r210, %r204;
	setp.ge.s32 	%p2, %r214, %r206;
	or.pred  	%p3, %p1, %p2;
	@%p3 bra 	$L__BB4_107;
	ld.param.u32 	%r536, [_Z12resizeKernelIhLi1E19LanczosInterpolatorIhLi1EEEvPKT_i8NppiSize8NppiRectPS2_iS5_S6__param_5];
	cvt.rn.f32.s32 	%f116, %r199;
	cvt.rn.f32.s32 	%f117, %r204;
	div.rn.f32 	%f118, %f116, %f117;
	cvt.rn.f32.s32 	%f119, %r200;
	cvt.rn.f32.u32 	%f120, %r206;
	div.rn.f32 	%f121, %f119, %f120;
	mov.u32 	%r217, %ctaid.x;
	mov.u32 	%r218, %ntid.x;
	mov.u32 	%r219, %tid.x;
	mad.lo.s32 	%r1, %r217, %r218, %r219;
	cvt.rn.f32.s32 	%f122, %r1;
	cvt.rn.f32.s32 	%f123, %r197;
	fma.rn.f32 	%f124, %f118, %f122, %f123;
	mov.u32 	%r220, %ctaid.y;
	mov.u32 	%r221, %ntid.y;
	mov.u32 	%r222, %tid.y;
	mad.lo.s32 	%r223, %r220, %r221, %r222;
	cvt.rn.f32.u32 	%f125, %r223;
	cvt.rn.f32.s32 	%f126, %r198;
	fma.rn.f32 	%f127, %f121, %f125, %f126;
	cvt.rmi.f32.f32 	%f128, %f124;
	cvt.rzi.s32.f32 	%r224, %f128;
	cvt.rmi.f32.f32 	%f129, %f127;
	cvt.rzi.s32.f32 	%r2, %f129;
	cvt.rn.f32.s32 	%f130, %r224;
	sub.f32 	%f131, %f124, %f130;
	cvt.rn.f32.s32 	%f132, %r2;
	sub.f32 	%f1, %f127, %f132;
	add.s32 	%r225, %r203, %r223;
	mul.lo.s32 	%r3, %r225, %r536;
	add.s32 	%r226, %r199, %r197;
	add.s32 	%r227, %r226, -1;
	add.s32 	%r228, %r224, -2;
	max.s32 	%r229, %r228, %r197;
	min.s32 	%r4, %r229, %r227;
	add.f32 	%f133, %f131, 0f40000000;
	abs.f32 	%f2, %f133;
	mul.f32 	%f3, %f2, 0f40490FDB;
	div.rn.f32 	%f4, %f3, 0f40400000;
	mul.f32 	%f134, %f3, 0f3F22F983;
	cvt.rni.s32.f32 	%r5, %f134;
	cvt.rn.f32.s32 	%f135, %r5;
	fma.rn.f32 	%f136, %f135, 0fBFC90FDA, %f3;
	fma.rn.f32 	%f137, %f135, 0fB3A22168, %f136;
	fma.rn.f32 	%f5, %f135, 0fA7C234C5, %f137;
	mov.b32 	%r230, %f3;
	shr.u32 	%r231, %r230, 23;
	add.s32 	%r232, %r231, -128;
	shr.u32 	%r233, %r232, 5;
	and.b32  	%r6, %r231, 31;
	mul.wide.u32 	%rd59, %r233, 4;
	sub.s64 	%rd5, %rd2, %rd59;
	mul.f32 	%f138, %f4, 0f3F22F983;
	cvt.rni.s32.f32 	%r7, %f138;
	cvt.rn.f32.s32 	%f139, %r7;
	fma.rn.f32 	%f140, %f139, 0fBFC90FDA, %f4;
	fma.rn.f32 	%f141, %f139, 0fB3A22168, %f140;
	fma.rn.f32 	%f6, %f139, 0fA7C234C5, %f141;
	mov.b32 	%r234, %f4;
	shr.u32 	%r235, %r234, 23;
	add.s32 	%r236, %r235, -128;
	shr.u32 	%r237, %r236, 5;
	and.b32  	%r8, %r235, 31;
	mul.wide.u32 	%rd60, %r237, 4;
	sub.s64 	%rd6, %rd1, %rd60;
	add.s32 	%r238, %r224, -1;
	max.s32 	%r239, %r238, %r197;
	min.s32 	%r9, %r239, %r227;
	add.f32 	%f142, %f131, 0f3F800000;
	abs.f32 	%f7, %f142;
	mul.f32 	%f8, %f7, 0f40490FDB;
	div.rn.f32 	%f9, %f8, 0f40400000;
	mul.f32 	%f143, %f8, 0f3F22F983;
	cvt.rni.s32.f32 	%r10, %f143;
	cvt.rn.f32.s32 	%f144, %r10;
	fma.rn.f32 	%f145, %f144, 0fBFC90FDA, %f8;
	fma.rn.f32 	%f146, %f144, 0fB3A22168, %f145;
	fma.rn.f32 	%f10, %f144, 0fA7C234C5, %f146;
	mov.b32 	%r240, %f8;
	shr.u32 	%r241, %r240, 23;
	add.s32 	%r242, %r241, -128;
	shr.u32 	%r243, %r242, 5;
	and.b32  	%r11, %r241, 31;
	mul.wide.u32 	%rd61, %r243, 4;
	sub.s64 	%rd7, %rd2, %rd61;
	mul.f32 	%f147, %f9, 0f3F22F983;
	cvt.rni.s32.f32 	%r12, %f147;
	cvt.rn.f32.s32 	%f148, %r12;
	fma.rn.f32 	%f149, %f148, 0fBFC90FDA, %f9;
	fma.rn.f32 	%f150, %f148, 0fB3A22168, %f149;
	fma.rn.f32 	%f11, %f148, 0fA7C234C5, %f150;
	mov.b32 	%r244, %f9;
	shr.u32 	%r245, %r244, 23;
	add.s32 	%r246, %r245, -128;
	shr.u32 	%r247, %r246, 5;
	and.b32  	%r13, %r245, 31;
	mul.wide.u32 	%rd62, %r247, 4;
	sub.s64 	%rd8, %rd1, %rd62;
	max.s32 	%r248, %r224, %r197;
	min.s32 	%r14, %r248, %r227;
	abs.f32 	%f12, %f131;
	mul.f32 	%f13, %f12, 0f40490FDB;
	div.rn.f32 	%f14, %f13, 0f40400000;
	mul.f32 	%f151, %f13, 0f3F22F983;
	cvt.rni.s32.f32 	%r15, %f151;
	cvt.rn.f32.s32 	%f152, %r15;
	fma.rn.f32 	%f153, %f152, 0fBFC90FDA, %f13;
	fma.rn.f32 	%f154, %f152, 0fB3A22168, %f153;
	fma.rn.f32 	%f15, %f152, 0fA7C234C5, %f154;
	mov.b32 	%r249, %f13;
	shr.u32 	%r250, %r249, 23;
	add.s32 	%r251, %r250, -128;
	shr.u32 	%r252, %r251, 5;
	and.b32  	%r16, %r250, 31;
	mul.wide.u32 	%rd63, %r252, 4;
	sub.s64 	%rd9, %rd2, %rd63;
	mul.f32 	%f155, %f14, 0f3F22F983;
	cvt.rni.s32.f32 	%r17, %f155;
	cvt.rn.f32.s32 	%f156, %r17;
	fma.rn.f32 	%f157, %f156, 0fBFC90FDA, %f14;
	fma.rn.f32 	%f158, %f156, 0fB3A22168, %f157;
	fma.rn.f32 	%f16, %f156, 0fA7C234C5, %f158;
	mov.b32 	%r253, %f14;
	shr.u32 	%r254, %r253, 23;
	add.s32 	%r255, %r254, -128;
	shr.u32 	%r256, %r255, 5;
	and.b32  	%r18, %r254, 31;
	mul.wide.u32 	%rd64, %r256, 4;
	sub.s64 	%rd10, %rd1, %rd64;
	add.s32 	%r257, %r224, 1;
	max.s32 	%r258, %r257, %r197;
	min.s32 	%r19, %r258, %r227;
	add.f32 	%f159, %f131, 0fBF800000;
	abs.f32 	%f17, %f159;
	mul.f32 	%f18, %f17, 0f40490FDB;
	div.rn.f32 	%f19, %f18, 0f40400000;
	mul.f32 	%f160, %f18, 0f3F22F983;
	cvt.rni.s32.f32 	%r20, %f160;
	cvt.rn.f32.s32 	%f161, %r20;
	fma.rn.f32 	%f162, %f161, 0fBFC90FDA, %f18;
	fma.rn.f32 	%f163, %f161, 0fB3A22168, %f162;
	fma.rn.f32 	%f20, %f161, 0fA7C234C5, %f163;
	mov.b32 	%r259, %f18;
	shr.u32 	%r260, %r259, 23;
	add.s32 	%r261, %r260, -128;
	shr.u32 	%r262, %r261, 5;
	and.b32  	%r21, %r260, 31;
	mul.wide.u32 	%rd65, %r262, 4;
	sub.s64 	%rd11, %rd2, %rd65;
	mul.f32 	%f164, %f19, 0f3F22F983;
	cvt.rni.s32.f32 	%r22, %f164;
	cvt.rn.f32.s32 	%f165, %r22;
	fma.rn.f32 	%f166, %f165, 0fBFC90FDA, %f19;
	fma.rn.f32 	%f167, %f165, 0fB3A22168, %f166;
	fma.rn.f32 	%f21, %f165, 0fA7C234C5, %f167;
	mov.b32 	%r263, %f19;
	shr.u32 	%r264, %r263, 23;
	add.s32 	%r265, %r264, -128;
	shr.u32 	%r266, %r265, 5;
	and.b32  	%r23, %r264, 31;
	mul.wide.u32 	%rd66, %r266, 4;
	sub.s64 	%rd12, %rd1, %rd66;
	add.s32 	%r267, %r224, 2;
	max.s32 	%r268, %r267, %r197;
	min.s32 	%r24, %r268, %r227;
	add.f32 	%f168, %f131, 0fC0000000;
	abs.f32 	%f22, %f168;
	mul.f32 	%f23, %f22, 0f40490FDB;
	div.rn.f32 	%f24, %f23, 0f40400000;
	mul.f32 	%f169, %f23, 0f3F22F983;
	cvt.rni.s32.f32 	%r25, %f169;
	cvt.rn.f32.s32 	%f170, %r25;
	fma.rn.f32 	%f171, %f170, 0fBFC90FDA, %f23;
	fma.rn.f32 	%f172, %f170, 0fB3A22168, %f171;
	fma.rn.f32 	%f25, %f170, 0fA7C234C5, %f172;
	mov.b32 	%r269, %f23;
	shr.u32 	%r270, %r269, 23;
	add.s32 	%r271, %r270, -128;
	shr.u32 	%r272, %r271, 5;
	and.b32  	%r26, %r270, 31;
	mul.wide.u32 	%rd67, %r272, 4;
	sub.s64 	%rd13, %rd2, %rd67;
	mul.f32 	%f173, %f24, 0f3F22F983;
	cvt.rni.s32.f32 	%r27, %f173;
	cvt.rn.f32.s32 	%f174, %r27;
	fma.rn.f32 	%f175, %f174, 0fBFC90FDA, %f24;
	fma.rn.f32 	%f176, %f174, 0fB3A22168, %f175;
	fma.rn.f32 	%f26, %f174, 0fA7C234C5, %f176;
	mov.b32 	%r273, %f24;
	shr.u32 	%r274, %r273, 23;
	add.s32 	%r275, %r274, -128;
	shr.u32 	%r276, %r275, 5;
	and.b32  	%r28, %r274, 31;
	mul.wide.u32 	%rd68, %r276, 4;
	sub.s64 	%rd14, %rd1, %rd68;
	add.s32 	%r277, %r224, 3;
	max.s32 	%r278, %r277, %r197;
	min.s32 	%r29, %r278, %r227;
	add.f32 	%f177, %f131, 0fC0400000;
	abs.f32 	%f27, %f177;
	mul.f32 	%f28, %f27, 0f40490FDB;
	div.rn.f32 	%f29, %f28, 0f40400000;
	mul.f32 	%f178, %f28, 0f3F22F983;
	cvt.rni.s32.f32 	%r30, %f178;
	cvt.rn.f32.s32 	%f179, %r30;
	fma.rn.f32 	%f180, %f179, 0fBFC90FDA, %f28;
	fma.rn.f32 	%f181, %f179, 0fB3A22168, %f180;
	fma.rn.f32 	%f30, %f179, 0fA7C234C5, %f181;
	mov.b32 	%r279, %f28;
	shr.u32 	%r280, %r279, 23;
	add.s32 	%r281, %r280, -128;
	shr.u32 	%r282, %r281, 5;
	and.b32  	%r31, %r280, 31;
	mul.wide.u32 	%rd69, %r282, 4;
	sub.s64 	%rd15, %rd2, %rd69;
	mul.f32 	%f182, %f29, 0f3F22F983;
	cvt.rni.s32.f32 	%r32, %f182;
	cvt.rn.f32.s32 	%f183, %r32;
	fma.rn.f32 	%f184, %f183, 0fBFC90FDA, %f29;
	fma.rn.f32 	%f185, %f183, 0fB3A22168, %f184;
	fma.rn.f32 	%f31, %f183, 0fA7C234C5, %f185;
	mov.b32 	%r283, %f29;
	shr.u32 	%r284, %r283, 23;
	add.s32 	%r285, %r284, -128;
	shr.u32 	%r286, %r285, 5;
	and.b32  	%r33, %r284, 31;
	mul.wide.u32 	%rd70, %r286, 4;
	sub.s64 	%rd16, %rd1, %rd70;
	mov.f32 	%f462, 0f00000000;
	mov.b32 	%r537, -2;
$L__BB4_2:
	cvt.rn.f32.s32 	%f187, %r537;
	sub.f32 	%f188, %f1, %f187;
	abs.f32 	%f33, %f188;
	setp.geu.f32 	%p4, %f33, 0f40400000;
	mov.f32 	%f465, 0f00000000;
	@%p4 bra 	$L__BB4_21;
	setp.lt.f32 	%p5, %f33, 0f38D1B717;
	mov.f32 	%f465, 0f3F800000;
	@%p5 bra 	$L__BB4_21;
	mul.f32 	%f34, %f33, 0f40490FDB;
	div.rn.f32 	%f35, %f34, 0f40400000;
	mul.f32 	%f190, %f34, 0f3F22F983;
	cvt.rni.s32.f32 	%r541, %f190;
	cvt.rn.f32.s32 	%f191, %r541;
	fma.rn.f32 	%f192, %f191, 0fBFC90FDA, %f34;
	fma.rn.f32 	%f193, %f191, 0fB3A22168, %f192;
	fma.rn.f32 	%f463, %f191, 0fA7C234C5, %f193;
	abs.f32 	%f37, %f34;
	setp.ltu.f32 	%p6, %f37, 0f47CE4780;
	@%p6 bra 	$L__BB4_12;
	setp.neu.f32 	%p7, %f37, 0f7F800000;
	@%p7 bra 	$L__BB4_7;
	mov.f32 	%f196, 0f00000000;
	mul.rn.f32 	%f463, %f34, %f196;
	mov.b32 	%r541, 0;
	bra.uni 	$L__BB4_12;
$L__BB4_7:
	mov.b32 	%r36, %f34;
	shl.b32 	%r288, %r36, 8;
	or.b32  	%r37, %r288, -2147483648;
	mov.b64 	%rd237, 0;
	mov.b32 	%r538, 0;
	mov.u64 	%rd235, __cudart_i2opi_f;
	mov.u64 	%rd236, %rd4;
$L__BB4_8:
	.pragma "nounroll";
	ld.global.nc.u32 	%r289, [%rd235];
	mad.wide.u32 	%rd73, %r289, %r37, %rd237;
	shr.u64 	%rd237, %rd73, 32;
	st.local.u32 	[%rd236], %rd73;
	add.s32 	%r538, %r538, 1;
	add.s64 	%rd236, %rd236, 4;
	add.s64 	%rd235, %rd235, 4;
	setp.ne.s32 	%p8, %r538, 6;
	@%p8 bra 	$L__BB4_8;
	shr.u32 	%r290, %r36, 23;
	st.local.u32 	[%rd4+24], %rd237;
	and.b32  	%r40, %r290, 31;
	add.s32 	%r291, %r290, -128;
	shr.u32 	%r292, %r291, 5;
	mul.wide.u32 	%rd74, %r292, 4;
	sub.s64 	%rd23, %rd4, %rd74;
	ld.local.u32 	%r539, [%rd23+24];
	ld.local.u32 	%r540, [%rd23+20];
	setp.eq.s32 	%p9, %r40, 0;
	@%p9 bra 	$L__BB4_11;
	shf.l.wrap.b32 	%r539, %r540, %r539, %r40;
	ld.local.u32 	%r293, [%rd23+16];
	shf.l.wrap.b32 	%r540, %r293, %r540, %r40;
$L__BB4_11:
	shr.u32 	%r294, %r539, 30;
	shf.l.wrap.b32 	%r295, %r540, %r539, 2;
	shl.b32 	%r296, %r540, 2;
	shr.u32 	%r297, %r295, 31;
	add.s32 	%r541, %r297, %r294;
	xor.b32  	%r298, %r295, %r36;
	shr.s32 	%r299, %r295, 31;
	xor.b32  	%r300, %r299, %r295;
	xor.b32  	%r301, %r299, %r296;
	cvt.u64.u32 	%rd75, %r300;
	shl.b64 	%rd76, %rd75, 32;
	cvt.u64.u32 	%rd77, %r301;
	or.b64  	%rd78, %rd76, %rd77;
	cvt.rn.f64.s64 	%fd1, %rd78;
	mul.f64 	%fd2, %fd1, 0d3BF921FB54442D19;
	cvt.rn.f32.f64 	%f194, %fd2;
	neg.f32 	%f195, %f194;
	setp.lt.s32 	%p10, %r298, 0;
	selp.f32 	%f463, %f195, %f194, %p10;
$L__BB4_12:
	mul.rn.f32 	%f197, %f463, %f463;
	and.b32  	%r303, %r541, 1;
	setp.eq.b32 	%p11, %r303, 1;
	selp.f32 	%f198, 0f3F800000, %f463, %p11;
	fma.rn.f32 	%f199, %f197, %f198, 0f00000000;
	fma.rn.f32 	%f200, %f197, 0f37CBAC00, 0fBAB607ED;
	selp.f32 	%f201, %f200, 0fB94D4153, %p11;
	selp.f32 	%f202, 0f3D2AAABB, 0f3C0885E4, %p11;
	fma.rn.f32 	%f203, %f201, %f197, %f202;
	selp.f32 	%f204, 0fBEFFFFFF, 0fBE2AAAA8, %p11;
	fma.rn.f32 	%f205, %f203, %f197, %f204;
	fma.rn.f32 	%f206, %f205, %f199, %f198;
	and.b32  	%r304, %r541, 2;
	setp.eq.s32 	%p12, %r304, 0;
	mov.f32 	%f207, 0f00000000;
	sub.f32 	%f208, %f207, %f206;
	selp.f32 	%f209, %f206, %f208, %p12;
	div.rn.f32 	%f41, %f209, %f34;
	mul.f32 	%f210, %f35, 0f3F22F983;
	cvt.rni.s32.f32 	%r545, %f210;
	cvt.rn.f32.s32 	%f211, %r545;
	fma.rn.f32 	%f212, %f211, 0fBFC90FDA, %f35;
	fma.rn.f32 	%f213, %f211, 0fB3A22168, %f212;
	fma.rn.f32 	%f464, %f211, 0fA7C234C5, %f213;
	abs.f32 	%f43, %f35;
	setp.ltu.f32 	%p13, %f43, 0f47CE4780;
	@%p13 bra 	$L__BB4_20;
	setp.neu.f32 	%p14, %f43, 0f7F800000;
	@%p14 bra 	$L__BB4_15;
	mov.f32 	%f216, 0f00000000;
	mul.rn.f32 	%f464, %f35, %f216;
	mov.b32 	%r545, 0;
	bra.uni 	$L__BB4_20;
$L__BB4_15:
	mov.b32 	%r50, %f35;
	shl.b32 	%r306, %r50, 8;
	or.b32  	%r51, %r306, -2147483648;
	mov.b64 	%rd238, 0;
	mov.b32 	%r542, 0;
$L__BB4_16:
	.pragma "nounroll";
	mul.wide.u32 	%rd80, %r542, 4;
	mov.u64 	%rd81, __cudart_i2opi_f;
	add.s64 	%rd82, %rd81, %rd80;
	ld.global.nc.u32 	%r307, [%rd82];
	mad.wide.u32 	%rd83, %r307, %r51, %rd238;
	shr.u64 	%rd238, %rd83, 32;
	add.s64 	%rd84, %rd3, %rd80;
	st.local.u32 	[%rd84], %rd83;
	add.s32 	%r542, %r542, 1;
	setp.ne.s32 	%p15, %r542, 6;
	@%p15 bra 	$L__BB4_16;
	shr.u32 	%r308, %r50, 23;
	st.local.u32 	[%rd3+24], %rd238;
	and.b32  	%r54, %r308, 31;
	add.s32 	%r309, %r308, -128;
	shr.u32 	%r310, %r309, 5;
	mul.wide.u32 	%rd85, %r310, 4;
	sub.s64 	%rd26, %rd3, %rd85;
	ld.local.u32 	%r543, [%rd26+24];
	ld.local.u32 	%r544, [%rd26+20];
	setp.eq.s32 	%p16, %r54, 0;
	@%p16 bra 	$L__BB4_19;
	shf.l.wrap.b32 	%r543, %r544, %r543, %r54;
	ld.local.u32 	%r311, [%rd26+16];
	shf.l.wrap.b32 	%r544, %r311, %r544, %r54;
$L__BB4_19:
	shr.u32 	%r312, %r543, 30;
	shf.l.wrap.b32 	%r313, %r544, %r543, 2;
	shl.b32 	%r314, %r544, 2;
	shr.u32 	%r315, %r313, 31;
	add.s32 	%r545, %r315, %r312;
	xor.b32  	%r316, %r313, %r50;
	shr.s32 	%r317, %r313, 31;
	xor.b32  	%r318, %r317, %r313;
	xor.b32  	%r319, %r317, %r314;
	cvt.u64.u32 	%rd86, %r318;
	shl.b64 	%rd87, %rd86, 32;
	cvt.u64.u32 	%rd88, %r319;
	or.b64  	%rd89, %rd87, %rd88;
	cvt.rn.f64.s64 	%fd3, %rd89;
	mul.f64 	%fd4, %fd3, 0d3BF921FB54442D19;
	cvt.rn.f32.f64 	%f214, %fd4;
	neg.f32 	%f215, %f214;
	setp.lt.s32 	%p17, %r316, 0;
	selp.f32 	%f464, %f215, %f214, %p17;
$L__BB4_20:
	mul.rn.f32 	%f217, %f464, %f464;
	and.b32  	%r321, %r545, 1;
	setp.eq.b32 	%p18, %r321, 1;
	selp.f32 	%f218, 0f3F800000, %f464, %p18;
	fma.rn.f32 	%f219, %f217, %f218, 0f00000000;
	fma.rn.f32 	%f220, %f217, 0f37CBAC00, 0fBAB607ED;
	selp.f32 	%f221, %f220, 0fB94D4153, %p18;
	selp.f32 	%f222, 0f3D2AAABB, 0f3C0885E4, %p18;
	fma.rn.f32 	%f223, %f221, %f217, %f222;
	selp.f32 	%f224, 0fBEFFFFFF, 0fBE2AAAA8, %p18;
	fma.rn.f32 	%f225, %f223, %f217, %f224;
	fma.rn.f32 	%f226, %f225, %f219, %f218;
	and.b32  	%r322, %r545, 2;
	setp.eq.s32 	%p19, %r322, 0;
	mov.f32 	%f227, 0f00000000;
	sub.f32 	%f228, %f227, %f226;
	selp.f32 	%f229, %f226, %f228, %p19;
	div.rn.f32 	%f230, %f229, %f35;
	mul.f32 	%f465, %f41, %f230;
$L__BB4_21:
	ld.param.u32 	%r535, [_Z12resizeKernelIhLi1E19LanczosInterpolatorIhLi1EEEvPKT_i8NppiSize8NppiRectPS2_iS5_S6__param_1];
	setp.lt.f32 	%p20, %f2, 0f38D1B717;
	setp.geu.f32 	%p21, %f2, 0f40400000;
	add.s32 	%r323, %r537, %r2;
	max.s32 	%r324, %r323, %r198;
	add.s32 	%r325, %r200, %r198;
	add.s32 	%r326, %r325, -1;
	min.s32 	%r327, %r324, %r326;
	mul.lo.s32 	%r328, %r327, %r535;
	cvt.s64.s32 	%rd27, %r328;
	or.pred  	%p22, %p21, %p20;
	selp.f32 	%f468, 0f00000000, 0f3F800000, %p21;
	@%p22 bra 	$L__BB4_35;
	abs.f32 	%f231, %f3;
	setp.eq.f32 	%p23, %f231, 0f7F800000;
	setp.ltu.f32 	%p24, %f231, 0f47CE4780;
	or.pred  	%p25, %p24, %p23;
	selp.b32 	%r549, %r5, 0, %p24;
	mov.f32 	%f232, 0f00000000;
	mul.rn.f32 	%f233, %f3, %f232;
	selp.f32 	%f466, %f5, %f233, %p24;
	@%p25 bra 	$L__BB4_28;
	mov.b64 	%rd239, 0;
	mov.b32 	%r546, 0;
$L__BB4_24:
	.pragma "nounroll";
	mul.wide.u32 	%rd91, %r546, 4;
	mov.u64 	%rd92, __cudart_i2opi_f;
	add.s64 	%rd93, %rd92, %rd91;
	ld.global.nc.u32 	%r330, [%rd93];
	mov.b32 	%r331, %f3;
	shl.b32 	%r332, %r331, 8;
	or.b32  	%r333, %r332, -2147483648;
	mad.wide.u32 	%rd94, %r330, %r333, %rd239;
	shr.u64 	%rd239, %rd94, 32;
	add.s64 	%rd95, %rd2, %rd91;
	st.local.u32 	[%rd95], %rd94;
	add.s32 	%r546, %r546, 1;
	setp.ne.s32 	%p26, %r546, 6;
	@%p26 bra 	$L__BB4_24;
	setp.eq.s32 	%p27, %r6, 0;
	st.local.u32 	[%rd2+24], %rd239;
	ld.local.u32 	%r547, [%rd5+24];
	ld.local.u32 	%r548, [%rd5+20];
	@%p27 bra 	$L__BB4_27;
	shf.l.wrap.b32 	%r547, %r548, %r547, %r6;
	ld.local.u32 	%r334, [%rd5+16];
	shf.l.wrap.b32 	%r548, %r334, %r548, %r6;
$L__BB4_27:
	shr.u32 	%r335, %r547, 30;
	shf.l.wrap.b32 	%r336, %r548, %r547, 2;
	shl.b32 	%r337, %r548, 2;
	shr.u32 	%r338, %r336, 31;
	add.s32 	%r549, %r338, %r335;
	mov.b32 	%r339, %f3;
	xor.b32  	%r340, %r336, %r339;
	shr.s32 	%r341, %r336, 31;
	xor.b32  	%r342, %r341, %r336;
	xor.b32  	%r343, %r341, %r337;
	cvt.u64.u32 	%rd96, %r342;
	shl.b64 	%rd97, %rd96, 32;
	cvt.u64.u32 	%rd98, %r343;
	or.b64  	%rd99, %rd97, %rd98;
	cvt.rn.f64.s64 	%fd5, %rd99;
	mul.f64 	%fd6, %fd5, 0d3BF921FB54442D19;
	cvt.rn.f32.f64 	%f234, %fd6;
	neg.f32 	%f235, %f234;
	setp.lt.s32 	%p28, %r340, 0;
	selp.f32 	%f466, %f235, %f234, %p28;
$L__BB4_28:
	abs.f32 	%f236, %f4;
	setp.eq.f32 	%p29, %f236, 0f7F800000;
	setp.ltu.f32 	%p30, %f236, 0f47CE4780;
	mul.rn.f32 	%f237, %f466, %f466;
	and.b32  	%r344, %r549, 1;
	setp.eq.b32 	%p31, %r344, 1;
	selp.f32 	%f238, 0f3F800000, %f466, %p31;
	fma.rn.f32 	%f239, %f237, %f238, 0f00000000;
	fma.rn.f32 	%f240, %f237, 0f37CBAC00, 0fBAB607ED;
	selp.f32 	%f241, %f240, 0fB94D4153, %p31;
	selp.f32 	%f242, 0f3D2AAABB, 0f3C0885E4, %p31;
	fma.rn.f32 	%f243, %f241, %f237, %f242;
	selp.f32 	%f244, 0fBEFFFFFF, 0fBE2AAAA8, %p31;
	fma.rn.f32 	%f245, %f243, %f237, %f244;
	fma.rn.f32 	%f246, %f245, %f239, %f238;
	and.b32  	%r345, %r549, 2;
	setp.eq.s32 	%p32, %r345, 0;
	mov.f32 	%f247, 0f00000000;
	sub.f32 	%f248, %f247, %f246;
	selp.f32 	%f53, %f246, %f248, %p32;
	or.pred  	%p33, %p30, %p29;
	selp.b32 	%r553, %r7, 0, %p30;
	mul.rn.f32 	%f249, %f4, %f247;
	selp.f32 	%f467, %f6, %f249, %p30;
	@%p33 bra 	$L__BB4_34;
	mov.b64 	%rd240, 0;
	mov.b32 	%r550, 0;
$L__BB4_30:
	.pragma "nounroll";
	mul.wide.u32 	%rd101, %r550, 4;
	mov.u64 	%rd102, __cudart_i2opi_f;
	add.s64 	%rd103, %rd102, %rd101;
	ld.global.nc.u32 	%r347, [%rd103];
	mov.b32 	%r348, %f4;
	shl.b32 	%r349, %r348, 8;
	or.b32  	%r350, %r349, -2147483648;
	mad.wide.u32 	%rd104, %r347, %r350, %rd240;
	shr.u64 	%rd240, %rd104, 32;
	add.s64 	%rd105, %rd1, %rd101;
	st.local.u32 	[%rd105], %rd104;
	add.s32 	%r550, %r550, 1;
	setp.ne.s32 	%p34, %r550, 6;
	@%p34 bra 	$L__BB4_30;
	setp.eq.s32 	%p35, %r8, 0;
	st.local.u32 	[%rd1+24], %rd240;
	ld.local.u32 	%r551, [%rd6+24];
	ld.local.u32 	%r552, [%rd6+20];
	@%p35 bra 	$L__BB4_33;
	shf.l.wrap.b32 	%r551, %r552, %r551, %r8;
	ld.local.u32 	%r351, [%rd6+16];
	shf.l.wrap.b32 	%r552, %r351, %r552, %r8;
$L__BB4_33:
	shr.u32 	%r352, %r551, 30;
	shf.l.wrap.b32 	%r353, %r552, %r551, 2;
	shl.b32 	%r354, %r552, 2;
	shr.u32 	%r355, %r353, 31;
	add.s32 	%r553, %r355, %r352;
	mov.b32 	%r356, %f4;
	xor.b32  	%r357, %r353, %r356;
	shr.s32 	%r358, %r353, 31;
	xor.b32  	%r359, %r358, %r353;
	xor.b32  	%r360, %r358, %r354;
	cvt.u64.u32 	%rd106, %r359;
	shl.b64 	%rd107, %rd106, 32;
	cvt.u64.u32 	%rd108, %r360;
	or.b64  	%rd109, %rd107, %rd108;
	cvt.rn.f64.s64 	%fd7, %rd109;
	mul.f64 	%fd8, %fd7, 0d3BF921FB54442D19;
	cvt.rn.f32.f64 	%f250, %fd8;
	neg.f32 	%f251, %f250;
	setp.lt.s32 	%p36, %r357, 0;
	selp.f32 	%f467, %f251, %f250, %p36;
$L__BB4_34:
	mul.rn.f32 	%f252, %f467, %f467;
	and.b32  	%r361, %r553, 1;
	setp.eq.b32 	%p37, %r361, 1;
	selp.f32 	%f253, 0f3F800000, %f467, %p37;
	fma.rn.f32 	%f254, %f252, %f253, 0f00000000;
	fma.rn.f32 	%f255, %f252, 0f37CBAC00, 0fBAB607ED;
	selp.f32 	%f256, %f255, 0fB94D4153, %p37;
	selp.f32 	%f257, 0f3D2AAABB, 0f3C0885E4, %p37;
	fma.rn.f32 	%f258, %f256, %f252, %f257;
	selp.f32 	%f259, 0fBEFFFFFF, 0fBE2AAAA8, %p37;
	fma.rn.f32 	%f260, %f258, %f252, %f259;
	fma.rn.f32 	%f261, %f260, %f254, %f253;
	and.b32  	%r362, %r553, 2;
	setp.eq.s32 	%p38, %r362, 0;
	mov.f32 	%f262, 0f00000000;
	sub.f32 	%f263, %f262, %f261;
	selp.f32 	%f264, %f261, %f263, %p38;
	div.rn.f32 	%f265, %f264, %f4;
	div.rn.f32 	%f266, %f53, %f3;
	mul.f32 	%f468, %f266, %f265;
$L__BB4_35:
	ld.param.u64 	%rd233, [_Z12resizeKernelIhLi1E19LanczosInterpolatorIhLi1EEEvPKT_i8NppiSize8NppiRectPS2_iS5_S6__param_0];
	setp.lt.f32 	%p39, %f7, 0f38D1B717;
	setp.geu.f32 	%p40, %f7, 0f40400000;
	mul.f32 	%f267, %f465, %f468;
	cvt.s64.s32 	%rd110, %r4;
	add.s64 	%rd111, %rd110, %rd27;
	cvta.to.global.u64 	%rd32, %rd233;
	add.s64 	%rd112, %rd32, %rd111;
	ld.global.u8 	%rs1, [%rd112];
	cvt.rn.f32.u16 	%f268, %rs1;
	fma.rn.f32 	%f59, %f267, %f268, %f462;
	or.pred  	%p41, %p40, %p39;
	selp.f32 	%f471, 0f00000000, 0f3F800000, %p40;
	@%p41 bra 	$L__BB4_49;
	abs.f32 	%f269, %f8;
	setp.eq.f32 	%p42, %f269, 0f7F800000;
	setp.ltu.f32 	%p43, %f269, 0f47CE4780;
	or.pred  	%p44, %p43, %p42;
	selp.b32 	%r557, %r10, 0, %p43;
	mov.f32 	%f270, 0f00000000;
	mul.rn.f32 	%f271, %f8, %f270;
	selp.f32 	%f469, %f10, %f271, %p43;
	@%p44 bra 	$L__BB4_42;
	mov.b64 	%rd241, 0;
	mov.b32 	%r554, 0;
$L__BB4_38:
	.pragma "nounroll";
	mul.wide.u32 	%rd114, %r554, 4;
	mov.u64 	%rd115, __cudart_i2opi_f;
	add.s64 	%rd116, %rd115, %rd114;
	ld.global.nc.u32 	%r364, [%rd116];
	mov.b32 	%r365, %f8;
	shl.b32 	%r366, %r365, 8;
	or.b32  	%r367, %r366, -2147483648;
	mad.wide.u32 	%rd117, %r364, %r367, %rd241;
	shr.u64 	%rd241, %rd117, 32;
	add.s64 	%rd118, %rd2, %rd114;
	st.local.u32 	[%rd118], %rd117;
	add.s32 	%r554, %r554, 1;
	setp.ne.s32 	%p45, %r554, 6;
	@%p45 bra 	$L__BB4_38;
	setp.eq.s32 	%p46, %r11, 0;
	st.local.u32 	[%rd2+24], %rd241;
	ld.local.u32 	%r555, [%rd7+24];
	ld.local.u32 	%r556, [%rd7+20];
	@%p46 bra 	$L__BB4_41;
	shf.l.wrap.b32 	%r555, %r556, %r555, %r11;
	ld.local.u32 	%r368, [%rd7+16];
	shf.l.wrap.b32 	%r556, %r368, %r556, %r11;
$L__BB4_41:
	shr.u32 	%r369, %r555, 30;
	shf.l.wrap.b32 	%r370, %r556, %r555, 2;
	shl.b32 	%r371, %r556, 2;
	shr.u32 	%r372, %r370, 31;
	add.s32 	%r557, %r372, %r369;
	mov.b32 	%r373, %f8;
	xor.b32  	%r374, %r370, %r373;
	shr.s32 	%r375, %r370, 31;
	xor.b32  	%r376, %r375, %r370;
	xor.b32  	%r377, %r375, %r371;
	cvt.u64.u32 	%rd119, %r376;
	shl.b64 	%rd120, %rd119, 32;
	cvt.u64.u32 	%rd121, %r377;
	or.b64  	%rd122, %rd120, %rd121;
	cvt.rn.f64.s64 	%fd9, %rd122;
	mul.f64 	%fd10, %fd9, 0d3BF921FB54442D19;
	cvt.rn.f32.f64 	%f272, %fd10;
	neg.f32 	%f273, %f272;
	setp.lt.s32 	%p47, %r374, 0;
	selp.f32 	%f469, %f273, %f272, %p47;
$L__BB4_42:
	abs.f32 	%f274, %f9;
	setp.eq.f32 	%p48, %f274, 0f7F800000;
	setp.ltu.f32 	%p49, %f274, 0f47CE4780;
	mul.rn.f32 	%f275, %f469, %f469;
	and.b32  	%r378, %r557, 1;
	setp.eq.b32 	%p50, %r378, 1;
	selp.f32 	%f276, 0f3F800000, %f469, %p50;
	fma.rn.f32 	%f277, %f275, %f276, 0f00000000;
	fma.rn.f32 	%f278, %f275, 0f37CBAC00, 0fBAB607ED;
	selp.f32 	%f279, %f278, 0fB94D4153, %p50;
	selp.f32 	%f280, 0f3D2AAABB, 0f3C0885E4, %p50;
	fma.rn.f32 	%f281, %f279, %f275, %f280;
	selp.f32 	%f282, 0fBEFFFFFF, 0fBE2AAAA8, %p50;
	fma.rn.f32 	%f283, %f281, %f275, %f282;
	fma.rn.f32 	%f284, %f283, %f277, %f276;
	and.b32  	%r379, %r557, 2;
	setp.eq.s32 	%p51, %r379, 0;
	mov.f32 	%f285, 0f00000000;
	sub.f32 	%f286, %f285, %f284;
	selp.f32 	%f64, %f284, %f286, %p51;
	or.pred  	%p52, %p49, %p48;
	selp.b32 	%r561, %r12, 0, %p49;
	mul.rn.f32 	%f287, %f9, %f285;
	selp.f32 	%f470, %f11, %f287, %p49;
	@%p52 bra 	$L__BB4_48;
	mov.b64 	%rd242, 0;
	mov.b32 	%r558, 0;
$L__BB4_44:
	.pragma "nounroll";
	mul.wide.u32 	%rd124, %r558, 4;
	mov.u64 	%rd125, __cudart_i2opi_f;
	add.s64 	%rd126, %rd125, %rd124;
	ld.global.nc.u32 	%r381, [%rd126];
	mov.b32 	%r382, %f9;
	shl.b32 	%r383, %r382, 8;
	or.b32  	%r384, %r383, -2147483648;
	mad.wide.u32 	%rd127, %r381, %r384, %rd242;
	shr.u64 	%rd242, %rd127, 32;
	add.s64 	%rd128, %rd1, %rd124;
	st.local.u32 	[%rd128], %rd127;
	add.s32 	%r558, %r558, 1;
	setp.ne.s32 	%p53, %r558, 6;
	@%p53 bra 	$L__BB4_44;
	setp.eq.s32 	%p54, %r13, 0;
	st.local.u32 	[%rd1+24], %rd242;
	ld.local.u32 	%r559, [%rd8+24];
	ld.local.u32 	%r560, [%rd8+20];
	@%p54 bra 	$L__BB4_47;
	shf.l.wrap.b32 	%r559, %r560, %r559, %r13;
	ld.local.u32 	%r385, [%rd8+16];
	shf.l.wrap.b32 	%r560, %r385, %r560, %r13;
$L__BB4_47:
	shr.u32 	%r386, %r559, 30;
	shf.l.wrap.b32 	%r387, %r560, %r559, 2;
	shl.b32 	%r388, %r560, 2;
	shr.u32 	%r389, %r387, 31;
	add.s32 	%r561, %r389, %r386;
	mov.b32 	%r390, %f9;
	xor.b32  	%r391, %r387, %r390;
	shr.s32 	%r392, %r387, 31;
	xor.b32  	%r393, %r392, %r387;
	xor.b32  	%r394, %r392, %r388;
	cvt.u64.u32 	%rd129, %r393;
	shl.b64 	%rd130, %rd129, 32;
	cvt.u64.u32 	%rd131, %r394;
	or.b64  	%rd132, %rd130, %rd131;
	cvt.rn.f64.s64 	%fd11, %rd132;
	mul.f64 	%fd12, %fd11, 0d3BF921FB54442D19;
	cvt.rn.f32.f64 	%f288, %fd12;
	neg.f32 	%f289, %f288;
	setp.lt.s32 	%p55, %r391, 0;
	selp.f32 	%f470, %f289, %f288, %p55;
$L__BB4_48:
	mul.rn.f32 	%f290, %f470, %f470;
	and.b32  	%r395, %r561, 1;
	setp.eq.b32 	%p56, %r395, 1;
	selp.f32 	%f291, 0f3F800000, %f470, %p56;
	fma.rn.f32 	%f292, %f290, %f291, 0f00000000;
	fma.rn.f32 	%f293, %f290, 0f37CBAC00, 0fBAB607ED;
	selp.f32 	%f294, %f293, 0fB94D4153, %p56;
	selp.f32 	%f295, 0f3D2AAABB, 0f3C0885E4, %p56;
	fma.rn.f32 	%f296, %f294, %f290, %f295;
	selp.f32 	%f297, 0fBEFFFFFF, 0fBE2AAAA8, %p56;
	fma.rn.f32 	%f298, %f296, %f290, %f297;
	fma.rn.f32 	%f299, %f298, %f292, %f291;
	and.b32  	%r396, %r561, 2;
	setp.eq.s32 	%p57, %r396, 0;
	mov.f32 	%f300, 0f00000000;
	sub.f32 	%f301, %f300, %f299;
	selp.f32 	%f302, %f299, %f301, %p57;
	div.rn.f32 	%f303, %f302, %f9;
	div.rn.f32 	%f304, %f64, %f8;
	mul.f32 	%f471, %f304, %f303;
$L__BB4_49:
	setp.lt.f32 	%p58, %f12, 0f38D1B717;
	setp.geu.f32 	%p59, %f12, 0f40400000;
	mul.f32 	%f305, %f465, %f471;
	cvt.s64.s32 	%rd133, %r9;
	add.s64 	%rd134, %rd133, %rd27;
	add.s64 	%rd135, %rd32, %rd134;
	ld.global.u8 	%rs2, [%rd135];
	cvt.rn.f32.u16 	%f306, %rs2;
	fma.rn.f32 	%f70, %f305, %f306, %f59;
	or.pred  	%p60, %p59, %p58;
	selp.f32 	%f474, 0f00000000, 0f3F800000, %p59;
	@%p60 bra 	$L__BB4_63;
	abs.f32 	%f307, %f13;
	setp.eq.f32 	%p61, %f307, 0f7F800000;
	setp.ltu.f32 	%p62, %f307, 0f47CE4780;
	or.pred  	%p63, %p62, %p61;
	selp.b32 	%r565, %r15, 0, %p62;
	mov.f32 	%f308, 0f00000000;
	mul.rn.f32 	%f309, %f13, %f308;
	selp.f32 	%f472, %f15, %f309, %p62;
	@%p63 bra 	$L__BB4_56;
	mov.b64 	%rd243, 0;
	mov.b32 	%r562, 0;
$L__BB4_52:
	.pragma "nounroll";
	mul.wide.u32 	%rd137, %r562, 4;
	mov.u64 	%rd138, __cudart_i2opi_f;
	add.s64 	%rd139, %rd138, %rd137;
	ld.global.nc.u32 	%r398, [%rd139];
	mov.b32 	%r399, %f13;
	shl.b32 	%r400, %r399, 8;
	or.b32  	%r401, %r400, -2147483648;
	mad.wide.u32 	%rd140, %r398, %r401, %rd243;
	shr.u64 	%rd243, %rd140, 32;
	add.s64 	%rd141, %rd2, %rd137;
	st.local.u32 	[%rd141], %rd140;
	add.s32 	%r562, %r562, 1;
	setp.ne.s32 	%p64, %r562, 6;
	@%p64 bra 	$L__BB4_52;
	setp.eq.s32 	%p65, %r16, 0;
	st.local.u32 	[%rd2+24], %rd243;
	ld.local.u32 	%r563, [%rd9+24];
	ld.local.u32 	%r564, [%rd9+20];
	@%p65 bra 	$L__BB4_55;
	shf.l.wrap.b32 	%r563, %r564, %r563, %r16;
	ld.local.u32 	%r402, [%rd9+16];
	shf.l.wrap.b32 	%r564, %r402, %r564, %r16;
$L__BB4_55:
	shr.u32 	%r403, %r563, 30;
	shf.l.wrap.b32 	%r404, %r564, %r563, 2;
	shl.b32 	%r405, %r564, 2;
	shr.u32 	%r406, %r404, 31;
	add.s32 	%r565, %r406, %r403;
	mov.b32 	%r407, %f13;
	xor.b32  	%r408, %r404, %r407;
	shr.s32 	%r409, %r404, 31;
	xor.b32  	%r410, %r409, %r404;
	xor.b32  	%r411, %r409, %r405;
	cvt.u64.u32 	%rd142, %r410;
	shl.b64 	%rd143, %rd142, 32;
	cvt.u64.u32 	%rd144, %r411;
	or.b64  	%rd145, %rd143, %rd144;
	cvt.rn.f64.s64 	%fd13, %rd145;
	mul.f64 	%fd14, %fd13, 0d3BF921FB54442D19;
	cvt.rn.f32.f64 	%f310, %fd14;
	neg.f32 	%f311, %f310;
	setp.lt.s32 	%p66, %r408, 0;
	selp.f32 	%f472, %f311, %f310, %p66;
$L__BB4_56:
	abs.f32 	%f312, %f14;
	setp.eq.f32 	%p67, %f312, 0f7F800000;
	setp.ltu.f32 	%p68, %f312, 0f47CE4780;
	mul.rn.f32 	%f313, %f472, %f472;
	and.b32  	%r412, %r565, 1;
	setp.eq.b32 	%p69, %r412, 1;
	selp.f32 	%f314, 0f3F800000, %f472, %p69;
	fma.rn.f32 	%f315, %f313, %f314, 0f00000000;
	fma.rn.f32 	%f316, %f313, 0f37CBAC00, 0fBAB607ED;
	selp.f32 	%f317, %f316, 0fB94D4153, %p69;
	selp.f32 	%f318, 0f3D2AAABB, 0f3C0885E4, %p69;
	fma.rn.f32 	%f319, %f317, %f313, %f318;
	selp.f32 	%f320, 0fBEFFFFFF, 0fBE2AAAA8, %p69;
	fma.rn.f32 	%f321, %f319, %f313, %f320;
	fma.rn.f32 	%f322, %f321, %f315, %f314;
	and.b32  	%r413, %r565, 2;
	setp.eq.s32 	%p70, %r413, 0;
	mov.f32 	%f323, 0f00000000;
	sub.f32 	%f324, %f323, %f322;
	selp.f32 	%f75, %f322, %f324, %p70;
	or.pred  	%p71, %p68, %p67;
	selp.b32 	%r569, %r17, 0, %p68;
	mul.rn.f32 	%f325, %f14, %f323;
	selp.f32 	%f473, %f16, %f325, %p68;
	@%p71 bra 	$L__BB4_62;
	mov.b64 	%rd244, 0;
	mov.b32 	%r566, 0;
$L__BB4_58:
	.pragma "nounroll";
	mul.wide.u32 	%rd147, %r566, 4;
	mov.u64 	%rd148, __cudart_i2opi_f;
	add.s64 	%rd149, %rd148, %rd147;
	ld.global.nc.u32 	%r415, [%rd149];
	mov.b32 	%r416, %f14;
	shl.b32 	%r417, %r416, 8;
	or.b32  	%r418, %r417, -2147483648;
	mad.wide.u32 	%rd150, %r415, %r418, %rd244;
	shr.u64 	%rd244, %rd150, 32;
	add.s64 	%rd151, %rd1, %rd147;
	st.local.u32 	[%rd151], %rd150;
	add.s32 	%r566, %r566, 1;
	setp.ne.s32 	%p72, %r566, 6;
	@%p72 bra 	$L__BB4_58;
	setp.eq.s32 	%p73, %r18, 0;
	st.local.u32 	[%rd1+24], %rd244;
	ld.local.u32 	%r567, [%rd10+24];
	ld.local.u32 	%r568, [%rd10+20];
	@%p73 bra 	$L__BB4_61;
	shf.l.wrap.b32 	%r567, %r568, %r567, %r18;
	ld.local.u32 	%r419, [%rd10+16];
	shf.l.wrap.b32 	%r568, %r419, %r568, %r18;
$L__BB4_61:
	shr.u32 	%r420, %r567, 30;
	shf.l.wrap.b32 	%r421, %r568, %r567, 2;
	shl.b32 	%r422, %r568, 2;
	shr.u32 	%r423, %r421, 31;
	add.s32 	%r569, %r423, %r420;
	mov.b32 	%r424, %f14;
	xor.b32  	%r425, %r421, %r424;
	shr.s32 	%r426, %r421, 31;
	xor.b32  	%r427, %r426, %r421;
	xor.b32  	%r428, %r426, %r422;
	cvt.u64.u32 	%rd152, %r427;
	shl.b64 	%rd153, %rd152, 32;
	cvt.u64.u32 	%rd154, %r428;
	or.b64  	%rd155, %rd153, %rd154;
	cvt.rn.f64.s64 	%fd15, %rd155;
	mul.f64 	%fd16, %fd15, 0d3BF921FB54442D19;
	cvt.rn.f32.f64 	%f326, %fd16;
	neg.f32 	%f327, %f326;
	setp.lt.s32 	%p74, %r425, 0;
	selp.f32 	%f473, %f327, %f326, %p74;
$L__BB4_62:
	mul.rn.f32 	%f328, %f473, %f473;
	and.b32  	%r429, %r569, 1;
	setp.eq.b32 	%p75, %r429, 1;
	selp.f32 	%f329, 0f3F800000, %f473, %p75;
	fma.rn.f32 	%f330, %f328, %f329, 0f00000000;
	fma.rn.f32 	%f331, %f328, 0f37CBAC00, 0fBAB607ED;
	selp.f32 	%f332, %f331, 0fB94D4153, %p75;
	selp.f32 	%f333, 0f3D2AAABB, 0f3C0885E4, %p75;
	fma.rn.f32 	%f334, %f332, %f328, %f333;
	selp.f32 	%f335, 0fBEFFFFFF, 0fBE2AAAA8, %p75;
	fma.rn.f32 	%f336, %f334, %f328, %f335;
	fma.rn.f32 	%f337, %f336, %f330, %f329;
	and.b32  	%r430, %r569, 2;
	setp.eq.s32 	%p76, %r430, 0;
	mov.f32 	%f338, 0f00000000;
	sub.f32 	%f339, %f338, %f337;
	selp.f32 	%f340, %f337, %f339, %p76;
	div.rn.f32 	%f341, %f340, %f14;
	div.rn.f32 	%f342, %f75, %f13;
	mul.f32 	%f474, %f342, %f341;
$L__BB4_63:
	setp.lt.f32 	%p77, %f17, 0f38D1B717;
	setp.geu.f32 	%p78, %f17, 0f40400000;
	mul.f32 	%f343, %f465, %f474;
	cvt.s64.s32 	%rd156, %r14;
	add.s64 	%rd157, %rd156, %rd27;
	add.s64 	%rd158, %rd32, %rd157;
	ld.global.u8 	%rs3, [%rd158];
	cvt.rn.f32.u16 	%f344, %rs3;
	fma.rn.f32 	%f81, %f343, %f344, %f70;
	or.pred  	%p79, %p78, %p77;
	selp.f32 	%f477, 0f00000000, 0f3F800000, %p78;
	@%p79 bra 	$L__BB4_77;
	abs.f32 	%f345, %f18;
	setp.eq.f32 	%p80, %f345, 0f7F800000;
	setp.ltu.f32 	%p81, %f345, 0f47CE4780;
	or.pred  	%p82, %p81, %p80;
	selp.b32 	%r573, %r20, 0, %p81;
	mov.f32 	%f346, 0f00000000;
	mul.rn.f32 	%f347, %f18, %f346;
	selp.f32 	%f475, %f20, %f347, %p81;
	@%p82 bra 	$L__BB4_70;
	mov.b64 	%rd245, 0;
	mov.b32 	%r570, 0;
$L__BB4_66:
	.pragma "nounroll";
	mul.wide.u32 	%rd160, %r570, 4;
	mov.u64 	%rd161, __cudart_i2opi_f;
	add.s64 	%rd162, %rd161, %rd160;
	ld.global.nc.u32 	%r432, [%rd162];
	mov.b32 	%r433, %f18;
	shl.b32 	%r434, %r433, 8;
	or.b32  	%r435, %r434, -2147483648;
	mad.wide.u32 	%rd163, %r432, %r435, %rd245;
	shr.u64 	%rd245, %rd163, 32;
	add.s64 	%rd164, %rd2, %rd160;
	st.local.u32 	[%rd164], %rd163;
	add.s32 	%r570, %r570, 1;
	setp.ne.s32 	%p83, %r570, 6;
	@%p83 bra 	$L__BB4_66;
	setp.eq.s32 	%p84, %r21, 0;
	st.local.u32 	[%rd2+24], %rd245;
	ld.local.u32 	%r571, [%rd11+24];
	ld.local.u32 	%r572, [%rd11+20];
	@%p84 bra 	$L__BB4_69;
	shf.l.wrap.b32 	%r571, %r572, %r571, %r21;
	ld.local.u32 	%r436, [%rd11+16];
	shf.l.wrap.b32 	%r572, %r436, %r572, %r21;
$L__BB4_69:
	shr.u32 	%r437, %r571, 30;
	shf.l.wrap.b32 	%r438, %r572, %r571, 2;
	shl.b32 	%r439, %r572, 2;
	shr.u32 	%r440, %r438, 31;
	add.s32 	%r573, %r440, %r437;
	mov.b32 	%r441, %f18;
	xor.b32  	%r442, %r438, %r441;
	shr.s32 	%r443, %r438, 31;
	xor.b32  	%r444, %r443, %r438;
	xor.b32  	%r445, %r443, %r439;
	cvt.u64.u32 	%rd165, %r444;
	shl.b64 	%rd166, %rd165, 32;
	cvt.u64.u32 	%rd167, %r445;
	or.b64  	%rd168, %rd166, %rd167;
	cvt.rn.f64.s64 	%fd17, %rd168;
	mul.f64 	%fd18, %fd17, 0d3BF921FB54442D19;
	cvt.rn.f32.f64 	%f348, %fd18;
	neg.f32 	%f349, %f348;
	setp.lt.s32 	%p85, %r442, 0;
	selp.f32 	%f475, %f349, %f348, %p85;
$L__BB4_70:
	abs.f32 	%f350, %f19;
	setp.eq.f32 	%p86, %f350, 0f7F800000;
	setp.ltu.f32 	%p87, %f350, 0f47CE4780;
	mul.rn.f32 	%f351, %f475, %f475;
	and.b32  	%r446, %r573, 1;
	setp.eq.b32 	%p88, %r446, 1;
	selp.f32 	%f352, 0f3F800000, %f475, %p88;
	fma.rn.f32 	%f353, %f351, %f352, 0f00000000;
	fma.rn.f32 	%f354, %f351, 0f37CBAC00, 0fBAB607ED;
	selp.f32 	%f355, %f354, 0fB94D4153, %p88;
	selp.f32 	%f356, 0f3D2AAABB, 0f3C0885E4, %p88;
	fma.rn.f32 	%f357, %f355, %f351, %f356;
	selp.f32 	%f358, 0fBEFFFFFF, 0fBE2AAAA8, %p88;
	fma.rn.f32 	%f359, %f357, %f351, %f358;
	fma.rn.f32 	%f360, %f359, %f353, %f352;
	and.b32  	%r447, %r573, 2;
	setp.eq.s32 	%p89, %r447, 0;
	mov.f32 	%f361, 0f00000000;
	sub.f32 	%f362, %f361, %f360;
	selp.f32 	%f86, %f360, %f362, %p89;
	or.pred  	%p90, %p87, %p86;
	selp.b32 	%r577, %r22, 0, %p87;
	mul.rn.f32 	%f363, %f19, %f361;
	selp.f32 	%f476, %f21, %f363, %p87;
	@%p90 bra 	$L__BB4_76;
	mov.b64 	%rd246, 0;
	mov.b32 	%r574, 0;
$L__BB4_72:
	.pragma "nounroll";
	mul.wide.u32 	%rd170, %r574, 4;
	mov.u64 	%rd171, __cudart_i2opi_f;
	add.s64 	%rd172, %rd171, %rd170;
	ld.global.nc.u32 	%r449, [%rd172];
	mov.b32 	%r450, %f19;
	shl.b32 	%r451, %r450, 8;
	or.b32  	%r452, %r451, -2147483648;
	mad.wide.u32 	%rd173, %r449, %r452, %rd246;
	shr.u64 	%rd246, %rd173, 32;
	add.s64 	%rd174, %rd1, %rd170;
	st.local.u32 	[%rd174], %rd173;
	add.s32 	%r574, %r574, 1;
	setp.ne.s32 	%p91, %r574, 6;
	@%p91 bra 	$L__BB4_72;
	setp.eq.s32 	%p92, %r23, 0;
	st.local.u32 	[%rd1+24], %rd246;
	ld.local.u32 	%r575, [%rd12+24];
	ld.local.u32 	%r576, [%rd12+20];
	@%p92 bra 	$L__BB4_75;
	shf.l.wrap.b32 	%r575, %r576, %r575, %r23;
	ld.local.u32 	%r453, [%rd12+16];
	shf.l.wrap.b32 	%r576, %r453, %r576, %r23;
$L__BB4_75:
	shr.u32 	%r454, %r575, 30;
	shf.l.wrap.b32 	%r455, %r576, %r575, 2;
	shl.b32 	%r456, %r576, 2;
	shr.u32 	%r457, %r455, 31;
	add.s32 	%r577, %r457, %r454;
	mov.b32 	%r458, %f19;
	xor.b32  	%r459, %r455, %r458;
	shr.s32 	%r460, %r455, 31;
	xor.b32  	%r461, %r460, %r455;
	xor.b32  	%r462, %r460, %r456;
	cvt.u64.u32 	%rd175, %r461;
	shl.b64 	%rd176, %rd175, 32;
	cvt.u64.u32 	%rd177, %r462;
	or.b64  	%rd178, %rd176, %rd177;
	cvt.rn.f64.s64 	%fd19, %rd178;
	mul.f64 	%fd20, %fd19, 0d3BF921FB54442D19;
	cvt.rn.f32.f64 	%f364, %fd20;
	neg.f32 	%f365, %f364;
	setp.lt.s32 	%p93, %r459, 0;
	selp.f32 	%f476, %f365, %f364, %p93;
$L__BB4_76:
	mul.rn.f32 	%f366, %f476, %f476;
	and.b32  	%r463, %r577, 1;
	setp.eq.b32 	%p94, %r463, 1;
	selp.f32 	%f367, 0f3F800000, %f476, %p94;
	fma.rn.f32 	%f368, %f366, %f367, 0f00000000;
	fma.rn.f32 	%f369, %f366, 0f37CBAC00, 0fBAB607ED;
	selp.f32 	%f370, %f369, 0fB94D4153, %p94;
	selp.f32 	%f371, 0f3D2AAABB, 0f3C0885E4, %p94;
	fma.rn.f32 	%f372, %f370, %f366, %f371;
	selp.f32 	%f373, 0fBEFFFFFF, 0fBE2AAAA8, %p94;
	fma.rn.f32 	%f374, %f372, %f366, %f373;
	fma.rn.f32 	%f375, %f374, %f368, %f367;
	and.b32  	%r464, %r577, 2;
	setp.eq.s32 	%p95, %r464, 0;
	mov.f32 	%f376, 0f00000000;
	sub.f32 	%f377, %f376, %f375;
	selp.f32 	%f378, %f375, %f377, %p95;
	div.rn.f32 	%f379, %f378, %f19;
	div.rn.f32 	%f380, %f86, %f18;
	mul.f32 	%f477, %f380, %f379;
$L__BB4_77:
	setp.lt.f32 	%p96, %f22, 0f38D1B717;
	setp.geu.f32 	%p97, %f22, 0f40400000;
	mul.f32 	%f381, %f465, %f477;
	cvt.s64.s32 	%rd179, %r19;
	add.s64 	%rd180, %rd179, %rd27;
	add.s64 	%rd181, %rd32, %rd180;
	ld.global.u8 	%rs4, [%rd181];
	cvt.rn.f32.u16 	%f382, %rs4;
	fma.rn.f32 	%f92, %f381, %f382, %f81;
	or.pred  	%p98, %p97, %p96;
	selp.f32 	%f480, 0f00000000, 0f3F800000, %p97;
	@%p98 bra 	$L__BB4_91;
	abs.f32 	%f383, %f23;
	setp.eq.f32 	%p99, %f383, 0f7F800000;
	setp.ltu.f32 	%p100, %f383, 0f47CE4780;
	or.pred  	%p101, %p100, %p99;
	selp.b32 	%r581, %r25, 0, %p100;
	mov.f32 	%f384, 0f00000000;
	mul.rn.f32 	%f385, %f23, %f384;
	selp.f32 	%f478, %f25, %f385, %p100;
	@%p101 bra 	$L__BB4_84;
	mov.b64 	%rd247, 0;
	mov.b32 	%r578, 0;
$L__BB4_80:
	.pragma "nounroll";
	mul.wide.u32 	%rd183, %r578, 4;
	mov.u64 	%rd184, __cudart_i2opi_f;
	add.s64 	%rd185, %rd184, %rd183;
	ld.global.nc.u32 	%r466, [%rd185];
	mov.b32 	%r467, %f23;
	shl.b32 	%r468, %r467, 8;
	or.b32  	%r469, %r468, -2147483648;
	mad.wide.u32 	%rd186, %r466, %r469, %rd247;
	shr.u64 	%rd247, %rd186, 32;
	add.s64 	%rd187, %rd2, %rd183;
	st.local.u32 	[%rd187], %rd186;
	add.s32 	%r578, %r578, 1;
	setp.ne.s32 	%p102, %r578, 6;
	@%p102 bra 	$L__BB4_80;
	setp.eq.s32 	%p103, %r26, 0;
	st.local.u32 	[%rd2+24], %rd247;
	ld.local.u32 	%r579, [%rd13+24];
	ld.local.u32 	%r580, [%rd13+20];
	@%p103 bra 	$L__BB4_83;
	shf.l.wrap.b32 	%r579, %r580, %r579, %r26;
	ld.local.u32 	%r470, [%rd13+16];
	shf.l.wrap.b32 	%r580, %r470, %r580, %r26;
$L__BB4_83:
	shr.u32 	%r471, %r579, 30;
	shf.l.wrap.b32 	%r472, %r580, %r579, 2;
	shl.b32 	%r473, %r580, 2;
	shr.u32 	%r474, %r472, 31;
	add.s32 	%r581, %r474, %r471;
	mov.b32 	%r475, %f23;
	xor.b32  	%r476, %r472, %r475;
	shr.s32 	%r477, %r472, 31;
	xor.b32  	%r478, %r477, %r472;
	xor.b32  	%r479, %r477, %r473;
	cvt.u64.u32 	%rd188, %r478;
	shl.b64 	%rd189, %rd188, 32;
	cvt.u64.u32 	%rd190, %r479;
	or.b64  	%rd191, %rd189, %rd190;
	cvt.rn.f64.s64 	%fd21, %rd191;
	mul.f64 	%fd22, %fd21, 0d3BF921FB54442D19;
	cvt.rn.f32.f64 	%f386, %fd22;
	neg.f32 	%f387, %f386;
	setp.lt.s32 	%p104, %r476, 0;
	selp.f32 	%f478, %f387, %f386, %p104;
$L__BB4_84:
	abs.f32 	%f388, %f24;
	setp.eq.f32 	%p105, %f388, 0f7F800000;
	setp.ltu.f32 	%p106, %f388, 0f47CE4780;
	mul.rn.f32 	%f389, %f478, %f478;
	and.b32  	%r480, %r581, 1;
	setp.eq.b32 	%p107, %r480, 1;
	selp.f32 	%f390, 0f3F800000, %f478, %p107;
	fma.rn.f32 	%f391, %f389, %f390, 0f00000000;
	fma.rn.f32 	%f392, %f389, 0f37CBAC00, 0fBAB607ED;
	selp.f32 	%f393, %f392, 0fB94D4153, %p107;
	selp.f32 	%f394, 0f3D2AAABB, 0f3C0885E4, %p107;
	fma.rn.f32 	%f395, %f393, %f389, %f394;
	selp.f32 	%f396, 0fBEFFFFFF, 0fBE2AAAA8, %p107;
	fma.rn.f32 	%f397, %f395, %f389, %f396;
	fma.rn.f32 	%f398, %f397, %f391, %f390;
	and.b32  	%r481, %r581, 2;
	setp.eq.s32 	%p108, %r481, 0;
	mov.f32 	%f399, 0f00000000;
	sub.f32 	%f400, %f399, %f398;
	selp.f32 	%f97, %f398, %f400, %p108;
	or.pred  	%p109, %p106, %p105;
	selp.b32 	%r585, %r27, 0, %p106;
	mul.rn.f32 	%f401, %f24, %f399;
	selp.f32 	%f479, %f26, %f401, %p106;
	@%p109 bra 	$L__BB4_90;
	mov.b64 	%rd248, 0;
	mov.b32 	%r582, 0;
$L__BB4_86:
	.pragma "nounroll";
	mul.wide.u32 	%rd193, %r582, 4;
	mov.u64 	%rd194, __cudart_i2opi_f;
	add.s64 	%rd195, %rd194, %rd193;
	ld.global.nc.u32 	%r483, [%rd195];
	mov.b32 	%r484, %f24;
	shl.b32 	%r485, %r484, 8;
	or.b32  	%r486, %r485, -2147483648;
	mad.wide.u32 	%rd196, %r483, %r486, %rd248;
	shr.u64 	%rd248, %rd196, 32;
	add.s64 	%rd197, %rd1, %rd193;
	st.local.u32 	[%rd197], %rd196;
	add.s32 	%r582, %r582, 1;
	setp.ne.s32 	%p110, %r582, 6;
	@%p110 bra 	$L__BB4_86;
	setp.eq.s32 	%p111, %r28, 0;
	st.local.u32 	[%rd1+24], %rd248;
	ld.local.u32 	%r583, [%rd14+24];
	ld.local.u32 	%r584, [%rd14+20];
	@%p111 bra 	$L__BB4_89;
	shf.l.wrap.b32 	%r583, %r584, %r583, %r28;
	ld.local.u32 	%r487, [%rd14+16];
	shf.l.wrap.b32 	%r584, %r487, %r584, %r28;
$L__BB4_89:
	shr.u32 	%r488, %r583, 30;
	shf.l.wrap.b32 	%r489, %r584, %r583, 2;
	shl.b32 	%r490, %r584, 2;
	shr.u32 	%r491, %r489, 31;
	add.s32 	%r585, %r491, %r488;
	mov.b32 	%r492, %f24;
	xor.b32  	%r493, %r489, %r492;
	shr.s32 	%r494, %r489, 31;
	xor.b32  	%r495, %r494, %r489;
	xor.b32  	%r496, %r494, %r490;
	cvt.u64.u32 	%rd198, %r495;
	shl.b64 	%rd199, %rd198, 32;
	cvt.u64.u32 	%rd200, %r496;
	or.b64  	%rd201, %rd199, %rd200;
	cvt.rn.f64.s64 	%fd23, %rd201;
	mul.f64 	%fd24, %fd23, 0d3BF921FB54442D19;
	cvt.rn.f32.f64 	%f402, %fd24;
	neg.f32 	%f403, %f402;
	setp.lt.s32 	%p112, %r493, 0;
	selp.f32 	%f479, %f403, %f402, %p112;
$L__BB4_90:
	mul.rn.f32 	%f404, %f479, %f479;
	and.b32  	%r497, %r585, 1;
	setp.eq.b32 	%p113, %r497, 1;
	selp.f32 	%f405, 0f3F800000, %f479, %p113;
	fma.rn.f32 	%f406, %f404, %f405, 0f00000000;
	fma.rn.f32 	%f407, %f404, 0f37CBAC00, 0fBAB607ED;
	selp.f32 	%f408, %f407, 0fB94D4153, %p113;
	selp.f32 	%f409, 0f3D2AAABB, 0f3C0885E4, %p113;
	fma.rn.f32 	%f410, %f408, %f404, %f409;
	selp.f32 	%f411, 0fBEFFFFFF, 0fBE2AAAA8, %p113;
	fma.rn.f32 	%f412, %f410, %f404, %f411;
	fma.rn.f32 	%f413, %f412, %f406, %f405;
	and.b32  	%r498, %r585, 2;
	setp.eq.s32 	%p114, %r498, 0;
	mov.f32 	%f414, 0f00000000;
	sub.f32 	%f415, %f414, %f413;
	selp.f32 	%f416, %f413, %f415, %p114;
	div.rn.f32 	%f417, %f416, %f24;
	div.rn.f32 	%f418, %f97, %f23;
	mul.f32 	%f480, %f418, %f417;
$L__BB4_91:
	setp.lt.f32 	%p115, %f27, 0f38D1B717;
	setp.geu.f32 	%p116, %f27, 0f40400000;
	mul.f32 	%f419, %f465, %f480;
	cvt.s64.s32 	%rd202, %r24;
	add.s64 	%rd203, %rd202, %rd27;
	add.s64 	%rd204, %rd32, %rd203;
	ld.global.u8 	%rs5, [%rd204];
	cvt.rn.f32.u16 	%f420, %rs5;
	fma.rn.f32 	%f103, %f419, %f420, %f92;
	or.pred  	%p117, %p116, %p115;
	selp.f32 	%f483, 0f00000000, 0f3F800000, %p116;
	@%p117 bra 	$L__BB4_105;
	abs.f32 	%f421, %f28;
	setp.eq.f32 	%p118, %f421, 0f7F800000;
	setp.ltu.f32 	%p119, %f421, 0f47CE4780;
	or.pred  	%p120, %p119, %p118;
	selp.b32 	%r589, %r30, 0, %p119;
	mov.f32 	%f422, 0f00000000;
	mul.rn.f32 	%f423, %f28, %f422;
	selp.f32 	%f481, %f30, %f423, %p119;
	@%p120 bra 	$L__BB4_98;
	mov.b64 	%rd249, 0;
	mov.b32 	%r586, 0;
$L__BB4_94:
	.pragma "nounroll";
	mul.wide.u32 	%rd206, %r586, 4;
	mov.u64 	%rd207, __cudart_i2opi_f;
	add.s64 	%rd208, %rd207, %rd206;
	ld.global.nc.u32 	%r500, [%rd208];
	mov.b32 	%r501, %f28;
	shl.b32 	%r502, %r501, 8;
	or.b32  	%r503, %r502, -2147483648;
	mad.wide.u32 	%rd209, %r500, %r503, %rd249;
	shr.u64 	%rd249, %rd209, 32;
	add.s64 	%rd210, %rd2, %rd206;
	st.local.u32 	[%rd210], %rd209;
	add.s32 	%r586, %r586, 1;
	setp.ne.s32 	%p121, %r586, 6;
	@%p121 bra 	$L__BB4_94;
	setp.eq.s32 	%p122, %r31, 0;
	st.local.u32 	[%rd2+24], %rd249;
	ld.local.u32 	%r587, [%rd15+24];
	ld.local.u32 	%r588, [%rd15+20];
	@%p122 bra 	$L__BB4_97;
	shf.l.wrap.b32 	%r587, %r588, %r587, %r31;
	ld.local.u32 	%r504, [%rd15+16];
	shf.l.wrap.b32 	%r588, %r504, %r588, %r31;
$L__BB4_97:
	shr.u32 	%r505, %r587, 30;
	shf.l.wrap.b32 	%r506, %r588, %r587, 2;
	shl.b32 	%r507, %r588, 2;
	shr.u32 	%r508, %r506, 31;
	add.s32 	%r589, %r508, %r505;
	mov.b32 	%r509, %f28;
	xor.b32  	%r510, %r506, %r509;
	shr.s32 	%r511, %r506, 31;
	xor.b32  	%r512, %r511, %r506;
	xor.b32  	%r513, %r511, %r507;
	cvt.u64.u32 	%rd211, %r512;
	shl.b64 	%rd212, %rd211, 32;
	cvt.u64.u32 	%rd213, %r513;
	or.b64  	%rd214, %rd212, %rd213;
	cvt.rn.f64.s64 	%fd25, %rd214;
	mul.f64 	%fd26, %fd25, 0d3BF921FB54442D19;
	cvt.rn.f32.f64 	%f424, %fd26;
	neg.f32 	%f425, %f424;
	setp.lt.s32 	%p123, %r510, 0;
	selp.f32 	%f481, %f425, %f424, %p123;
$L__BB4_98:
	abs.f32 	%f426, %f29;
	setp.eq.f32 	%p124, %f426, 0f7F800000;
	setp.ltu.f32 	%p125, %f426, 0f47CE4780;
	mul.rn.f32 	%f427, %f481, %f481;
	and.b32  	%r514, %r589, 1;
	setp.eq.b32 	%p126, %r514, 1;
	selp.f32 	%f428, 0f3F800000, %f481, %p126;
	fma.rn.f32 	%f429, %f427, %f428, 0f00000000;
	fma.rn.f32 	%f430, %f427, 0f37CBAC00, 0fBAB607ED;
	selp.f32 	%f431, %f430, 0fB94D4153, %p126;
	selp.f32 	%f432, 0f3D2AAABB, 0f3C0885E4, %p126;
	fma.rn.f32 	%f433, %f431, %f427, %f432;
	selp.f32 	%f434, 0fBEFFFFFF, 0fBE2AAAA8, %p126;
	fma.rn.f32 	%f435, %f433, %f427, %f434;
	fma.rn.f32 	%f436, %f435, %f429, %f428;
	and.b32  	%r515, %r589, 2;
	setp.eq.s32 	%p127, %r515, 0;
	mov.f32 	%f437, 0f00000000;
	sub.f32 	%f438, %f437, %f436;
	selp.f32 	%f108, %f436, %f438, %p127;
	or.pred  	%p128, %p125, %p124;
	selp.b32 	%r593, %r32, 0, %p125;
	mul.rn.f32 	%f439, %f29, %f437;
	selp.f32 	%f482, %f31, %f439, %p125;
	@%p128 bra 	$L__BB4_104;
	mov.b64 	%rd250, 0;
	mov.b32 	%r590, 0;
$L__BB4_100:
	.pragma "nounroll";
	mul.wide.u32 	%rd216, %r590, 4;
	mov.u64 	%rd217, __cudart_i2opi_f;
	add.s64 	%rd218, %rd217, %rd216;
	ld.global.nc.u32 	%r517, [%rd218];
	mov.b32 	%r518, %f29;
	shl.b32 	%r519, %r518, 8;
	or.b32  	%r520, %r519, -2147483648;
	mad.wide.u32 	%rd219, %r517, %r520, %rd250;
	shr.u64 	%rd250, %rd219, 32;
	add.s64 	%rd220, %rd1, %rd216;
	st.local.u32 	[%rd220], %rd219;
	add.s32 	%r590, %r590, 1;
	setp.ne.s32 	%p129, %r590, 6;
	@%p129 bra 	$L__BB4_100;
	setp.eq.s32 	%p130, %r33, 0;
	st.local.u32 	[%rd1+24], %rd250;
	ld.local.u32 	%r591, [%rd16+24];
	ld.local.u32 	%r592, [%rd16+20];
	@%p130 bra 	$L__BB4_103;
	shf.l.wrap.b32 	%r591, %r592, %r591, %r33;
	ld.local.u32 	%r521, [%rd16+16];
	shf.l.wrap.b32 	%r592, %r521, %r592, %r33;
$L__BB4_103:
	shr.u32 	%r522, %r591, 30;
	shf.l.wrap.b32 	%r523, %r592, %r591, 2;
	shl.b32 	%r524, %r592, 2;
	shr.u32 	%r525, %r523, 31;
	add.s32 	%r593, %r525, %r522;
	mov.b32 	%r526, %f29;
	xor.b32  	%r527, %r523, %r526;
	shr.s32 	%r528, %r523, 31;
	xor.b32  	%r529, %r528, %r523;
	xor.b32  	%r530, %r528, %r524;
	cvt.u64.u32 	%rd221, %r529;
	shl.b64 	%rd222, %rd221, 32;
	cvt.u64.u32 	%rd223, %r530;
	or.b64  	%rd224, %rd222, %rd223;
	cvt.rn.f64.s64 	%fd27, %rd224;
	mul.f64 	%fd28, %fd27, 0d3BF921FB54442D19;
	cvt.rn.f32.f64 	%f440, %fd28;
	neg.f32 	%f441, %f440;
	setp.lt.s32 	%p131, %r527, 0;
	selp.f32 	%f482, %f441, %f440, %p131;
$L__BB4_104:
	mul.rn.f32 	%f442, %f482, %f482;
	and.b32  	%r531, %r593, 1;
	setp.eq.b32 	%p132, %r531, 1;
	selp.f32 	%f443, 0f3F800000, %f482, %p132;
	fma.rn.f32 	%f444, %f442, %f443, 0f00000000;
	fma.rn.f32 	%f445, %f442, 0f37CBAC00, 0fBAB607ED;
	selp.f32 	%f446, %f445, 0fB94D4153, %p132;
	selp.f32 	%f447, 0f3D2AAABB, 0f3C0885E4, %p132;
	fma.rn.f32 	%f448, %f446, %f442, %f447;
	selp.f32 	%f449, 0fBEFFFFFF, 0fBE2AAAA8, %p132;
	fma.rn.f32 	%f450, %f448, %f442, %f449;
	fma.rn.f32 	%f451, %f450, %f444, %f443;
	and.b32  	%r532, %r593, 2;
	setp.eq.s32 	%p133, %r532, 0;
	mov.f32 	%f452, 0f00000000;
	sub.f32 	%f453, %f452, %f451;
	selp.f32 	%f454, %f451, %f453, %p133;
	div.rn.f32 	%f455, %f454, %f29;
	div.rn.f32 	%f456, %f108, %f28;
	mul.f32 	%f483, %f456, %f455;
$L__BB4_105:
	mul.f32 	%f457, %f465, %f483;
	cvt.s64.s32 	%rd225, %r29;
	add.s64 	%rd226, %rd225, %rd27;
	add.s64 	%rd227, %rd32, %rd226;
	ld.global.u8 	%rs6, [%rd227];
	cvt.rn.f32.u16 	%f458, %rs6;
	fma.rn.f32 	%f462, %f457, %f458, %f103;
	add.s32 	%r537, %r537, 1;
	setp.ne.s32 	%p134, %r537, 4;
	@%p134 bra 	$L__BB4_2;
	ld.param.u64 	%rd234, [_Z12resizeKernelIhLi1E19LanczosInterpolatorIhLi1EEEvPKT_i8NppiSize8NppiRectPS2_iS5_S6__param_4];
	min.f32 	%f459, %f462, 0f437F0000;
	max.f32 	%f460, %f459, 0f00000000;
	add.f32 	%f461, %f460, 0f3F000000;
	cvt.rzi.u32.f32 	%r533, %f461;
	add.s32 	%r534, %r202, %r1;
	cvt.s64.s32 	%rd228, %r534;
	cvt.s64.s32 	%rd229, %r3;
	add.s64 	%rd230, %rd229, %rd228;
	cvta.to.global.u64 	%rd231, %rd234;
	add.s64 	%rd232, %rd231, %rd230;
	st.global.u8 	[%rd232], %r533;
$L__BB4_107:
	ret;

}
	// .globl	_Z12resizeKernelIhLi3E19NearestInterpolatorIhLi3EEEvPKT_i8NppiSize8NppiRectPS2_iS5_S6_
.visible .entry _Z12resizeKernelIhLi3E19NearestInterpolatorIhLi3EEEvPKT_i8NppiSize8NppiRectPS2_iS5_S6_(
	.param .u64 .ptr .align 1 _Z12resizeKernelIhLi3E19NearestInterpolatorIhLi3EEEvPKT_i8NppiSize8NppiRectPS2_iS5_S6__param_0,
	.param .u32 _Z12resizeKernelIhLi3E19NearestInterpolatorIhLi3EEEvPKT_i8NppiSize8NppiRectPS2_iS5_S6__param_1,
	.param .align 4 .b8 _Z12resizeKernelIhLi3E19NearestInterpolatorIhLi3EEEvPKT_i8NppiSize8NppiRectPS2_iS5_S6__param_2[8],
	.param .align 4 .b8 _Z12resizeKernelIhLi3E19NearestInterpolatorIhLi3EEEvPKT_i8NppiSize8NppiRectPS2_iS5_S6__param_3[16],
	.param .u64 .ptr .align 1 _Z12resizeKernelIhLi3E19NearestInterpolatorIhLi3EEEvPKT_i8NppiSize8NppiRectPS2_iS5_S6__param_4,
	.param .u32 _Z12resizeKernelIhLi3E19NearestInterpolatorIhLi3EEEvPKT_i8NppiSize8NppiRectPS2_iS5_S6__param_5,
	.param .align 4 .b8 _Z12resizeKernelIhLi3E19NearestInterpolatorIhLi3EEEvPKT_i8NppiSize8NppiRectPS2_iS5_S6__param_6[8],
	.param .align 4 .b8 _Z12resizeKernelIhLi3E19NearestInterpolatorIhLi3EEEvPKT_i8NppiSize8NppiRectPS2_iS5_S6__param_7[16]
)
{
	.reg .pred 	%p<4>;
	.reg .b16 	%rs<4>;
	.reg .b32 	%r<41>;
	.reg .b32 	%f<11>;
	.reg .b64 	%rd<13>;

	ld.param.u32 	%r12, [_Z12resizeKernelIhLi3E19NearestInterpolatorIhLi3EEEvPKT_i8NppiSize8NppiRectPS2_iS5_S6__param_7+4];
	ld.param.u32 	%r11, [_Z12resizeKernelIhLi3E19NearestInterpolatorIhLi3EEEvPKT_i8NppiSize8NppiRectPS2_iS5_S6__param_7];
	ld.param.u32 	%r9, [_Z12resizeKernelIhLi3E19NearestInterpolatorIhLi3EEEvPKT_i8NppiSize8NppiRectPS2_iS5_S6__param_3+12];
	ld.param.u32 	%r8, [_Z12resizeKernelIhLi3E19NearestInterpolatorIhLi3EEEvPKT_i8NppiSize8NppiRectPS2_iS5_S6__param_3+8];
	ld.param.u32 	%r7, [_Z12resizeKernelIhLi3E19NearestInterpolatorIhLi3EEEvPKT_i8NppiSize8NppiRectPS2_iS5_S6__param_3+4];
	ld.param.u32 	%r6, [_Z12resizeKernelIhLi3E19NearestInterpolatorIhLi3EEEvPKT_i8NppiSize8NppiRectPS2_iS5_S6__param_3];
	ld.param.u64 	%rd1, [_Z12resizeKernelIhLi3E19NearestInterpolatorIhLi3EEEvPKT_i8NppiSize8NppiRectPS2_iS5_S6__param_0];
	ld.param.u32 	%r13, [_Z12resizeKernelIhLi3E19NearestInterpolatorIhLi3EEEvPKT_i8NppiSize8NppiRectPS2_iS5_S6__param_7+8];
	ld.param.u32 	%r5, [_Z12resizeKernelIhLi3E19NearestInterpolatorIhLi3EEEvPKT_i8NppiSize8NppiRectPS2_iS5_S6__param_1];
	ld.param.u64 	%rd2, [_Z12resizeKernelIhLi3E19NearestInterpolatorIhLi3EEEvPKT_i8NppiSize8NppiRectPS2_iS5_S6__param_4];
	ld.param.u32 	%r10, [_Z12resizeKernelIhLi3E19NearestInterpolatorIhLi3EEEvPKT_i8NppiSize8NppiRectPS2_iS5_S6__param_5];
	ld.param.u32 	%r15, [_Z12resizeKernelIhLi3E19NearestInterpolatorIhLi3EEEvPKT_i8NppiSize8NppiRectPS2_iS5_S6__param_7+12];
	mov.u32 	%r16, %ctaid.x;
	mov.u32 	%r17, %ntid.x;
	mov.u32 	%r18, %tid.x;
	mad.lo.s32 	%r3, %r16, %r17, %r18;
	mov.u32 	%r19, %ctaid.y;
	mov.u32 	%r20, %ntid.y;
	mov.u32 	%r21, %tid.y;
	mad.lo.s32 	%r22, %r19, %r20, %r21;
	setp.ge.s32 	%p1, %r3, %r13;
	setp.ge.s32 	%p2, %r22, %r15;
	or.pred  	%p3, %p1, %p2;
	@%p3 bra 	$L__BB5_2;
	cvta.to.global.u64 	%rd3, %rd1;
	cvta.to.global.u64 	%rd4, %rd2;
	cvt.rn.f32.s32 	%f1, %r8;
	cvt.rn.f32.s32 	%f2, %r13;
	div.rn.f32 	%f3, %f1, %f2;
	cvt.rn.f32.s32 	%f4, %r9;
	cvt.rn.f32.u32 	%f5, %r15;
	div.rn.f32 	%f6, %f4, %f5;
	cvt.rn.f32.s32 	%f7, %r3;
	fma.rn.f32 	%f8, %f3, %f7, 0f3F000000;
	cvt.rzi.s32.f32 	%r23, %f8;
	add.s32 	%r24, %r23, %r6;
	cvt.rn.f32.u32 	%f9, %r22;
	fma.rn.f32 	%f10, %f6, %f9, 0f3F000000;
	cvt.rzi.s32.f32 	%r25, %f10;
	add.s32 	%r26, %r25, %r7;
	max.s32 	%r27, %r24, %r6;
	add.s32 	%r28, %r8, %r6;
	add.s32 	%r29, %r28, -1;
	min.s32 	%r30, %r27, %r29;
	max.s32 	%r31, %r26, %r7;
	add.s32 	%r32, %r9, %r7;
	add.s32 	%r33, %r32, -1;
	min.s32 	%r34, %r31, %r33;
	mul.lo.s32 	%r35, %r34, %r5;
	add.s32 	%r36, %r12, %r22;
	mul.lo.s32 	%r37, %r36, %r10;
	add.s32 	%r38, %r11, %r3;
	mul.lo.s32 	%r39, %r38, 3;
	mul.lo.s32 	%r40, %r30, 3;
	cvt.s64.s32 	%rd5, %r37;
	cvt.s64.s32 	%rd6, %r35;
	cvt.s64.s32 	%rd7, %r40;
	add.s64 	%rd8, %rd7, %rd6;
	add.s64 	%rd9, %rd3, %rd8;
	ld.global.u8 	%rs1, [%rd9];
	cvt.s64.s32 	%rd10, %r39;
	add.s64 	%rd11, %rd10, %rd5;
	add.s64 	%rd12, %rd4, %rd11;
	st.global.u8 	[%rd12], %rs1;
	ld.global.u8 	%rs2, [%rd9+1];
	st.global.u8 	[%rd12+1], %rs2;
	ld.global.u8 	%rs3, [%rd9+2];
	st.global.u8 	[%rd12+2], %rs3;
$L__BB5_2:
	ret;

}
	// .globl	_Z12resizeKernelIhLi3E20BilinearInterpolatorIhLi3EEEvPKT_i8NppiSize8NppiRectPS2_iS5_S6_
.visible .entry _Z12resizeKernelIhLi3E20BilinearInterpolatorIhLi3EEEvPKT_i8NppiSize8NppiRectPS2_iS5_S6_(
	.param .u64 .ptr .align 1 _Z12resizeKernelIhLi3E20BilinearInterpolatorIhLi3EEEvPKT_i8NppiSize8NppiRectPS2_iS5_S6__param_0,
	.param .u32 _Z12resizeKernelIhLi3E20BilinearInterpolatorIhLi3EEEvPKT_i8NppiSize8NppiRectPS2_iS5_S6__param_1,
	.param .align 4 .b8 _Z12resizeKernelIhLi3E20BilinearInterpolatorIhLi3EEEvPKT_i8NppiSize8NppiRectPS2_iS5_S6__param_2[8],
	.param .align 4 .b8 _Z12resizeKernelIhLi3E20BilinearInterpolatorIhLi3EEEvPKT_i8NppiSize8NppiRectPS2_iS5_S6__param_3[16],
	.param .u64 .ptr .align 1 _Z12resizeKernelIhLi3E20BilinearInterpolatorIhLi3EEEvPKT_i8NppiSize8NppiRectPS2_iS5_S6__param_4,
	.param .u32 _Z12resizeKernelIhLi3E20BilinearInterpolatorIhLi3EEEvPKT_i8NppiSize8NppiRectPS2_iS5_S6__param_5,
	.param .align 4 .b8 _Z12resizeKernelIhLi3E20BilinearInterpolatorIhLi3EEEvPKT_i8NppiSize8NppiRectPS2_iS5_S6__param_6[8],
	.param .align 4 .b8 _Z12resizeKernelIhLi3E20BilinearInterpolatorIhLi3EEEvPKT_i8NppiSize8NppiRectPS2_iS5_S6__param_7[16]
)
{
	.reg .pred 	%p<4>;
	.reg .b16 	%rs<13>;
	.reg .b32 	%r<46>;
	.reg .b32 	%f<50>;
	.reg .b64 	%rd<19>;

	ld.param.u32 	%r12, [_Z12resizeKernelIhLi3E20BilinearInterpolatorIhLi3EEEvPKT_i8NppiSize8NppiRectPS2_iS5_S6__param_7+4];
	ld.param.u32 	%r11, [_Z12resizeKernelIhLi3E20BilinearInterpolatorIhLi3EEEvPKT_i8NppiSize8NppiRectPS2_iS5_S6__param_7];
	ld.param.u32 	%r9, [_Z12resizeKernelIhLi3E20BilinearInterpolatorIhLi3EEEvPKT_i8NppiSize8NppiRectPS2_iS5_S6__param_3+12];
	ld.param.u32 	%r8, [_Z12resizeKernelIhLi3E20BilinearInterpolatorIhLi3EEEvPKT_i8NppiSize8NppiRectPS2_iS5_S6__param_3+8];
	ld.param.u32 	%r7, [_Z12resizeKernelIhLi3E20BilinearInterpolatorIhLi3EEEvPKT_i8NppiSize8NppiRectPS2_iS5_S6__param_3+4];
	ld.param.u32 	%r6, [_Z12resizeKernelIhLi3E20BilinearInterpolatorIhLi3EEEvPKT_i8NppiSize8NppiRectPS2_iS5_S6__param_3];
	ld.param.u64 	%rd1, [_Z12resizeKernelIhLi3E20BilinearInterpolatorIhLi3EEEvPKT_i8NppiSize8NppiRectPS2_iS5_S6__param_0];
	ld.param.u32 	%r13, [_Z12resizeKernelIhLi3E20BilinearInterpolatorIhLi3EEEvPKT_i8NppiSize8NppiRectPS2_iS5_S6__param_7+8];
	ld.param.u32 	%r5, [_Z12resizeKernelIhLi3E20BilinearInterpolatorIhLi3EEEvPKT_i8NppiSize8NppiRectPS2_iS5_S6__param_1];
	ld.param.u64 	%rd2, [_Z12resizeKernelIhLi3E20BilinearInterpolatorIhLi3EEEvPKT_i8NppiSize8NppiRectPS2_iS5_S6__param_4];
	ld.param.u32 	%r10, [_Z12resizeKernelIhLi3E20BilinearInterpolatorIhLi3EEEvPKT_i8NppiSize8NppiRectPS2_iS5_S6__param_5];
	ld.param.u32 	%r15, [_Z12resizeKernelIhLi3E20BilinearInterpolatorIhLi3EEEvPKT_i8NppiSize8NppiRectPS2_iS5_S6__param_7+12];
	mov.u32 	%r16, %ctaid.x;
	mov.u32 	%r17, %ntid.x;
	mov.u32 	%r18, %tid.x;
	mad.lo.s32 	%r3, %r16, %r17, %r18;
	mov.u32 	%r19, %ctaid.y;
	mov.u32 	%r20, %ntid.y;
	mov.u32 	%r21, %tid.y;
	mad.lo.s32 	%r22, %r19, %r20, %r21;
	setp.ge.s32 	%p1, %r3, %r13;
	setp.ge.s32 	%p2, %r22, %r15;
	or.pred  	%p3, %p1, %p2;
	@%p3 bra 	$L__BB6_2;
	cvta.to.global.u64 	%rd3, %rd2;
	cvta.to.global.u64 	%rd4, %rd1;
	cvt.rn.f32.s32 	%f1, %r8;
	cvt.rn.f32.s32 	%f2, %r13;
	div.rn.f32 	%f3, %f1, %f2;
	cvt.rn.f32.s32 	%f4, %r9;
	cvt.rn.f32.u32 	%f5, %r15;
	div.rn.f32 	%f6, %f4, %f5;
	cvt.rn.f32.s32 	%f7, %r3;
	cvt.rn.f32.s32 	%f8, %r6;
	fma.rn.f32 	%f9, %f3, %f7, %f8;
	cvt.rn.f32.u32 	%f10, %r22;
	cvt.rn.f32.s32 	%f11, %r7;
	fma.rn.f32 	%f12, %f6, %f10, %f11;
	cvt.rzi.s32.f32 	%r23, %f9;
	cvt.rzi.s32.f32 	%r24, %f12;
	add.s32 	%r25, %r23, 1;
	add.s32 	%r26, %r8, %r6;
	add.s32 	%r27, %r26, -1;
	min.s32 	%r28, %r25, %r27;
	add.s32 	%r29, %r24, 1;
	add.s32 	%r30, %r9, %r7;
	add.s32 	%r31, %r30, -1;
	min.s32 	%r32, %r29, %r31;
	max.s32 	%r33, %r23, %r6;
	max.s32 	%r34, %r24, %r7;
	cvt.rn.f32.s32 	%f13, %r33;
	sub.f32 	%f14, %f9, %f13;
	cvt.rn.f32.s32 	%f15, %r34;
	sub.f32 	%f16, %f12, %f15;
	mul.lo.s32 	%r35, %r34, %r5;
	cvt.s64.s32 	%rd5, %r35;
	add.s64 	%rd6, %rd4, %rd5;
	mul.lo.s32 	%r36, %r32, %r5;
	cvt.s64.s32 	%rd7, %r36;
	add.s64 	%rd8, %rd4, %rd7;
	add.s32 	%r37, %r12, %r22;
	mul.lo.s32 	%r38, %r37, %r10;
	add.s32 	%r39, %r11, %r3;
	mul.lo.s32 	%r40, %r39, 3;
	mul.lo.s32 	%r41, %r28, 3;
	mul.lo.s32 	%r42, %r33, 3;
	cvt.s64.s32 	%rd9, %r38;
	cvt.s64.s32 	%rd10, %r42;
	add.s64 	%rd11, %rd6, %rd10;
	ld.global.u8 	%rs1, [%rd11];
	cvt.rn.f32.u16 	%f17, %rs1;
	cvt.s64.s32 	%rd12, %r41;
	add.s64 	%rd13, %rd6, %rd12;
	ld.global.u8 	%rs2, [%rd13];
	cvt.rn.f32.u16 	%f18, %rs2;
	add.s64 	%rd14, %rd8, %rd10;
	ld.global.u8 	%rs3, [%rd14];
	cvt.rn.f32.u16 	%f19, %rs3;
	add.s64 	%rd15, %rd8, %rd12;
	ld.global.u8 	%rs4, [%rd15];
	cvt.rn.f32.u16 	%f20, %rs4;
	sub.f32 	%f21, %f18, %f17;
	fma.rn.f32 	%f22, %f14, %f21, %f17;
	sub.f32 	%f23, %f20, %f19;
	fma.rn.f32 	%f24, %f14, %f23, %f19;
	sub.f32 	%f25, %f24, %f22;
	fma.rn.f32 	%f26, %f16, %f25, %f22;
	add.f32 	%f27, %f26, 0f3F000000;
	cvt.rzi.u32.f32 	%r43, %f27;
	cvt.s64.s32 	%rd16, %r40;
	add.s64 	%rd17, %rd16, %rd9;
	add.s64 	%rd18, %rd3, %rd17;
	st.global.u8 	[%rd18], %r43;
	ld.global.u8 	%rs5, [%rd11+1];
	cvt.rn.f32.u16 	%f28, %rs5;
	ld.global.u8 	%rs6, [%rd13+1];
	cvt.rn.f32.u16 	%f29, %rs6;
	ld.global.u8 	%rs7, [%rd14+1];
	cvt.rn.f32.u16 	%f30, %rs7;
	ld.global.u8 	%rs8, [%rd15+1];
	cvt.rn.f32.u16 	%f31, %rs8;
	sub.f32 	%f32, %f29, %f28;
	fma.rn.f32 	%f33, %f14, %f32, %f28;
	sub.f32 	%f34, %f31, %f30;
	fma.rn.f32 	%f35, %f14, %f34, %f30;
	sub.f32 	%f36, %f35, %f33;
	fma.rn.f32 	%f37, %f16, %f36, %f33;
	add.f32 	%f38, %f37, 0f3F000000;
	cvt.rzi.u32.f32 	%r44, %f38;
	st.global.u8 	[%rd18+1], %r44;
	ld.global.u8 	%rs9, [%rd11+2];
	cvt.rn.f32.u16 	%f39, %rs9;
	ld.global.u8 	%rs10, [%rd13+2];
	cvt.rn.f32.u16 	%f40, %rs10;
	ld.global.u8 	%rs11, [%rd14+2];
	cvt.rn.f32.u16 	%f41, %rs11;
	ld.global.u8 	%rs12, [%rd15+2];
	cvt.rn.f32.u16 	%f42, %rs12;
	sub.f32 	%f43, %f40, %f39;
	fma.rn.f32 	%f44, %f14, %f43, %f39;
	sub.f32 	%f45, %f42, %f41;
	fma.rn.f32 	%f46, %f14, %f45, %f41;
	sub.f32 	%f47, %f46, %f44;
	fma.rn.f32 	%f48, %f16, %f47, %f44;
	add.f32 	%f49, %f48, 0f3F000000;
	cvt.rzi.u32.f32 	%r45, %f49;
	st.global.u8 	[%rd18+2], %r45;
$L__BB6_2:
	ret;

}
	// .globl	_Z12resizeKernelIhLi3E17CubicInterpolatorIhLi3EEEvPKT_i8NppiSize8NppiRectPS2_iS5_S6_
.visible .entry _Z12resizeKernelIhLi3E17CubicInterpolatorIhLi3EEEvPKT_i8NppiSize8NppiRectPS2_iS5_S6_(
	.param .u64 .ptr .align 1 _Z12resizeKernelIhLi3E17CubicInterpolatorIhLi3EEEvPKT_i8NppiSize8NppiRectPS2_iS5_S6__param_0,
	.param .u32 _Z12resizeKernelIhLi3E17CubicInterpolatorIhLi3EEEvPKT_i8NppiSize8NppiRectPS2_iS5_S6__param_1,
	.param .align 4 .b8 _Z12resizeKernelIhLi3E17CubicInterpolatorIhLi3EEEvPKT_i8NppiSize8NppiRectPS2_iS5_S6__param_2[8],
	.param .align 4 .b8 _Z12resizeKernelIhLi3E17CubicInterpolatorIhLi3EEEvPKT_i8NppiSize8NppiRectPS2_iS5_S6__param_3[16],
	.param .u64 .ptr .align 1 _Z12resizeKernelIhLi3E17CubicInterpolatorIhLi3EEEvPKT_i8NppiSize8NppiRectPS2_iS5_S6__param_4,
	.param .u32 _Z12resizeKernelIhLi3E17CubicInterpolatorIhLi3EEEvPKT_i8NppiSize8NppiRectPS2_iS5_S6__param_5,
	.param .align 4 .b8 _Z12resizeKernelIhLi3E17CubicInterpolatorIhLi3EEEvPKT_i8NppiSize8NppiRectPS2_iS5_S6__param_6[8],
	.param .align 4 .b8 _Z12resizeKernelIhLi3E17CubicInterpolatorIhLi3EEEvPKT_i8NppiSize8NppiRectPS2_iS5_S6__param_7[16]
)
{
	.reg .pred 	%p<21>;
	.reg .b16 	%rs<13>;
	.reg .b32 	%r<86>;
	.reg .b32 	%f<207>;
	.reg .b64 	%rd<41>;

	ld.param.u32 	%r29, [_Z12resizeKernelIhLi3E17CubicInterpolatorIhLi3EEEvPKT_i8NppiSize8NppiRectPS2_iS5_S6__param_7+4];
	ld.param.u32 	%r28, [_Z12resizeKernelIhLi3E17CubicInterpolatorIhLi3EEEvPKT_i8NppiSize8NppiRectPS2_iS5_S6__param_7];
	ld.param.u32 	%r26, [_Z12resizeKernelIhLi3E17CubicInterpolatorIhLi3EEEvPKT_i8NppiSize8NppiRectPS2_iS5_S6__param_3+12];
	ld.param.u32 	%r25, [_Z12resizeKernelIhLi3E17CubicInterpolatorIhLi3EEEvPKT_i8NppiSize8NppiRectPS2_iS5_S6__param_3+8];
	ld.param.u32 	%r24, [_Z12resizeKernelIhLi3E17CubicInterpolatorIhLi3EEEvPKT_i8NppiSize8NppiRectPS2_iS5_S6__param_3+4];
	ld.param.u32 	%r23, [_Z12resizeKernelIhLi3E17CubicInterpolatorIhLi3EEEvPKT_i8NppiSize8NppiRectPS2_iS5_S6__param_3];
	ld.param.u32 	%r30, [_Z12resizeKernelIhLi3E17CubicInterpolatorIhLi3EEEvPKT_i8NppiSize8NppiRectPS2_iS5_S6__param_7+8];
	ld.param.u64 	%rd9, [_Z12resizeKernelIhLi3E17CubicInterpolatorIhLi3EEEvPKT_i8NppiSize8NppiRectPS2_iS5_S6__param_0];
	ld.param.u32 	%r22, [_Z12resizeKernelIhLi3E17CubicInterpolatorIhLi3EEEvPKT_i8NppiSize8NppiRectPS2_iS5_S6__param_1];
	ld.param.u32 	%r27, [_Z12resizeKernelIhLi3E17CubicInterpolatorIhLi3EEEvPKT_i8NppiSize8NppiRectPS2_iS5_S6__param_5];
	ld.param.u32 	%r32, [_Z12resizeKernelIhLi3E17CubicInterpolatorIhLi3EEEvPKT_i8NppiSize8NppiRectPS2_iS5_S6__param_7+12];
	cvta.to.global.u64 	%rd1, %rd9;
	mov.u32 	%r33, %ctaid.x;
	mov.u32 	%r34, %ntid.x;
	mov.u32 	%r35, %tid.x;
	mad.lo.s32 	%r4, %r33, %r34, %r35;
	mov.u32 	%r36, %ctaid.y;
	mov.u32 	%r37, %ntid.y;
	mov.u32 	%r38, %tid.y;
	mad.lo.s32 	%r39, %r36, %r37, %r38;
	setp.ge.s32 	%p1, %r4, %r30;
	setp.ge.s32 	%p2, %r39, %r32;
	or.pred  	%p3, %p1, %p2;
	@%p3 bra 	$L__BB7_20;
	cvt.rn.f32.s32 	%f34, %r25;
	cvt.rn.f32.s32 	%f35, %r30;
	div.rn.f32 	%f36, %f34, %f35;
	cvt.rn.f32.s32 	%f37, %r26;
	cvt.rn.f32.u32 	%f38, %r32;
	div.rn.f32 	%f39, %f37, %f38;
	cvt.rn.f32.s32 	%f40, %r4;
	cvt.rn.f32.s32 	%f41, %r23;
	fma.rn.f32 	%f42, %f36, %f40, %f41;
	cvt.rn.f32.u32 	%f43, %r39;
	cvt.rn.f32.s32 	%f44, %r24;
	fma.rn.f32 	%f45, %f39, %f43, %f44;
	cvt.rmi.f32.f32 	%f46, %f42;
	cvt.rzi.s32.f32 	%r41, %f46;
	cvt.rmi.f32.f32 	%f47, %f45;
	cvt.rzi.s32.f32 	%r84, %f47;
	cvt.rn.f32.s32 	%f48, %r41;
	sub.f32 	%f49, %f42, %f48;
	cvt.rn.f32.s32 	%f50, %r84;
	sub.f32 	%f1, %f45, %f50;
	add.s32 	%r42, %r29, %r39;
	mul.lo.s32 	%r43, %r42, %r27;
	cvt.s64.s32 	%rd2, %r43;
	add.s32 	%r44, %r26, %r24;
	add.s32 	%r7, %r44, -1;
	add.s32 	%r45, %r25, %r23;
	add.s32 	%r46, %r45, -1;
	add.s32 	%r8, %r28, %r4;
	add.s32 	%r47, %r41, -1;
	max.s32 	%r48, %r47, %r23;
	min.s32 	%r49, %r48, %r46;
	add.f32 	%f51, %f49, 0f3F800000;
	abs.f32 	%f2, %f51;
	mul.f32 	%f52, %f2, 0f40200000;
	mul.f32 	%f53, %f2, %f52;
	mul.f32 	%f54, %f2, 0f3F000000;
	mul.f32 	%f55, %f2, %f54;
	mul.f32 	%f56, %f2, %f55;
	sub.f32 	%f57, %f53, %f56;
	mul.f32 	%f58, %f2, 0f40800000;
	sub.f32 	%f59, %f57, %f58;
	add.f32 	%f3, %f59, 0f40000000;
	mul.lo.s32 	%r50, %r49, 3;
	cvt.s64.s32 	%rd3, %r50;
	max.s32 	%r51, %r41, %r23;
	min.s32 	%r52, %r51, %r46;
	abs.f32 	%f4, %f49;
	mul.f32 	%f60, %f4, 0f40200000;
	mul.f32 	%f61, %f4, %f60;
	mul.f32 	%f62, %f4, 0f3F000000;
	mul.f32 	%f63, %f4, %f62;
	mul.f32 	%f64, %f4, %f63;
	sub.f32 	%f65, %f61, %f64;
	mul.f32 	%f66, %f4, 0f40800000;
	sub.f32 	%f67, %f65, %f66;
	add.f32 	%f5, %f67, 0f40000000;
	mul.lo.s32 	%r53, %r52, 3;
	cvt.s64.s32 	%rd4, %r53;
	add.s32 	%r54, %r41, 1;
	max.s32 	%r55, %r54, %r23;
	min.s32 	%r56, %r55, %r46;
	add.f32 	%f68, %f49, 0fBF800000;
	abs.f32 	%f6, %f68;
	mul.f32 	%f69, %f6, 0f3FC00000;
	mul.f32 	%f70, %f6, %f69;
	mul.f32 	%f71, %f6, %f70;
	mul.f32 	%f72, %f6, 0f40200000;
	mul.f32 	%f73, %f6, %f72;
	sub.f32 	%f74, %f71, %f73;
	add.f32 	%f7, %f74, 0f3F800000;
	mul.f32 	%f75, %f6, 0f3F000000;
	mul.f32 	%f76, %f6, %f75;
	mul.f32 	%f77, %f6, %f76;
	sub.f32 	%f78, %f73, %f77;
	mul.f32 	%f79, %f6, 0f40800000;
	sub.f32 	%f80, %f78, %f79;
	add.f32 	%f8, %f80, 0f40000000;
	mul.lo.s32 	%r57, %r56, 3;
	cvt.s64.s32 	%rd5, %r57;
	add.s32 	%r58, %r41, 2;
	max.s32 	%r59, %r58, %r23;
	min.s32 	%r60, %r59, %r46;
	add.f32 	%f81, %f49, 0fC0000000;
	abs.f32 	%f9, %f81;
	mul.f32 	%f82, %f9, 0f40200000;
	mul.f32 	%f83, %f9, %f82;
	mul.f32 	%f84, %f9, 0f3F000000;
	mul.f32 	%f85, %f9, %f84;
	mul.f32 	%f86, %f9, %f85;
	sub.f32 	%f87, %f83, %f86;
	mul.f32 	%f88, %f9, 0f40800000;
	sub.f32 	%f89, %f87, %f88;
	add.f32 	%f10, %f89, 0f40000000;
	mul.lo.s32 	%r61, %r60, 3;
	cvt.s64.s32 	%rd6, %r61;
	mov.f32 	%f201, 0f00000000;
	mov.b32 	%r81, -1;
	mov.u32 	%r80, %r84;
$L__BB7_2:
	cvt.rn.f32.s32 	%f90, %r81;
	sub.f32 	%f91, %f1, %f90;
	abs.f32 	%f12, %f91;
	setp.gtu.f32 	%p4, %f12, 0f3F800000;
	@%p4 bra 	$L__BB7_4;
	mul.f32 	%f92, %f12, 0f3FC00000;
	mul.f32 	%f93, %f12, %f92;
	mul.f32 	%f94, %f12, 0fC0200000;
	mul.f32 	%f95, %f12, %f94;
	fma.rn.f32 	%f96, %f12, %f93, %f95;
	add.f32 	%f202, %f96, 0f3F800000;
	bra.uni 	$L__BB7_6;
$L__BB7_4:
	setp.geu.f32 	%p5, %f12, 0f40000000;
	mov.f32 	%f202, 0f00000000;
	@%p5 bra 	$L__BB7_6;
	mul.f32 	%f98, %f12, 0fBF000000;
	mul.f32 	%f99, %f12, %f98;
	mul.f32 	%f100, %f12, %f99;
	mul.f32 	%f101, %f12, 0f40200000;
	fma.rn.f32 	%f102, %f12, %f101, %f100;
	fma.rn.f32 	%f103, %f12, 0fC0800000, %f102;
	add.f32 	%f202, %f103, 0f40000000;
$L__BB7_6:
	setp.geu.f32 	%p6, %f9, 0f40000000;
	setp.le.f32 	%p7, %f9, 0f3F800000;
	setp.geu.f32 	%p8, %f6, 0f40000000;
	setp.le.f32 	%p9, %f6, 0f3F800000;
	setp.geu.f32 	%p10, %f4, 0f40000000;
	setp.le.f32 	%p11, %f4, 0f3F800000;
	setp.geu.f32 	%p12, %f2, 0f40000000;
	setp.le.f32 	%p13, %f2, 0f3F800000;
	add.s32 	%r62, %r80, -1;
	max.s32 	%r63, %r62, %r24;
	min.s32 	%r64, %r63, %r7;
	mul.lo.s32 	%r65, %r64, %r22;
	cvt.s64.s32 	%rd10, %r65;
	selp.f32 	%f104, 0f00000000, %f3, %p12;
	mul.f32 	%f105, %f2, 0f3FC00000;
	mul.f32 	%f106, %f2, %f105;
	mul.f32 	%f107, %f2, %f106;
	mul.f32 	%f108, %f2, 0f40200000;
	mul.f32 	%f109, %f2, %f108;
	sub.f32 	%f110, %f107, %f109;
	add.f32 	%f111, %f110, 0f3F800000;
	selp.f32 	%f16, %f111, %f104, %p13;
	mul.f32 	%f112, %f202, %f16;
	add.s64 	%rd11, %rd3, %rd10;
	add.s64 	%rd12, %rd1, %rd11;
	ld.global.u8 	%rs1, [%rd12];
	cvt.rn.f32.u16 	%f113, %rs1;
	fma.rn.f32 	%f114, %f112, %f113, %f201;
	selp.f32 	%f115, 0f00000000, %f5, %p10;
	mul.f32 	%f116, %f4, 0f3FC00000;
	mul.f32 	%f117, %f4, %f116;
	mul.f32 	%f118, %f4, %f117;
	mul.f32 	%f119, %f4, 0f40200000;
	mul.f32 	%f120, %f4, %f119;
	sub.f32 	%f121, %f118, %f120;
	add.f32 	%f122, %f121, 0f3F800000;
	selp.f32 	%f17, %f122, %f115, %p11;
	mul.f32 	%f123, %f202, %f17;
	add.s64 	%rd13, %rd4, %rd10;
	add.s64 	%rd14, %rd1, %rd13;
	ld.global.u8 	%rs2, [%rd14];
	cvt.rn.f32.u16 	%f124, %rs2;
	fma.rn.f32 	%f125, %f123, %f124, %f114;
	selp.f32 	%f126, 0f00000000, %f8, %p8;
	selp.f32 	%f18, %f7, %f126, %p9;
	mul.f32 	%f127, %f202, %f18;
	add.s64 	%rd15, %rd5, %rd10;
	add.s64 	%rd16, %rd1, %rd15;
	ld.global.u8 	%rs3, [%rd16];
	cvt.rn.f32.u16 	%f128, %rs3;
	fma.rn.f32 	%f129, %f127, %f128, %f125;
	selp.f32 	%f130, 0f00000000, %f10, %p6;
	mul.f32 	%f131, %f9, 0f3FC00000;
	mul.f32 	%f132, %f9, %f131;
	mul.f32 	%f133, %f9, %f132;
	mul.f32 	%f134, %f9, 0f40200000;
	mul.f32 	%f135, %f9, %f134;
	sub.f32 	%f136, %f133, %f135;
	add.f32 	%f137, %f136, 0f3F800000;
	selp.f32 	%f19, %f137, %f130, %p7;
	mul.f32 	%f138, %f202, %f19;
	add.s64 	%rd17, %rd6, %rd10;
	add.s64 	%rd18, %rd1, %rd17;
	ld.global.u8 	%rs4, [%rd18];
	cvt.rn.f32.u16 	%f139, %rs4;
	fma.rn.f32 	%f201, %f138, %f139, %f129;
	add.s32 	%r81, %r81, 1;
	add.s32 	%r80, %r80, 1;
	setp.ne.s32 	%p14, %r81, 3;
	@%p14 bra 	$L__BB7_2;
	ld.param.u64 	%rd40, [_Z12resizeKernelIhLi3E17CubicInterpolatorIhLi3EEEvPKT_i8NppiSize8NppiRectPS2_iS5_S6__param_4];
	min.f32 	%f141, %f201, 0f437F0000;
	max.f32 	%f142, %f141, 0f00000000;
	add.f32 	%f143, %f142, 0f3F000000;
	cvt.rzi.u32.f32 	%r67, %f143;
	mul.lo.s32 	%r68, %r8, 3;
	cvt.s64.s32 	%rd19, %r68;
	add.s64 	%rd20, %rd19, %rd2;
	cvta.to.global.u64 	%rd21, %rd40;
	add.s64 	%rd7, %rd21, %rd20;
	st.global.u8 	[%rd7], %r67;
	mov.f32 	%f203, 0f00000000;
	mov.b32 	%r83, -1;
	mov.u32 	%r82, %r84;
$L__BB7_8:
	cvt.rn.f32.s32 	%f144, %r83;
	sub.f32 	%f145, %f1, %f144;
	abs.f32 	%f22, %f145;
	setp.gtu.f32 	%p15, %f22, 0f3F800000;
	@%p15 bra 	$L__BB7_10;
	mul.f32 	%f146, %f22, 0f3FC00000;
	mul.f32 	%f147, %f22, %f146;
	mul.f32 	%f148, %f22, 0fC0200000;
	mul.f32 	%f149, %f22, %f148;
	fma.rn.f32 	%f150, %f22, %f147, %f149;
	add.f32 	%f204, %f150, 0f3F800000;
	bra.uni 	$L__BB7_12;
$L__BB7_10:
	setp.geu.f32 	%p16, %f22, 0f40000000;
	mov.f32 	%f204, 0f00000000;
	@%p16 bra 	$L__BB7_12;
	mul.f32 	%f152, %f22, 0fBF000000;
	mul.f32 	%f153, %f22, %f152;
	mul.f32 	%f154, %f22, %f153;
	mul.f32 	%f155, %f22, 0f40200000;
	fma.rn.f32 	%f156, %f22, %f155, %f154;
	fma.rn.f32 	%f157, %f22, 0fC0800000, %f156;
	add.f32 	%f204, %f157, 0f40000000;
$L__BB7_12:
	add.s32 	%r69, %r82, -1;
	max.s32 	%r70, %r69, %r24;
	min.s32 	%r71, %r70, %r7;
	mul.lo.s32 	%r72, %r71, %r22;
	cvt.s64.s32 	%rd22, %r72;
	mul.f32 	%f158, %f204, %f16;
	add.s64 	%rd23, %rd3, %rd22;
	add.s64 	%rd24, %rd1, %rd23;
	ld.global.u8 	%rs5, [%rd24+1];
	cvt.rn.f32.u16 	%f159, %rs5;
	fma.rn.f32 	%f160, %f158, %f159, %f203;
	mul.f32 	%f161, %f204, %f17;
	add.s64 	%rd25, %rd4, %rd22;
	add.s64 	%rd26, %rd1, %rd25;
	ld.global.u8 	%rs6, [%rd26+1];
	cvt.rn.f32.u16 	%f162, %rs6;
	fma.rn.f32 	%f163, %f161, %f162, %f160;
	mul.f32 	%f164, %f204, %f18;
	add.s64 	%rd27, %rd5, %rd22;
	add.s64 	%rd28, %rd1, %rd27;
	ld.global.u8 	%rs7, [%rd28+1];
	cvt.rn.f32.u16 	%f165, %rs7;
	fma.rn.f32 	%f166, %f164, %f165, %f163;
	mul.f32 	%f167, %f204, %f19;
	add.s64 	%rd29, %rd6, %rd22;
	add.s64 	%rd30, %rd1, %rd29;
	ld.global.u8 	%rs8, [%rd30+1];
	cvt.rn.f32.u16 	%f168, %rs8;
	fma.rn.f32 	%f203, %f167, %f168, %f166;
	add.s32 	%r83, %r83, 1;
	add.s32 	%r82, %r82, 1;
	setp.ne.s32 	%p17, %r83, 3;
	@%p17 bra 	$L__BB7_8;
	min.f32 	%f170, %f203, 0f437F0000;
	max.f32 	%f171, %f170, 0f00000000;
	add.f32 	%f172, %f171, 0f3F000000;
	cvt.rzi.u32.f32 	%r74, %f172;
	st.global.u8 	[%rd7+1], %r74;
	mov.f32 	%f205, 0f00000000;
	mov.b32 	%r85, -1;
$L__BB7_14:
	cvt.rn.f32.s32 	%f173, %r85;
	sub.f32 	%f174, %f1, %f173;
	abs.f32 	%f28, %f174;
	setp.gtu.f32 	%p18, %f28, 0f3F800000;
	@%p18 bra 	$L__BB7_16;
	mul.f32 	%f175, %f28, 0f3FC00000;
	mul.f32 	%f176, %f28, %f175;
	mul.f32 	%f177, %f28, 0fC0200000;
	mul.f32 	%f178, %f28, %f177;
	fma.rn.f32 	%f179, %f28, %f176, %f178;
	add.f32 	%f206, %f179, 0f3F800000;
	bra.uni 	$L__BB7_18;
$L__BB7_16:
	setp.geu.f32 	%p19, %f28, 0f40000000;
	mov.f32 	%f206, 0f00000000;
	@%p19 bra 	$L__BB7_18;
	mul.f32 	%f181, %f28, 0fBF000000;
	mul.f32 	%f182, %f28, %f181;
	mul.f32 	%f183, %f28, %f182;
	mul.f32 	%f184, %f28, 0f40200000;
	fma.rn.f32 	%f185, %f28, %f184, %f183;
	fma.rn.f32 	%f186, %f28, 0fC0800000, %f185;
	add.f32 	%f206, %f186, 0f40000000;
$L__BB7_18:
	add.s32 	%r75, %r84, -1;
	max.s32 	%r76, %r75, %r24;
	min.s32 	%r77, %r76, %r7;
	mul.lo.s32 	%r78, %r77, %r22;
	cvt.s64.s32 	%rd31, %r78;
	mul.f32 	%f187, %f206, %f16;
	add.s64 	%rd32, %rd3, %rd31;
	add.s64 	%rd33, %rd1, %rd32;
	ld.global.u8 	%rs9, [%rd33+2];
	cvt.rn.f32.u16 	%f188, %rs9;
	fma.rn.f32 	%f189, %f187, %f188, %f205;
	mul.f32 	%f190, %f206, %f17;
	add.s64 	%rd34, %rd4, %rd31;
	add.s64 	%rd35, %rd1, %rd34;
	ld.global.u8 	%rs10, [%rd35+2];
	cvt.rn.f32.u16 	%f191, %rs10;
	fma.rn.f32 	%f192, %f190, %f191, %f189;
	mul.f32 	%f193, %f206, %f18;
	add.s64 	%rd36, %rd5, %rd31;
	add.s64 	%rd37, %rd1, %rd36;
	ld.global.u8 	%rs11, [%rd37+2];
	cvt.rn.f32.u16 	%f194, %rs11;
	fma.rn.f32 	%f195, %f193, %f194, %f192;
	mul.f32 	%f196, %f206, %f19;
	add.s64 	%rd38, %rd6, %rd31;
	add.s64 	%rd39, %rd1, %rd38;
	ld.global.u8 	%rs12, [%rd39+2];
	cvt.rn.f32.u16 	%f197, %rs12;
	fma.rn.f32 	%f205, %f196, %f197, %f195;
	add.s32 	%r85, %r85, 1;
	add.s32 	%r84, %r84, 1;
	setp.ne.s32 	%p20, %r85, 3;
	@%p20 bra 	$L__BB7_14;
	min.f32 	%f198, %f205, 0f437F0000;
	max.f32 	%f199, %f198, 0f00000000;
	add.f32 	%f200, %f199, 0f3F000000;
	cvt.rzi.u32.f32 	%r79, %f200;
	st.global.u8 	[%rd7+2], %r79;
$L__BB7_20:
	ret;

}
	// .globl	_Z12resizeKernelIhLi3E25SuperSamplingInterpolatorIhLi3EEEvPKT_i8NppiSize8NppiRectPS2_iS5_S6_
.visible .entry _Z12resizeKernelIhLi3E25SuperSamplingInterpolatorIhLi3EEEvPKT_i8NppiSize8NppiRectPS2_iS5_S6_(
	.param .u64 .ptr .align 1 _Z12resizeKernelIhLi3E25SuperSamplingInterpolatorIhLi3EEEvPKT_i8NppiSize8NppiRectPS2_iS5_S6__param_0,
	.param .u32 _Z12resizeKernelIhLi3E25SuperSamplingInterpolatorIhLi3EEEvPKT_i8NppiSize8NppiRectPS2_iS5_S6__param_1,
	.param .align 4 .b8 _Z12resizeKernelIhLi3E25SuperSamplingInterpolatorIhLi3EEEvPKT_i8NppiSize8NppiRectPS2_iS5_S6__param_2[8],
	.param .align 4 .b8 _Z12resizeKernelIhLi3E25SuperSamplingInterpolatorIhLi3EEEvPKT_i8NppiSize8NppiRectPS2_iS5_S6__param_3[16],
	.param .u64 .ptr .align 1 _Z12resizeKernelIhLi3E25SuperSamplingInterpolatorIhLi3EEEvPKT_i8NppiSize8NppiRectPS2_iS5_S6__param_4,
	.param .u32 _Z12resizeKernelIhLi3E25SuperSamplingInterpolatorIhLi3EEEvPKT_i8NppiSize8NppiRectPS2_iS5_S6__param_5,
	.param .align 4 .b8 _Z12resizeKernelIhLi3E25SuperSamplingInterpolatorIhLi3EEEvPKT_i8NppiSize8NppiRectPS2_iS5_S6__param_6[8],
	.param .align 4 .b8 _Z12resizeKernelIhLi3E25SuperSamplingInterpolatorIhLi3EEEvPKT_i8NppiSize8NppiRectPS2_iS5_S6__param_7[16]
)
{
	.reg .pred 	%p<13>;
	.reg .b16 	%rs<23>;
	.reg .b32 	%r<87>;
	.reg .b32 	%f<98>;
	.reg .b64 	%rd<51>;

	ld.param.u32 	%r35, [_Z12resizeKernelIhLi3E25SuperSamplingInterpolatorIhLi3EEEvPKT_i8NppiSize8NppiRectPS2_iS5_S6__param_7+4];
	ld.param.u32 	%r34, [_Z12resizeKernelIhLi3E25SuperSamplingInterpolatorIhLi3EEEvPKT_i8NppiSize8NppiRectPS2_iS5_S6__param_7];
	ld.param.u32 	%r32, [_Z12resizeKernelIhLi3E25SuperSamplingInterpolatorIhLi3EEEvPKT_i8NppiSize8NppiRectPS2_iS5_S6__param_3+12];
	ld.param.u32 	%r31, [_Z12resizeKernelIhLi3E25SuperSamplingInterpolatorIhLi3EEEvPKT_i8NppiSize8NppiRectPS2_iS5_S6__param_3+8];
	ld.param.u32 	%r30, [_Z12resizeKernelIhLi3E25SuperSamplingInterpolatorIhLi3EEEvPKT_i8NppiSize8NppiRectPS2_iS5_S6__param_3+4];
	ld.param.u32 	%r29, [_Z12resizeKernelIhLi3E25SuperSamplingInterpolatorIhLi3EEEvPKT_i8NppiSize8NppiRectPS2_iS5_S6__param_3];
	ld.param.u32 	%r36, [_Z12resizeKernelIhLi3E25SuperSamplingInterpolatorIhLi3EEEvPKT_i8NppiSize8NppiRectPS2_iS5_S6__param_7+8];
	ld.param.u64 	%rd7, [_Z12resizeKernelIhLi3E25SuperSamplingInterpolatorIhLi3EEEvPKT_i8NppiSize8NppiRectPS2_iS5_S6__param_0];
	ld.param.u32 	%r28, [_Z12resizeKernelIhLi3E25SuperSamplingInterpolatorIhLi3EEEvPKT_i8NppiSize8NppiRectPS2_iS5_S6__param_1];
	ld.param.u64 	%rd6, [_Z12resizeKernelIhLi3E25SuperSamplingInterpolatorIhLi3EEEvPKT_i8NppiSize8NppiRectPS2_iS5_S6__param_4];
	ld.param.u32 	%r33, [_Z12resizeKernelIhLi3E25SuperSamplingInterpolatorIhLi3EEEvPKT_i8NppiSize8NppiRectPS2_iS5_S6__param_5];
	ld.param.u32 	%r38, [_Z12resizeKernelIhLi3E25SuperSamplingInterpolatorIhLi3EEEvPKT_i8NppiSize8NppiRectPS2_iS5_S6__param_7+12];
	cvta.to.global.u64 	%rd1, %rd7;
	mov.u32 	%r39, %ctaid.x;
	mov.u32 	%r40, %ntid.x;
	mov.u32 	%r41, %tid.x;
	mad.lo.s32 	%r3, %r39, %r40, %r41;
	mov.u32 	%r42, %ctaid.y;
	mov.u32 	%r43, %ntid.y;
	mov.u32 	%r44, %tid.y;
	mad.lo.s32 	%r45, %r42, %r43, %r44;
	setp.ge.s32 	%p1, %r3, %r36;
	setp.ge.s32 	%p2, %r45, %r38;
	or.pred  	%p3, %p1, %p2;
	@%p3 bra 	$L__BB8_15;
	cvt.rn.f32.s32 	%f29, %r31;
	cvt.rn.f32.s32 	%f30, %r36;
	div.rn.f32 	%f31, %f29, %f30;
	cvt.rn.f32.s32 	%f32, %r32;
	cvt.rn.f32.u32 	%f33, %r38;
	div.rn.f32 	%f34, %f32, %f33;
	cvt.rn.f32.s32 	%f35, %r3;
	cvt.rn.f32.s32 	%f36, %r29;
	fma.rn.f32 	%f37, %f31, %f35, %f36;
	cvt.rn.f32.u32 	%f38, %r45;
	cvt.rn.f32.s32 	%f39, %r30;
	fma.rn.f32 	%f40, %f34, %f38, %f39;
	add.s32 	%r47, %r3, 1;
	cvt.rn.f32.s32 	%f41, %r47;
	fma.rn.f32 	%f42, %f31, %f41, %f36;
	add.s32 	%r48, %r45, 1;
	cvt.rn.f32.u32 	%f43, %r48;
	fma.rn.f32 	%f44, %f34, %f43, %f39;
	cvt.rzi.s32.f32 	%r49, %f37;
	max.s32 	%r5, %r49, %r29;
	cvt.rzi.s32.f32 	%r50, %f40;
	max.s32 	%r80, %r50, %r30;
	cvt.rzi.s32.f32 	%r51, %f42;
	add.s32 	%r52, %r29, %r31;
	min.s32 	%r7, %r51, %r52;
	cvt.rzi.s32.f32 	%r53, %f44;
	add.s32 	%r54, %r30, %r32;
	min.s32 	%r8, %r53, %r54;
	setp.ge.s32 	%p4, %r80, %r8;
	mov.b32 	%r81, 0;
	mov.f32 	%f92, 0f00000000;
	mov.f32 	%f93, %f92;
	mov.f32 	%f94, %f92;
	@%p4 bra 	$L__BB8_12;
	sub.s32 	%r9, %r7, %r5;
	and.b32  	%r10, %r9, 3;
	mul.lo.s32 	%r56, %r5, 3;
	add.s32 	%r57, %r56, 3;
	cvt.s64.s32 	%rd2, %r57;
	add.s32 	%r58, %r56, 6;
	cvt.s64.s32 	%rd3, %r58;
	mov.b32 	%r81, 0;
	mov.f32 	%f92, 0f00000000;
$L__BB8_3:
	setp.ge.s32 	%p5, %r5, %r7;
	mul.lo.s32 	%r59, %r80, %r28;
	cvt.s64.s32 	%rd4, %r59;
	@%p5 bra 	$L__BB8_11;
	setp.eq.s32 	%p6, %r10, 0;
	mov.u32 	%r82, %r5;
	@%p6 bra 	$L__BB8_8;
	add.s32 	%r82, %r5, 1;
	setp.eq.s32 	%p7, %r10, 1;
	mul.lo.s32 	%r60, %r5, 3;
	cvt.s64.s32 	%rd8, %r60;
	add.s64 	%rd9, %rd8, %rd4;
	add.s64 	%rd10, %rd1, %rd9;
	ld.global.u8 	%rs1, [%rd10];
	cvt.rn.f32.u16 	%f46, %rs1;
	add.f32 	%f94, %f94, %f46;
	ld.global.u8 	%rs2, [%rd10+1];
	cvt.rn.f32.u16 	%f47, %rs2;
	add.f32 	%f93, %f93, %f47;
	ld.global.u8 	%rs3, [%rd10+2];
	cvt.rn.f32.u16 	%f48, %rs3;
	add.f32 	%f92, %f92, %f48;
	@%p7 bra 	$L__BB8_8;
	add.s32 	%r82, %r5, 2;
	setp.eq.s32 	%p8, %r10, 2;
	add.s64 	%rd11, %rd2, %rd4;
	add.s64 	%rd12, %rd1, %rd11;
	ld.global.u8 	%rs4, [%rd12];
	cvt.rn.f32.u16 	%f49, %rs4;
	add.f32 	%f94, %f94, %f49;
	ld.global.u8 	%rs5, [%rd12+1];
	cvt.rn.f32.u16 	%f50, %rs5;
	add.f32 	%f93, %f93, %f50;
	ld.global.u8 	%rs6, [%rd12+2];
	cvt.rn.f32.u16 	%f51, %rs6;
	add.f32 	%f92, %f92, %f51;
	@%p8 bra 	$L__BB8_8;
	add.s32 	%r82, %r5, 3;
	add.s64 	%rd13, %rd3, %rd4;
	add.s64 	%rd14, %rd1, %rd13;
	ld.global.u8 	%rs7, [%rd14];
	cvt.rn.f32.u16 	%f52, %rs7;
	add.f32 	%f94, %f94, %f52;
	ld.global.u8 	%rs8, [%rd14+1];
	cvt.rn.f32.u16 	%f53, %rs8;
	add.f32 	%f93, %f93, %f53;
	ld.global.u8 	%rs9, [%rd14+2];
	cvt.rn.f32.u16 	%f54, %rs9;
	add.f32 	%f92, %f92, %f54;
$L__BB8_8:
	add.s32 	%r81, %r9, %r81;
	sub.s32 	%r61, %r5, %r7;
	setp.gt.u32 	%p9, %r61, -4;
	@%p9 bra 	$L__BB8_11;
	sub.s32 	%r84, %r82, %r7;
	mad.lo.s32 	%r83, %r82, 3, 5;
$L__BB8_10:
	add.s32 	%r62, %r83, -5;
	cvt.s64.s32 	%rd15, %r62;
	add.s64 	%rd16, %rd15, %rd4;
	add.s64 	%rd17, %rd1, %rd16;
	ld.global.u8 	%rs10, [%rd17];
	cvt.rn.f32.u16 	%f55, %rs10;
	add.f32 	%f56, %f94, %f55;
	ld.global.u8 	%rs11, [%rd17+1];
	cvt.rn.f32.u16 	%f57, %rs11;
	add.f32 	%f58, %f93, %f57;
	ld.global.u8 	%rs12, [%rd17+2];
	cvt.rn.f32.u16 	%f59, %rs12;
	add.f32 	%f60, %f92, %f59;
	add.s32 	%r63, %r83, -2;
	cvt.s64.s32 	%rd18, %r63;
	add.s64 	%rd19, %rd18, %rd4;
	add.s64 	%rd20, %rd1, %rd19;
	ld.global.u8 	%rs13, [%rd20];
	cvt.rn.f32.u16 	%f61, %rs13;
	add.f32 	%f62, %f56, %f61;
	add.s32 	%r64, %r83, -1;
	cvt.s64.s32 	%rd21, %r64;
	add.s64 	%rd22, %rd21, %rd4;
	add.s64 	%rd23, %rd1, %rd22;
	ld.global.u8 	%rs14, [%rd23];
	cvt.rn.f32.u16 	%f63, %rs14;
	add.f32 	%f64, %f58, %f63;
	add.s32 	%r65, %r83, 6;
	cvt.s64.s32 	%rd24, %r83;
	add.s64 	%rd25, %rd24, %rd4;
	add.s64 	%rd26, %rd1, %rd25;
	ld.global.u8 	%rs15, [%rd26];
	cvt.rn.f32.u16 	%f65, %rs15;
	add.f32 	%f66, %f60, %f65;
	add.s32 	%r66, %r83, 1;
	cvt.s64.s32 	%rd27, %r66;
	add.s64 	%rd28, %rd27, %rd4;
	add.s64 	%rd29, %rd1, %rd28;
	ld.global.u8 	%rs16, [%rd29];
	cvt.rn.f32.u16 	%f67, %rs16;
	add.f32 	%f68, %f62, %f67;
	add.s32 	%r67, %r83, 2;
	cvt.s64.s32 	%rd30, %r67;
	add.s64 	%rd31, %rd30, %rd4;
	add.s64 	%rd32, %rd1, %rd31;
	ld.global.u8 	%rs17, [%rd32];
	cvt.rn.f32.u16 	%f69, %rs17;
	add.f32 	%f70, %f64, %f69;
	add.s32 	%r68, %r83, 3;
	cvt.s64.s32 	%rd33, %r68;
	add.s64 	%rd34, %rd33, %rd4;
	add.s64 	%rd35, %rd1, %rd34;
	ld.global.u8 	%rs18, [%rd35];
	cvt.rn.f32.u16 	%f71, %rs18;
	add.f32 	%f72, %f66, %f71;
	add.s32 	%r69, %r83, 4;
	cvt.s64.s32 	%rd36, %r69;
	add.s64 	%rd37, %rd36, %rd4;
	add.s64 	%rd38, %rd1, %rd37;
	ld.global.u8 	%rs19, [%rd38];
	cvt.rn.f32.u16 	%f73, %rs19;
	add.f32 	%f94, %f68, %f73;
	add.s32 	%r70, %r83, 5;
	cvt.s64.s32 	%rd39, %r70;
	add.s64 	%rd40, %rd39, %rd4;
	add.s64 	%rd41, %rd1, %rd40;
	ld.global.u8 	%rs20, [%rd41];
	cvt.rn.f32.u16 	%f74, %rs20;
	add.f32 	%f93, %f70, %f74;
	cvt.s64.s32 	%rd42, %r65;
	add.s64 	%rd43, %rd42, %rd4;
	add.s64 	%rd44, %rd1, %rd43;
	ld.global.u8 	%rs21, [%rd44];
	cvt.rn.f32.u16 	%f75, %rs21;
	add.f32 	%f92, %f72, %f75;
	add.s32 	%r84, %r84, 4;
	add.s32 	%r83, %r83, 12;
	setp.ne.s32 	%p10, %r84, 0;
	@%p10 bra 	$L__BB8_10;
$L__BB8_11:
	add.s32 	%r80, %r80, 1;
	setp.ne.s32 	%p11, %r80, %r8;
	@%p11 bra 	$L__BB8_3;
$L__BB8_12:
	add.s32 	%r71, %r35, %r45;
	mul.lo.s32 	%r72, %r71, %r33;
	cvt.s64.s32 	%rd45, %r72;
	cvta.to.global.u64 	%rd46, %rd6;
	add.s64 	%rd5, %rd46, %rd45;
	setp.gt.s32 	%p12, %r81, 0;
	@%p12 bra 	$L__BB8_14;
	add.s32 	%r73, %r34, %r3;
	mul.lo.s32 	%r74, %r73, 3;
	cvt.s64.s32 	%rd47, %r74;
	add.s64 	%rd48, %rd5, %rd47;
	mov.b16 	%rs22, 0;
	st.global.u8 	[%rd48], %rs22;
	st.global.u8 	[%rd48+1], %rs22;
	st.global.u8 	[%rd48+2], %rs22;
	bra.uni 	$L__BB8_15;
$L__BB8_14:
	add.s32 	%r75, %r34, %r3;
	mul.lo.s32 	%r76, %r75, 3;
	cvt.rn.f32.u32 	%f76, %r81;
	div.rn.f32 	%f77, %f94, %f76;
	add.f32 	%f78, %f77, 0f3F000000;
	cvt.rzi.u32.f32 	%r77, %f78;
	cvt.s64.s32 	%rd49, %r76;
	add.s64 	%rd50, %rd5, %rd49;
	st.global.u8 	[%rd50], %r77;
	div.rn.f32 	%f79, %f93, %f76;
	add.f32 	%f80, %f79, 0f3F000000;
	cvt.rzi.u32.f32 	%r78, %f80;
	st.global.u8 	[%rd50+1], %r78;
	div.rn.f32 	%f81, %f92, %f76;
	add.f32 	%f82, %f81, 0f3F000000;
	cvt.rzi.u32.f32 	%r79, %f82;
	st.global.u8 	[%rd50+2], %r79;
$L__BB8_15:
	ret;

}
	// .globl	_Z12resizeKernelIhLi3E19LanczosInterpolatorIhLi3EEEvPKT_i8NppiSize8NppiRectPS2_iS5_S6_
.visible .entry _Z12resizeKernelIhLi3E19LanczosInterpolatorIhLi3EEEvPKT_i8NppiSize8NppiRectPS2_iS5_S6_(
	.param .u64 .ptr .align 1 _Z12resizeKernelIhLi3E19LanczosInterpolatorIhLi3EEEvPKT_i8NppiSize8NppiRectPS2_iS5_S6__param_0,
	.param .u32 _Z12resizeKernelIhLi3E19LanczosInterpolatorIhLi3EEEvPKT_i8NppiSize8NppiRectPS2_iS5_S6__param_1,
	.param .align 4 .b8 _Z12resizeKernelIhLi3E19LanczosInterpolatorIhLi3EEEvPKT_i8NppiSize8NppiRectPS2_iS5_S6__param_2[8],
	.param .align 4 .b8 _Z12resizeKernelIhLi3E19LanczosInterpolatorIhLi3EEEvPKT_i8NppiSize8NppiRectPS2_iS5_S6__param_3[16],
	.param .u64 .ptr .align 1 _Z12resizeKernelIhLi3E19LanczosInterpolatorIhLi3EEEvPKT_i8NppiSize8NppiRectPS2_iS5_S6__param_4,
	.param .u32 _Z12resizeKernelIhLi3E19LanczosInterpolatorIhLi3EEEvPKT_i8NppiSize8NppiRectPS2_iS5_S6__param_5,
	.param .align 4 .b8 _Z12resizeKernelIhLi3E19LanczosInterpolatorIhLi3EEEvPKT_i8NppiSize8NppiRectPS2_iS5_S6__param_6[8],
	.param .align 4 .b8 _Z12resizeKernelIhLi3E19LanczosInterpolatorIhLi3EEEvPKT_i8NppiSize8NppiRectPS2_iS5_S6__param_7[16]
)
{
	.local .align 4 .b8 	__local_depot9[28];
	.reg .b64 	%SP;
	.reg .b64 	%SPL;
	.reg .pred 	%p<361>;
	.reg .b16 	%rs<19>;
	.reg .b32 	%r<1569>;
	.reg .b32 	%f<1236>;
	.reg .b64 	%rd<661>;
	.reg .b64 	%fd<85>;

	mov.u64 	%SPL, __local_depot9;
	ld.param.u32 	%r530, [_Z12resizeKernelIhLi3E19LanczosInterpolatorIhLi3EEEvPKT_i8NppiSize8NppiRectPS2_iS5_S6__param_7+4];
	ld.param.u32 	%r529, [_Z12resizeKernelIhLi3E19LanczosInterpolatorIhLi3EEEvPKT_i8NppiSize8NppiRectPS2_iS5_S6__param_7];
	ld.param.u32 	%r527, [_Z12resizeKernelIhLi3E19LanczosInterpolatorIhLi3EEEvPKT_i8NppiSize8NppiRectPS2_iS5_S6__param_3+12];
	ld.param.u32 	%r526, [_Z12resizeKernelIhLi3E19LanczosInterpolatorIhLi3EEEvPKT_i8NppiSize8NppiRectPS2_iS5_S6__param_3+8];
	ld.param.u32 	%r525, [_Z12resizeKernelIhLi3E19LanczosInterpolatorIhLi3EEEvPKT_i8NppiSize8NppiRectPS2_iS5_S6__param_3+4];
	ld.param.u32 	%r524, [_Z12resizeKernelIhLi3E19LanczosInterpolatorIhLi3EEEvPKT_i8NppiSize8NppiRectPS2_iS5_S6__param_3];
	ld.param.u32 	%r531, [_Z12resizeKernelIhLi3E19LanczosInterpolatorIhLi3EEEvPKT_i8NppiSize8NppiRectPS2_iS5_S6__param_7+8];
	ld.param.u32 	%r533, [_Z12resizeKernelIhLi3E19LanczosInterpolatorIhLi3EEEvPKT_i8NppiSize8NppiRectPS2_iS5_S6__param_7+12];
	add.u64 	%rd1, %SPL, 0;
	add.u64 	%rd2, %SPL, 0;
	add.u64 	%rd3, %SPL, 0;
	add.u64 	%rd4, %SPL, 0;
	mov.u32 	%r534, %ctaid.x;
	mov.u32 	%r535, %ntid.x;
	mov.u32 	%r536, %tid.x;
	mad.lo.s32 	%r537, %r534, %r535, %r536;
	mov.u32 	%r538, %ctaid.y;
	mov.u32 	%r539, %ntid.y;
	mov.u32 	%r540, %tid.y;
	mad.lo.s32 	%r541, %r538, %r539, %r540;
	setp.ge.s32 	%p7, %r537, %r531;
	setp.ge.s32 	%p8, %r541, %r533;
	or.pred  	%p9, %p7, %p8;
	@%p9 bra 	$L__BB9_317;
	ld.param.u32 	%r1397, [_Z12resizeKernelIhLi3E19LanczosInterpolatorIhLi3EEEvPKT_i8NppiSize8NppiRectPS2_iS5_S6__param_5];
	cvt.rn.f32.s32 	%f270, %r526;
	cvt.rn.f32.s32 	%f271, %r531;
	div.rn.f32 	%f272, %f270, %f271;
	cvt.rn.f32.s32 	%f273, %r527;
	cvt.rn.f32.u32 	%f274, %r533;
	div.rn.f32 	%f275, %f273, %f274;
	mov.u32 	%r544, %ctaid.x;
	mov.u32 	%r545, %ntid.x;
	mov.u32 	%r546, %tid.x;
	mad.lo.s32 	%r547, %r544, %r545, %r546;
	cvt.rn.f32.s32 	%f276, %r547;
	cvt.rn.f32.s32 	%f277, %r524;
	fma.rn.f32 	%f278, %f272, %f276, %f277;
	mov.u32 	%r548, %ctaid.y;
	mov.u32 	%r549, %ntid.y;
	mov.u32 	%r550, %tid.y;
	mad.lo.s32 	%r551, %r548, %r549, %r550;
	cvt.rn.f32.u32 	%f279, %r551;
	cvt.rn.f32.s32 	%f280, %r525;
	fma.rn.f32 	%f281, %f275, %f279, %f280;
	cvt.rmi.f32.f32 	%f282, %f278;
	cvt.rzi.s32.f32 	%r552, %f282;
	cvt.rmi.f32.f32 	%f283, %f281;
	cvt.rzi.s32.f32 	%r1, %f283;
	cvt.rn.f32.s32 	%f284, %r552;
	sub.f32 	%f285, %f278, %f284;
	cvt.rn.f32.s32 	%f286, %r1;
	sub.f32 	%f1, %f281, %f286;
	add.s32 	%r553, %r530, %r551;
	mul.lo.s32 	%r554, %r553, %r1397;
	cvt.s64.s32 	%rd5, %r554;
	add.s32 	%r555, %r526, %r524;
	add.s32 	%r556, %r555, -1;
	add.s32 	%r2, %r529, %r547;
	add.s32 	%r557, %r552, -2;
	max.s32 	%r558, %r557, %r524;
	min.s32 	%r3, %r558, %r556;
	add.f32 	%f287, %f285, 0f40000000;
	abs.f32 	%f2, %f287;
	mul.f32 	%f3, %f2, 0f40490FDB;
	div.rn.f32 	%f4, %f3, 0f40400000;
	mul.f32 	%f288, %f3, 0f3F22F983;
	cvt.rni.s32.f32 	%r4, %f288;
	cvt.rn.f32.s32 	%f289, %r4;
	fma.rn.f32 	%f290, %f289, 0fBFC90FDA, %f3;
	fma.rn.f32 	%f291, %f289, 0fB3A22168, %f290;
	fma.rn.f32 	%f5, %f289, 0fA7C234C5, %f291;
	mov.b32 	%r559, %f3;
	shr.u32 	%r560, %r559, 23;
	add.s32 	%r561, %r560, -128;
	shr.u32 	%r562, %r561, 5;
	and.b32  	%r5, %r560, 31;
	mul.wide.u32 	%rd123, %r562, 4;
	sub.s64 	%rd6, %rd2, %rd123;
	mul.f32 	%f292, %f4, 0f3F22F983;
	cvt.rni.s32.f32 	%r6, %f292;
	cvt.rn.f32.s32 	%f293, %r6;
	fma.rn.f32 	%f294, %f293, 0fBFC90FDA, %f4;
	fma.rn.f32 	%f295, %f293, 0fB3A22168, %f294;
	fma.rn.f32 	%f6, %f293, 0fA7C234C5, %f295;
	mov.b32 	%r563, %f4;
	shr.u32 	%r564, %r563, 23;
	add.s32 	%r565, %r564, -128;
	shr.u32 	%r566, %r565, 5;
	mul.wide.u32 	%rd124, %r566, 4;
	sub.s64 	%rd7, %rd1, %rd124;
	add.s32 	%r567, %r552, -1;
	max.s32 	%r568, %r567, %r524;
	min.s32 	%r7, %r568, %r556;
	add.f32 	%f296, %f285, 0f3F800000;
	abs.f32 	%f7, %f296;
	mul.f32 	%f8, %f7, 0f40490FDB;
	div.rn.f32 	%f9, %f8, 0f40400000;
	mul.f32 	%f297, %f8, 0f3F22F983;
	cvt.rni.s32.f32 	%r8, %f297;
	cvt.rn.f32.s32 	%f298, %r8;
	fma.rn.f32 	%f299, %f298, 0fBFC90FDA, %f8;
	fma.rn.f32 	%f300, %f298, 0fB3A22168, %f299;
	fma.rn.f32 	%f10, %f298, 0fA7C234C5, %f300;
	mov.b32 	%r569, %f8;
	shr.u32 	%r570, %r569, 23;
	add.s32 	%r571, %r570, -128;
	shr.u32 	%r572, %r571, 5;
	and.b32  	%r9, %r570, 31;
	mul.wide.u32 	%rd125, %r572, 4;
	sub.s64 	%rd8, %rd2, %rd125;
	mul.f32 	%f301, %f9, 0f3F22F983;
	cvt.rni.s32.f32 	%r10, %f301;
	cvt.rn.f32.s32 	%f302, %r10;
	fma.rn.f32 	%f303, %f302, 0fBFC90FDA, %f9;
	fma.rn.f32 	%f304, %f302, 0fB3A22168, %f303;
	fma.rn.f32 	%f11, %f302, 0fA7C234C5, %f304;
	mov.b32 	%r573, %f9;
	shr.u32 	%r574, %r573, 23;
	add.s32 	%r575, %r574, -128;
	shr.u32 	%r576, %r575, 5;
	and.b32  	%r11, %r574, 31;
	mul.wide.u32 	%rd126, %r576, 4;
	sub.s64 	%rd9, %rd1, %rd126;
	max.s32 	%r577, %r552, %r524;
	min.s32 	%r12, %r577, %r556;
	abs.f32 	%f12, %f285;
	mul.f32 	%f13, %f12, 0f40490FDB;
	div.rn.f32 	%f14, %f13, 0f40400000;
	mul.f32 	%f305, %f13, 0f3F22F983;
	cvt.rni.s32.f32 	%r13, %f305;
	cvt.rn.f32.s32 	%f306, %r13;
	fma.rn.f32 	%f307, %f306, 0fBFC90FDA, %f13;
	fma.rn.f32 	%f308, %f306, 0fB3A22168, %f307;
	fma.rn.f32 	%f15, %f306, 0fA7C234C5, %f308;
	mov.b32 	%r578, %f13;
	shr.u32 	%r579, %r578, 23;
	add.s32 	%r580, %r579, -128;
	shr.u32 	%r581, %r580, 5;
	mul.wide.u32 	%rd127, %r581, 4;
	sub.s64 	%rd10, %rd2, %rd127;
	mul.f32 	%f309, %f14, 0f3F22F983;
	cvt.rni.s32.f32 	%r14, %f309;
	cvt.rn.f32.s32 	%f310, %r14;
	fma.rn.f32 	%f311, %f310, 0fBFC90FDA, %f14;
	fma.rn.f32 	%f312, %f310, 0fB3A22168, %f311;
	fma.rn.f32 	%f16, %f310, 0fA7C234C5, %f312;
	mov.b32 	%r582, %f14;
	shr.u32 	%r583, %r582, 23;
	add.s32 	%r584, %r583, -128;
	shr.u32 	%r585, %r584, 5;
	and.b32  	%r15, %r583, 31;
	mul.wide.u32 	%rd128, %r585, 4;
	sub.s64 	%rd11, %rd1, %rd128;
	add.s32 	%r586, %r552, 1;
	max.s32 	%r587, %r586, %r524;
	min.s32 	%r16, %r587, %r556;
	add.f32 	%f313, %f285, 0fBF800000;
	abs.f32 	%f17, %f313;
	mul.f32 	%f18, %f17, 0f40490FDB;
	div.rn.f32 	%f19, %f18, 0f40400000;
	mul.f32 	%f314, %f18, 0f3F22F983;
	cvt.rni.s32.f32 	%r17, %f314;
	cvt.rn.f32.s32 	%f315, %r17;
	fma.rn.f32 	%f316, %f315, 0fBFC90FDA, %f18;
	fma.rn.f32 	%f317, %f315, 0fB3A22168, %f316;
	fma.rn.f32 	%f20, %f315, 0fA7C234C5, %f317;
	mov.b32 	%r588, %f18;
	shr.u32 	%r589, %r588, 23;
	add.s32 	%r590, %r589, -128;
	shr.u32 	%r591, %r590, 5;
	and.b32  	%r18, %r589, 31;
	mul.wide.u32 	%rd129, %r591, 4;
	sub.s64 	%rd12, %rd2, %rd129;
	mul.f32 	%f318, %f19, 0f3F22F983;
	cvt.rni.s32.f32 	%r19, %f318;
	cvt.rn.f32.s32 	%f319, %r19;
	fma.rn.f32 	%f320, %f319, 0fBFC90FDA, %f19;
	fma.rn.f32 	%f321, %f319, 0fB3A22168, %f320;
	fma.rn.f32 	%f21, %f319, 0fA7C234C5, %f321;
	mov.b32 	%r592, %f19;
	shr.u32 	%r593, %r592, 23;
	add.s32 	%r594, %r593, -128;
	shr.u32 	%r595, %r594, 5;
	and.b32  	%r20, %r593, 31;
	mul.wide.u32 	%rd130, %r595, 4;
	sub.s64 	%rd13, %rd1, %rd130;
	add.s32 	%r596, %r552, 2;
	max.s32 	%r597, %r596, %r524;
	min.s32 	%r21, %r597, %r556;
	add.f32 	%f322, %f285, 0fC0000000;
	abs.f32 	%f22, %f322;
	mul.f32 	%f23, %f22, 0f40490FDB;
	div.rn.f32 	%f24, %f23, 0f40400000;
	mul.f32 	%f323, %f23, 0f3F22F983;
	cvt.rni.s32.f32 	%r22, %f323;
	cvt.rn.f32.s32 	%f324, %r22;
	fma.rn.f32 	%f325, %f324, 0fBFC90FDA, %f23;
	fma.rn.f32 	%f326, %f324, 0fB3A22168, %f325;
	fma.rn.f32 	%f25, %f324, 0fA7C234C5, %f326;
	mov.b32 	%r598, %f23;
	shr.u32 	%r599, %r598, 23;
	add.s32 	%r600, %r599, -128;
	shr.u32 	%r601, %r600, 5;
	and.b32  	%r23, %r599, 31;
	mul.wide.u32 	%rd131, %r601, 4;
	sub.s64 	%rd14, %rd2, %rd131;
	mul.f32 	%f327, %f24, 0f3F22F983;
	cvt.rni.s32.f32 	%r24, %f327;
	cvt.rn.f32.s32 	%f328, %r24;
	fma.rn.f32 	%f329, %f328, 0fBFC90FDA, %f24;
	fma.rn.f32 	%f330, %f328, 0fB3A22168, %f329;
	fma.rn.f32 	%f26, %f328, 0fA7C234C5, %f330;
	mov.b32 	%r602, %f24;
	shr.u32 	%r603, %r602, 23;
	add.s32 	%r604, %r603, -128;
	shr.u32 	%r605, %r604, 5;
	mul.wide.u32 	%rd132, %r605, 4;
	sub.s64 	%rd15, %rd1, %rd132;
	add.s32 	%r606, %r552, 3;
	max.s32 	%r607, %r606, %r524;
	min.s32 	%r25, %r607, %r556;
	add.f32 	%f331, %f285, 0fC0400000;
	abs.f32 	%f27, %f331;
	mul.f32 	%f28, %f27, 0f40490FDB;
	div.rn.f32 	%f29, %f28, 0f40400000;
	mul.f32 	%f332, %f28, 0f3F22F983;
	cvt.rni.s32.f32 	%r26, %f332;
	cvt.rn.f32.s32 	%f333, %r26;
	fma.rn.f32 	%f334, %f333, 0fBFC90FDA, %f28;
	fma.rn.f32 	%f335, %f333, 0fB3A22168, %f334;
	fma.rn.f32 	%f30, %f333, 0fA7C234C5, %f335;
	mov.b32 	%r608, %f28;
	shr.u32 	%r609, %r608, 23;
	add.s32 	%r610, %r609, -128;
	shr.u32 	%r611, %r610, 5;
	mul.wide.u32 	%rd133, %r611, 4;
	sub.s64 	%rd16, %rd2, %rd133;
	mul.f32 	%f336, %f29, 0f3F22F983;
	cvt.rni.s32.f32 	%r27, %f336;
	cvt.rn.f32.s32 	%f337, %r27;
	fma.rn.f32 	%f338, %f337, 0fBFC90FDA, %f29;
	fma.rn.f32 	%f339, %f337, 0fB3A22168, %f338;
	fma.rn.f32 	%f31, %f337, 0fA7C234C5, %f339;
	mov.b32 	%r612, %f29;
	shr.u32 	%r613, %r612, 23;
	add.s32 	%r614, %r613, -128;
	shr.u32 	%r615, %r614, 5;
	and.b32  	%r28, %r613, 31;
	mul.wide.u32 	%rd134, %r615, 4;
	sub.s64 	%rd17, %rd1, %rd134;
	mov.f32 	%f1170, 0f00000000;
	mov.b32 	%r1398, -2;
$L__BB9_2:
	cvt.rn.f32.s32 	%f341, %r1398;
	sub.f32 	%f342, %f1, %f341;
	abs.f32 	%f33, %f342;
	setp.geu.f32 	%p10, %f33, 0f40400000;
	mov.f32 	%f1173, 0f00000000;
	@%p10 bra 	$L__BB9_21;
	setp.lt.f32 	%p11, %f33, 0f38D1B717;
	mov.f32 	%f1173, 0f3F800000;
	@%p11 bra 	$L__BB9_21;
	mul.f32 	%f34, %f33, 0f40490FDB;
	div.rn.f32 	%f35, %f34, 0f40400000;
	mul.f32 	%f344, %f34, 0f3F22F983;
	cvt.rni.s32.f32 	%r1402, %f344;
	cvt.rn.f32.s32 	%f345, %r1402;
	fma.rn.f32 	%f346, %f345, 0fBFC90FDA, %f34;
	fma.rn.f32 	%f347, %f345, 0fB3A22168, %f346;
	fma.rn.f32 	%f1171, %f345, 0fA7C234C5, %f347;
	abs.f32 	%f37, %f34;
	setp.ltu.f32 	%p12, %f37, 0f47CE4780;
	@%p12 bra 	$L__BB9_12;
	setp.neu.f32 	%p13, %f37, 0f7F800000;
	@%p13 bra 	$L__BB9_7;
	mov.f32 	%f350, 0f00000000;
	mul.rn.f32 	%f1171, %f34, %f350;
	mov.b32 	%r1402, 0;
	bra.uni 	$L__BB9_12;
$L__BB9_7:
	mov.b32 	%r31, %f34;
	shl.b32 	%r617, %r31, 8;
	or.b32  	%r32, %r617, -2147483648;
	mov.b64 	%rd617, 0;
	mov.b32 	%r1399, 0;
$L__BB9_8:
	.pragma "nounroll";
	mul.wide.u32 	%rd136, %r1399, 4;
	mov.u64 	%rd137, __cudart_i2opi_f;
	add.s64 	%rd138, %rd137, %rd136;
	ld.global.nc.u32 	%r618, [%rd138];
	mad.wide.u32 	%rd139, %r618, %r32, %rd617;
	shr.u64 	%rd617, %rd139, 32;
	add.s64 	%rd140, %rd4, %rd136;
	st.local.u32 	[%rd140], %rd139;
	add.s32 	%r1399, %r1399, 1;
	setp.ne.s32 	%p14, %r1399, 6;
	@%p14 bra 	$L__BB9_8;
	shr.u32 	%r619, %r31, 23;
	st.local.u32 	[%rd4+24], %rd617;
	and.b32  	%r35, %r619, 31;
	add.s32 	%r620, %r619, -128;
	shr.u32 	%r621, %r620, 5;
	mul.wide.u32 	%rd141, %r621, 4;
	sub.s64 	%rd20, %rd4, %rd141;
	ld.local.u32 	%r1400, [%rd20+24];
	ld.local.u32 	%r1401, [%rd20+20];
	setp.eq.s32 	%p15, %r35, 0;
	@%p15 bra 	$L__BB9_11;
	shf.l.wrap.b32 	%r1400, %r1401, %r1400, %r35;
	ld.local.u32 	%r622, [%rd20+16];
	shf.l.wrap.b32 	%r1401, %r622, %r1401, %r35;
$L__BB9_11:
	shr.u32 	%r623, %r1400, 30;
	shf.l.wrap.b32 	%r624, %r1401, %r1400, 2;
	shl.b32 	%r625, %r1401, 2;
	shr.u32 	%r626, %r624, 31;
	add.s32 	%r1402, %r626, %r623;
	xor.b32  	%r627, %r624, %r31;
	shr.s32 	%r628, %r624, 31;
	xor.b32  	%r629, %r628, %r624;
	xor.b32  	%r630, %r628, %r625;
	cvt.u64.u32 	%rd142, %r629;
	shl.b64 	%rd143, %rd142, 32;
	cvt.u64.u32 	%rd144, %r630;
	or.b64  	%rd145, %rd143, %rd144;
	cvt.rn.f64.s64 	%fd1, %rd145;
	mul.f64 	%fd2, %fd1, 0d3BF921FB54442D19;
	cvt.rn.f32.f64 	%f348, %fd2;
	neg.f32 	%f349, %f348;
	setp.lt.s32 	%p16, %r627, 0;
	selp.f32 	%f1171, %f349, %f348, %p16;
$L__BB9_12:
	mul.rn.f32 	%f351, %f1171, %f1171;
	and.b32  	%r632, %r1402, 1;
	setp.eq.b32 	%p17, %r632, 1;
	selp.f32 	%f352, 0f3F800000, %f1171, %p17;
	fma.rn.f32 	%f353, %f351, %f352, 0f00000000;
	fma.rn.f32 	%f354, %f351, 0f37CBAC00, 0fBAB607ED;
	selp.f32 	%f355, %f354, 0fB94D4153, %p17;
	selp.f32 	%f356, 0f3D2AAABB, 0f3C0885E4, %p17;
	fma.rn.f32 	%f357, %f355, %f351, %f356;
	selp.f32 	%f358, 0fBEFFFFFF, 0fBE2AAAA8, %p17;
	fma.rn.f32 	%f359, %f357, %f351, %f358;
	fma.rn.f32 	%f360, %f359, %f353, %f352;
	and.b32  	%r633, %r1402, 2;
	setp.eq.s32 	%p18, %r633, 0;
	mov.f32 	%f361, 0f00000000;
	sub.f32 	%f362, %f361, %f360;
	selp.f32 	%f363, %f360, %f362, %p18;
	div.rn.f32 	%f41, %f363, %f34;
	mul.f32 	%f364, %f35, 0f3F22F983;
	cvt.rni.s32.f32 	%r1406, %f364;
	cvt.rn.f32.s32 	%f365, %r1406;
	fma.rn.f32 	%f366, %f365, 0fBFC90FDA, %f35;
	fma.rn.f32 	%f367, %f365, 0fB3A22168, %f366;
	fma.rn.f32 	%f1172, %f365, 0fA7C234C5, %f367;
	abs.f32 	%f43, %f35;
	setp.ltu.f32 	%p19, %f43, 0f47CE4780;
	@%p19 bra 	$L__BB9_20;
	setp.neu.f32 	%p20, %f43, 0f7F800000;
	@%p20 bra 	$L__BB9_15;
	mov.f32 	%f370, 0f00000000;
	mul.rn.f32 	%f1172, %f35, %f370;
	mov.b32 	%r1406, 0;
	bra.uni 	$L__BB9_20;
$L__BB9_15:
	mov.b32 	%r45, %f35;
	shl.b32 	%r635, %r45, 8;
	or.b32  	%r46, %r635, -2147483648;
	mov.b64 	%rd618, 0;
	mov.b32 	%r1403, 0;
$L__BB9_16:
	.pragma "nounroll";
	mul.wide.u32 	%rd147, %r1403, 4;
	mov.u64 	%rd148, __cudart_i2opi_f;
	add.s64 	%rd149, %rd148, %rd147;
	ld.global.nc.u32 	%r636, [%rd149];
	mad.wide.u32 	%rd150, %r636, %r46, %rd618;
	shr.u64 	%rd618, %rd150, 32;
	add.s64 	%rd151, %rd3, %rd147;
	st.local.u32 	[%rd151], %rd150;
	add.s32 	%r1403, %r1403, 1;
	setp.ne.s32 	%p21, %r1403, 6;
	@%p21 bra 	$L__BB9_16;
	shr.u32 	%r637, %r45, 23;
	st.local.u32 	[%rd3+24], %rd618;
	and.b32  	%r49, %r637, 31;
	add.s32 	%r638, %r637, -128;
	shr.u32 	%r639, %r638, 5;
	mul.wide.u32 	%rd152, %r639, 4;
	sub.s64 	%rd23, %rd3, %rd152;
	ld.local.u32 	%r1404, [%rd23+24];
	ld.local.u32 	%r1405, [%rd23+20];
	setp.eq.s32 	%p22, %r49, 0;
	@%p22 bra 	$L__BB9_19;
	shf.l.wrap.b32 	%r1404, %r1405, %r1404, %r49;
	ld.local.u32 	%r640, [%rd23+16];
	shf.l.wrap.b32 	%r1405, %r640, %r1405, %r49;
$L__BB9_19:
	shr.u32 	%r641, %r1404, 30;
	shf.l.wrap.b32 	%r642, %r1405, %r1404, 2;
	shl.b32 	%r643, %r1405, 2;
	shr.u32 	%r644, %r642, 31;
	add.s32 	%r1406, %r644, %r641;
	xor.b32  	%r645, %r642, %r45;
	shr.s32 	%r646, %r642, 31;
	xor.b32  	%r647, %r646, %r642;
	xor.b32  	%r648, %r646, %r643;
	cvt.u64.u32 	%rd153, %r647;
	shl.b64 	%rd154, %rd153, 32;
	cvt.u64.u32 	%rd155, %r648;
	or.b64  	%rd156, %rd154, %rd155;
	cvt.rn.f64.s64 	%fd3, %rd156;
	mul.f64 	%fd4, %fd3, 0d3BF921FB54442D19;
	cvt.rn.f32.f64 	%f368, %fd4;
	neg.f32 	%f369, %f368;
	setp.lt.s32 	%p23, %r645, 0;
	selp.f32 	%f1172, %f369, %f368, %p23;
$L__BB9_20:
	mul.rn.f32 	%f371, %f1172, %f1172;
	and.b32  	%r650, %r1406, 1;
	setp.eq.b32 	%p24, %r650, 1;
	selp.f32 	%f372, 0f3F800000, %f1172, %p24;
	fma.rn.f32 	%f373, %f371, %f372, 0f00000000;
	fma.rn.f32 	%f374, %f371, 0f37CBAC00, 0fBAB607ED;
	selp.f32 	%f375, %f374, 0fB94D4153, %p24;
	selp.f32 	%f376, 0f3D2AAABB, 0f3C0885E4, %p24;
	fma.rn.f32 	%f377, %f375, %f371, %f376;
	selp.f32 	%f378, 0fBEFFFFFF, 0fBE2AAAA8, %p24;
	fma.rn.f32 	%f379, %f377, %f371, %f378;
	fma.rn.f32 	%f380, %f379, %f373, %f372;
	and.b32  	%r651, %r1406, 2;
	setp.eq.s32 	%p25, %r651, 0;
	mov.f32 	%f381, 0f00000000;
	sub.f32 	%f382, %f381, %f380;
	selp.f32 	%f383, %f380, %f382, %p25;
	div.rn.f32 	%f384, %f383, %f35;
	mul.f32 	%f1173, %f41, %f384;
$L__BB9_21:
	ld.param.u32 	%r1394, [_Z12resizeKernelIhLi3E19LanczosInterpolatorIhLi3EEEvPKT_i8NppiSize8NppiRectPS2_iS5_S6__param_1];
	setp.lt.f32 	%p26, %f2, 0f38D1B717;
	setp.geu.f32 	%p27, %f2, 0f40400000;
	add.s32 	%r652, %r1398, %r1;
	max.s32 	%r653, %r652, %r525;
	add.s32 	%r654, %r527, %r525;
	add.s32 	%r655, %r654, -1;
	min.s32 	%r656, %r653, %r655;
	mul.lo.s32 	%r657, %r656, %r1394;
	cvt.s64.s32 	%rd24, %r657;
	or.pred  	%p1, %p27, %p26;
	selp.f32 	%f49, 0f00000000, 0f3F800000, %p27;
	mov.f32 	%f1176, %f49;
	@%p1 bra 	$L__BB9_35;
	abs.f32 	%f385, %f3;
	setp.eq.f32 	%p28, %f385, 0f7F800000;
	setp.ltu.f32 	%p29, %f385, 0f47CE4780;
	or.pred  	%p30, %p29, %p28;
	selp.b32 	%r1410, %r4, 0, %p29;
	mov.f32 	%f386, 0f00000000;
	mul.rn.f32 	%f387, %f3, %f386;
	selp.f32 	%f1174, %f5, %f387, %p29;
	@%p30 bra 	$L__BB9_28;
	mov.b64 	%rd619, 0;
	mov.b32 	%r1407, 0;
$L__BB9_24:
	.pragma "nounroll";
	mul.wide.u32 	%rd158, %r1407, 4;
	mov.u64 	%rd159, __cudart_i2opi_f;
	add.s64 	%rd160, %rd159, %rd158;
	ld.global.nc.u32 	%r659, [%rd160];
	mov.b32 	%r660, %f3;
	shl.b32 	%r661, %r660, 8;
	or.b32  	%r662, %r661, -2147483648;
	mad.wide.u32 	%rd161, %r659, %r662, %rd619;
	shr.u64 	%rd619, %rd161, 32;
	add.s64 	%rd162, %rd2, %rd158;
	st.local.u32 	[%rd162], %rd161;
	add.s32 	%r1407, %r1407, 1;
	setp.ne.s32 	%p31, %r1407, 6;
	@%p31 bra 	$L__BB9_24;
	setp.eq.s32 	%p32, %r5, 0;
	st.local.u32 	[%rd2+24], %rd619;
	ld.local.u32 	%r1408, [%rd6+24];
	ld.local.u32 	%r1409, [%rd6+20];
	@%p32 bra 	$L__BB9_27;
	shf.l.wrap.b32 	%r1408, %r1409, %r1408, %r5;
	ld.local.u32 	%r663, [%rd6+16];
	shf.l.wrap.b32 	%r1409, %r663, %r1409, %r5;
$L__BB9_27:
	shr.u32 	%r664, %r1408, 30;
	shf.l.wrap.b32 	%r665, %r1409, %r1408, 2;
	shl.b32 	%r666, %r1409, 2;
	shr.u32 	%r667, %r665, 31;
	add.s32 	%r1410, %r667, %r664;
	mov.b32 	%r668, %f3;
	xor.b32  	%r669, %r665, %r668;
	shr.s32 	%r670, %r665, 31;
	xor.b32  	%r671, %r670, %r665;
	xor.b32  	%r672, %r670, %r666;
	cvt.u64.u32 	%rd163, %r671;
	shl.b64 	%rd164, %rd163, 32;
	cvt.u64.u32 	%rd165, %r672;
	or.b64  	%rd166, %rd164, %rd165;
	cvt.rn.f64.s64 	%fd5, %rd166;
	mul.f64 	%fd6, %fd5, 0d3BF921FB54442D19;
	cvt.rn.f32.f64 	%f388, %fd6;
	neg.f32 	%f389, %f388;
	setp.lt.s32 	%p33, %r669, 0;
	selp.f32 	%f1174, %f389, %f388, %p33;
$L__BB9_28:
	abs.f32 	%f390, %f4;
	setp.eq.f32 	%p34, %f390, 0f7F800000;
	setp.ltu.f32 	%p35, %f390, 0f47CE4780;
	mul.rn.f32 	%f391, %f1174, %f1174;
	and.b32  	%r673, %r1410, 1;
	setp.eq.b32 	%p36, %r673, 1;
	selp.f32 	%f392, 0f3F800000, %f1174, %p36;
	fma.rn.f32 	%f393, %f391, %f392, 0f00000000;
	fma.rn.f32 	%f394, %f391, 0f37CBAC00, 0fBAB607ED;
	selp.f32 	%f395, %f394, 0fB94D4153, %p36;
	selp.f32 	%f396, 0f3D2AAABB, 0f3C0885E4, %p36;
	fma.rn.f32 	%f397, %f395, %f391, %f396;
	selp.f32 	%f398, 0fBEFFFFFF, 0fBE2AAAA8, %p36;
	fma.rn.f32 	%f399, %f397, %f391, %f398;
	fma.rn.f32 	%f400, %f399, %f393, %f392;
	and.b32  	%r674, %r1410, 2;
	setp.eq.s32 	%p37, %r674, 0;
	mov.f32 	%f401, 0f00000000;
	sub.f32 	%f402, %f401, %f400;
	selp.f32 	%f53, %f400, %f402, %p37;
	or.pred  	%p38, %p35, %p34;
	selp.b32 	%r1414, %r6, 0, %p35;
	mul.rn.f32 	%f403, %f4, %f401;
	selp.f32 	%f1175, %f6, %f403, %p35;
	@%p38 bra 	$L__BB9_34;
	mov.b64 	%rd620, 0;
	mov.b32 	%r1411, 0;
$L__BB9_30:
	.pragma "nounroll";
	mul.wide.u32 	%rd168, %r1411, 4;
	mov.u64 	%rd169, __cudart_i2opi_f;
	add.s64 	%rd170, %rd169, %rd168;
	ld.global.nc.u32 	%r676, [%rd170];
	mov.b32 	%r677, %f4;
	shl.b32 	%r678, %r677, 8;
	or.b32  	%r679, %r678, -2147483648;
	mad.wide.u32 	%rd171, %r676, %r679, %rd620;
	shr.u64 	%rd620, %rd171, 32;
	add.s64 	%rd172, %rd1, %rd168;
	st.local.u32 	[%rd172], %rd171;
	add.s32 	%r1411, %r1411, 1;
	setp.ne.s32 	%p39, %r1411, 6;
	@%p39 bra 	$L__BB9_30;
	mov.b32 	%r680, %f4;
	shr.u32 	%r681, %r680, 23;
	and.b32  	%r72, %r681, 31;
	setp.eq.s32 	%p40, %r72, 0;
	st.local.u32 	[%rd1+24], %rd620;
	ld.local.u32 	%r1412, [%rd7+24];
	ld.local.u32 	%r1413, [%rd7+20];
	@%p40 bra 	$L__BB9_33;
	shf.l.wrap.b32 	%r1412, %r1413, %r1412, %r72;
	ld.local.u32 	%r682, [%rd7+16];
	shf.l.wrap.b32 	%r1413, %r682, %r1413, %r72;
$L__BB9_33:
	shr.u32 	%r683, %r1412, 30;
	shf.l.wrap.b32 	%r684, %r1413, %r1412, 2;
	shl.b32 	%r685, %r1413, 2;
	shr.u32 	%r686, %r684, 31;
	add.s32 	%r1414, %r686, %r683;
	mov.b32 	%r687, %f4;
	xor.b32  	%r688, %r684, %r687;
	shr.s32 	%r689, %r684, 31;
	xor.b32  	%r690, %r689, %r684;
	xor.b32  	%r691, %r689, %r685;
	cvt.u64.u32 	%rd173, %r690;
	shl.b64 	%rd174, %rd173, 32;
	cvt.u64.u32 	%rd175, %r691;
	or.b64  	%rd176, %rd174, %rd175;
	cvt.rn.f64.s64 	%fd7, %rd176;
	mul.f64 	%fd8, %fd7, 0d3BF921FB54442D19;
	cvt.rn.f32.f64 	%f404, %fd8;
	neg.f32 	%f405, %f404;
	setp.lt.s32 	%p41, %r688, 0;
	selp.f32 	%f1175, %f405, %f404, %p41;
$L__BB9_34:
	mul.rn.f32 	%f406, %f1175, %f1175;
	and.b32  	%r692, %r1414, 1;
	setp.eq.b32 	%p42, %r692, 1;
	selp.f32 	%f407, 0f3F800000, %f1175, %p42;
	fma.rn.f32 	%f408, %f406, %f407, 0f00000000;
	fma.rn.f32 	%f409, %f406, 0f37CBAC00, 0fBAB607ED;
	selp.f32 	%f410, %f409, 0fB94D4153, %p42;
	selp.f32 	%f411, 0f3D2AAABB, 0f3C0885E4, %p42;
	fma.rn.f32 	%f412, %f410, %f406, %f411;
	selp.f32 	%f413, 0fBEFFFFFF, 0fBE2AAAA8, %p42;
	fma.rn.f32 	%f414, %f412, %f406, %f413;
	fma.rn.f32 	%f415, %f414, %f408, %f407;
	and.b32  	%r693, %r1414, 2;
	setp.eq.s32 	%p43, %r693, 0;
	mov.f32 	%f416, 0f00000000;
	sub.f32 	%f417, %f416, %f415;
	selp.f32 	%f418, %f415, %f417, %p43;
	div.rn.f32 	%f419, %f418, %f4;
	div.rn.f32 	%f420, %f53, %f3;
	mul.f32 	%f1176, %f420, %f419;
$L__BB9_35:
	ld.param.u64 	%rd615, [_Z12resizeKernelIhLi3E19LanczosInterpolatorIhLi3EEEvPKT_i8NppiSize8NppiRectPS2_iS5_S6__param_0];
	setp.lt.f32 	%p44, %f7, 0f38D1B717;
	setp.geu.f32 	%p45, %f7, 0f40400000;
	mul.f32 	%f421, %f1173, %f1176;
	mul.lo.s32 	%r694, %r3, 3;
	cvt.s64.s32 	%rd177, %r694;
	add.s64 	%rd178, %rd177, %rd24;
	cvta.to.global.u64 	%rd29, %rd615;
	add.s64 	%rd179, %rd29, %rd178;
	ld.global.u8 	%rs1, [%rd179];
	cvt.rn.f32.u16 	%f422, %rs1;
	fma.rn.f32 	%f59, %f421, %f422, %f1170;
	or.pred  	%p2, %p45, %p44;
	selp.f32 	%f60, 0f00000000, 0f3F800000, %p45;
	mov.f32 	%f1179, %f60;
	@%p2 bra 	$L__BB9_49;
	abs.f32 	%f423, %f8;
	setp.eq.f32 	%p46, %f423, 0f7F800000;
	setp.ltu.f32 	%p47, %f423, 0f47CE4780;
	or.pred  	%p48, %p47, %p46;
	selp.b32 	%r1418, %r8, 0, %p47;
	mov.f32 	%f424, 0f00000000;
	mul.rn.f32 	%f425, %f8, %f424;
	selp.f32 	%f1177, %f10, %f425, %p47;
	@%p48 bra 	$L__BB9_42;
	mov.b64 	%rd621, 0;
	mov.b32 	%r1415, 0;
$L__BB9_38:
	.pragma "nounroll";
	mul.wide.u32 	%rd181, %r1415, 4;
	mov.u64 	%rd182, __cudart_i2opi_f;
	add.s64 	%rd183, %rd182, %rd181;
	ld.global.nc.u32 	%r696, [%rd183];
	mov.b32 	%r697, %f8;
	shl.b32 	%r698, %r697, 8;
	or.b32  	%r699, %r698, -2147483648;
	mad.wide.u32 	%rd184, %r696, %r699, %rd621;
	shr.u64 	%rd621, %rd184, 32;
	add.s64 	%rd185, %rd2, %rd181;
	st.local.u32 	[%rd185], %rd184;
	add.s32 	%r1415, %r1415, 1;
	setp.ne.s32 	%p49, %r1415, 6;
	@%p49 bra 	$L__BB9_38;
	setp.eq.s32 	%p50, %r9, 0;
	st.local.u32 	[%rd2+24], %rd621;
	ld.local.u32 	%r1416, [%rd8+24];
	ld.local.u32 	%r1417, [%rd8+20];
	@%p50 bra 	$L__BB9_41;
	shf.l.wrap.b32 	%r1416, %r1417, %r1416, %r9;
	ld.local.u32 	%r700, [%rd8+16];
	shf.l.wrap.b32 	%r1417, %r700, %r1417, %r9;
$L__BB9_41:
	shr.u32 	%r701, %r1416, 30;
	shf.l.wrap.b32 	%r702, %r1417, %r1416, 2;
	shl.b32 	%r703, %r1417, 2;
	shr.u32 	%r704, %r702, 31;
	add.s32 	%r1418, %r704, %r701;
	mov.b32 	%r705, %f8;
	xor.b32  	%r706, %r702, %r705;
	shr.s32 	%r707, %r702, 31;
	xor.b32  	%r708, %r707, %r702;
	xor.b32  	%r709, %r707, %r703;
	cvt.u64.u32 	%rd186, %r708;
	shl.b64 	%rd187, %rd186, 32;
	cvt.u64.u32 	%rd188, %r709;
	or.b64  	%rd189, %rd187, %rd188;
	cvt.rn.f64.s64 	%fd9, %rd189;
	mul.f64 	%fd10, %fd9, 0d3BF921FB54442D19;
	cvt.rn.f32.f64 	%f426, %fd10;
	neg.f32 	%f427, %f426;
	setp.lt.s32 	%p51, %r706, 0;
	selp.f32 	%f1177, %f427, %f426, %p51;
$L__BB9_42:
	abs.f32 	%f428, %f9;
	setp.eq.f32 	%p52, %f428, 0f7F800000;
	setp.ltu.f32 	%p53, %f428, 0f47CE4780;
	mul.rn.f32 	%f429, %f1177, %f1177;
	and.b32  	%r710, %r1418, 1;
	setp.eq.b32 	%p54, %r710, 1;
	selp.f32 	%f430, 0f3F800000, %f1177, %p54;
	fma.rn.f32 	%f431, %f429, %f430, 0f00000000;
	fma.rn.f32 	%f432, %f429, 0f37CBAC00, 0fBAB607ED;
	selp.f32 	%f433, %f432, 0fB94D4153, %p54;
	selp.f32 	%f434, 0f3D2AAABB, 0f3C0885E4, %p54;
	fma.rn.f32 	%f435, %f433, %f429, %f434;
	selp.f32 	%f436, 0fBEFFFFFF, 0fBE2AAAA8, %p54;
	fma.rn.f32 	%f437, %f435, %f429, %f436;
	fma.rn.f32 	%f438, %f437, %f431, %f430;
	and.b32  	%r711, %r1418, 2;
	setp.eq.s32 	%p55, %r711, 0;
	mov.f32 	%f439, 0f00000000;
	sub.f32 	%f440, %f439, %f438;
	selp.f32 	%f64, %f438, %f440, %p55;
	or.pred  	%p56, %p53, %p52;
	selp.b32 	%r1422, %r10, 0, %p53;
	mul.rn.f32 	%f441, %f9, %f439;
	selp.f32 	%f1178, %f11, %f441, %p53;
	@%p56 bra 	$L__BB9_48;
	mov.b64 	%rd622, 0;
	mov.b32 	%r1419, 0;
$L__BB9_44:
	.pragma "nounroll";
	mul.wide.u32 	%rd191, %r1419, 4;
	mov.u64 	%rd192, __cudart_i2opi_f;
	add.s64 	%rd193, %rd192, %rd191;
	ld.global.nc.u32 	%r713, [%rd193];
	mov.b32 	%r714, %f9;
	shl.b32 	%r715, %r714, 8;
	or.b32  	%r716, %r715, -2147483648;
	mad.wide.u32 	%rd194, %r713, %r716, %rd622;
	shr.u64 	%rd622, %rd194, 32;
	add.s64 	%rd195, %rd1, %rd191;
	st.local.u32 	[%rd195], %rd194;
	add.s32 	%r1419, %r1419, 1;
	setp.ne.s32 	%p57, %r1419, 6;
	@%p57 bra 	$L__BB9_44;
	setp.eq.s32 	%p58, %r11, 0;
	st.local.u32 	[%rd1+24], %rd622;
	ld.local.u32 	%r1420, [%rd9+24];
	ld.local.u32 	%r1421, [%rd9+20];
	@%p58 bra 	$L__BB9_47;
	shf.l.wrap.b32 	%r1420, %r1421, %r1420, %r11;
	ld.local.u32 	%r717, [%rd9+16];
	shf.l.wrap.b32 	%r1421, %r717, %r1421, %r11;
$L__BB9_47:
	shr.u32 	%r718, %r1420, 30;
	shf.l.wrap.b32 	%r719, %r1421, %r1420, 2;
	shl.b32 	%r720, %r1421, 2;
	shr.u32 	%r721, %r719, 31;
	add.s32 	%r1422, %r721, %r718;
	mov.b32 	%r722, %f9;
	xor.b32  	%r723, %r719, %r722;
	shr.s32 	%r724, %r719, 31;
	xor.b32  	%r725, %r724, %r719;
	xor.b32  	%r726, %r724, %r720;
	cvt.u64.u32 	%rd196, %r725;
	shl.b64 	%rd197, %rd196, 32;
	cvt.u64.u32 	%rd198, %r726;
	or.b64  	%rd199, %rd197, %rd198;
	cvt.rn.f64.s64 	%fd11, %rd199;
	mul.f64 	%fd12, %fd11, 0d3BF921FB54442D19;
	cvt.rn.f32.f64 	%f442, %fd12;
	neg.f32 	%f443, %f442;
	setp.lt.s32 	%p59, %r723, 0;
	selp.f32 	%f1178, %f443, %f442, %p59;
$L__BB9_48:
	mul.rn.f32 	%f444, %f1178, %f1178;
	and.b32  	%r727, %r1422, 1;
	setp.eq.b32 	%p60, %r727, 1;
	selp.f32 	%f445, 0f3F800000, %f1178, %p60;
	fma.rn.f32 	%f446, %f444, %f445, 0f00000000;
	fma.rn.f32 	%f447, %f444, 0f37CBAC00, 0fBAB607ED;
	selp.f32 	%f448, %f447, 0fB94D4153, %p60;
	selp.f32 	%f449, 0f3D2AAABB, 0f3C0885E4, %p60;
	fma.rn.f32 	%f450, %f448, %f444, %f449;
	selp.f32 	%f451, 0fBEFFFFFF, 0fBE2AAAA8, %p60;
	fma.rn.f32 	%f452, %f450, %f444, %f451;
	fma.rn.f32 	%f453, %f452, %f446, %f445;
	and.b32  	%r728, %r1422, 2;
	setp.eq.s32 	%p61, %r728, 0;
	mov.f32 	%f454, 0f00000000;
	sub.f32 	%f455, %f454, %f453;
	selp.f32 	%f456, %f453, %f455, %p61;
	div.rn.f32 	%f457, %f456, %f9;
	div.rn.f32 	%f458, %f64, %f8;
	mul.f32 	%f1179, %f458, %f457;
$L__BB9_49:
	setp.lt.f32 	%p62, %f12, 0f38D1B717;
	setp.geu.f32 	%p63, %f12, 0f40400000;
	mul.f32 	%f459, %f1173, %f1179;
	mul.lo.s32 	%r729, %r7, 3;
	cvt.s64.s32 	%rd200, %r729;
	add.s64 	%rd201, %rd200, %rd24;
	add.s64 	%rd202, %rd29, %rd201;
	ld.global.u8 	%rs2, [%rd202];
	cvt.rn.f32.u16 	%f460, %rs2;
	fma.rn.f32 	%f70, %f459, %f460, %f59;
	or.pred  	%p3, %p63, %p62;
	selp.f32 	%f71, 0f00000000, 0f3F800000, %p63;
	mov.f32 	%f1182, %f71;
	@%p3 bra 	$L__BB9_63;
	abs.f32 	%f461, %f13;
	setp.eq.f32 	%p64, %f461, 0f7F800000;
	setp.ltu.f32 	%p65, %f461, 0f47CE4780;
	or.pred  	%p66, %p65, %p64;
	selp.b32 	%r1426, %r13, 0, %p65;
	mov.f32 	%f462, 0f00000000;
	mul.rn.f32 	%f463, %f13, %f462;
	selp.f32 	%f1180, %f15, %f463, %p65;
	@%p66 bra 	$L__BB9_56;
	mov.b64 	%rd623, 0;
	mov.b32 	%r1423, 0;
$L__BB9_52:
	.pragma "nounroll";
	mul.wide.u32 	%rd204, %r1423, 4;
	mov.u64 	%rd205, __cudart_i2opi_f;
	add.s64 	%rd206, %rd205, %rd204;
	ld.global.nc.u32 	%r731, [%rd206];
	mov.b32 	%r732, %f13;
	shl.b32 	%r733, %r732, 8;
	or.b32  	%r734, %r733, -2147483648;
	mad.wide.u32 	%rd207, %r731, %r734, %rd623;
	shr.u64 	%rd623, %rd207, 32;
	add.s64 	%rd208, %rd2, %rd204;
	st.local.u32 	[%rd208], %rd207;
	add.s32 	%r1423, %r1423, 1;
	setp.ne.s32 	%p67, %r1423, 6;
	@%p67 bra 	$L__BB9_52;
	mov.b32 	%r735, %f13;
	shr.u32 	%r736, %r735, 23;
	and.b32  	%r106, %r736, 31;
	setp.eq.s32 	%p68, %r106, 0;
	st.local.u32 	[%rd2+24], %rd623;
	ld.local.u32 	%r1424, [%rd10+24];
	ld.local.u32 	%r1425, [%rd10+20];
	@%p68 bra 	$L__BB9_55;
	shf.l.wrap.b32 	%r1424, %r1425, %r1424, %r106;
	ld.local.u32 	%r737, [%rd10+16];
	shf.l.wrap.b32 	%r1425, %r737, %r1425, %r106;
$L__BB9_55:
	shr.u32 	%r738, %r1424, 30;
	shf.l.wrap.b32 	%r739, %r1425, %r1424, 2;
	shl.b32 	%r740, %r1425, 2;
	shr.u32 	%r741, %r739, 31;
	add.s32 	%r1426, %r741, %r738;
	mov.b32 	%r742, %f13;
	xor.b32  	%r743, %r739, %r742;
	shr.s32 	%r744, %r739, 31;
	xor.b32  	%r745, %r744, %r739;
	xor.b32  	%r746, %r744, %r740;
	cvt.u64.u32 	%rd209, %r745;
	shl.b64 	%rd210, %rd209, 32;
	cvt.u64.u32 	%rd211, %r746;
	or.b64  	%rd212, %rd210, %rd211;
	cvt.rn.f64.s64 	%fd13, %rd212;
	mul.f64 	%fd14, %fd13, 0d3BF921FB54442D19;
	cvt.rn.f32.f64 	%f464, %fd14;
	neg.f32 	%f465, %f464;
	setp.lt.s32 	%p69, %r743, 0;
	selp.f32 	%f1180, %f465, %f464, %p69;
$L__BB9_56:
	abs.f32 	%f466, %f14;
	setp.eq.f32 	%p70, %f466, 0f7F800000;
	setp.ltu.f32 	%p71, %f466, 0f47CE4780;
	mul.rn.f32 	%f467, %f1180, %f1180;
	and.b32  	%r747, %r1426, 1;
	setp.eq.b32 	%p72, %r747, 1;
	selp.f32 	%f468, 0f3F800000, %f1180, %p72;
	fma.rn.f32 	%f469, %f467, %f468, 0f00000000;
	fma.rn.f32 	%f470, %f467, 0f37CBAC00, 0fBAB607ED;
	selp.f32 	%f471, %f470, 0fB94D4153, %p72;
	selp.f32 	%f472, 0f3D2AAABB, 0f3C0885E4, %p72;
	fma.rn.f32 	%f473, %f471, %f467, %f472;
	selp.f32 	%f474, 0fBEFFFFFF, 0fBE2AAAA8, %p72;
	fma.rn.f32 	%f475, %f473, %f467, %f474;
	fma.rn.f32 	%f476, %f475, %f469, %f468;
	and.b32  	%r748, %r1426, 2;
	setp.eq.s32 	%p73, %r748, 0;
	mov.f32 	%f477, 0f00000000;
	sub.f32 	%f478, %f477, %f476;
	selp.f32 	%f75, %f476, %f478, %p73;
	or.pred  	%p74, %p71, %p70;
	selp.b32 	%r1430, %r14, 0, %p71;
	mul.rn.f32 	%f479, %f14, %f477;
	selp.f32 	%f1181, %f16, %f479, %p71;
	@%p74 bra 	$L__BB9_62;
	mov.b64 	%rd624, 0;
	mov.b32 	%r1427, 0;
$L__BB9_58:
	.pragma "nounroll";
	mul.wide.u32 	%rd214, %r1427, 4;
	mov.u64 	%rd215, __cudart_i2opi_f;
	add.s64 	%rd216, %rd215, %rd214;
	ld.global.nc.u32 	%r750, [%rd216];
	mov.b32 	%r751, %f14;
	shl.b32 	%r752, %r751, 8;
	or.b32  	%r753, %r752, -2147483648;
	mad.wide.u32 	%rd217, %r750, %r753, %rd624;
	shr.u64 	%rd624, %rd217, 32;
	add.s64 	%rd218, %rd1, %rd214;
	st.local.u32 	[%rd218], %rd217;
	add.s32 	%r1427, %r1427, 1;
	setp.ne.s32 	%p75, %r1427, 6;
	@%p75 bra 	$L__BB9_58;
	setp.eq.s32 	%p76, %r15, 0;
	st.local.u32 	[%rd1+24], %rd624;
	ld.local.u32 	%r1428, [%rd11+24];
	ld.local.u32 	%r1429, [%rd11+20];
	@%p76 bra 	$L__BB9_61;
	shf.l.wrap.b32 	%r1428, %r1429, %r1428, %r15;
	ld.local.u32 	%r754, [%rd11+16];
	shf.l.wrap.b32 	%r1429, %r754, %r1429, %r15;
$L__BB9_61:
	shr.u32 	%r755, %r1428, 30;
	shf.l.wrap.b32 	%r756, %r1429, %r1428, 2;
	shl.b32 	%r757, %r1429, 2;
	shr.u32 	%r758, %r756, 31;
	add.s32 	%r1430, %r758, %r755;
	mov.b32 	%r759, %f14;
	xor.b32  	%r760, %r756, %r759;
	shr.s32 	%r761, %r756, 31;
	xor.b32  	%r762, %r761, %r756;
	xor.b32  	%r763, %r761, %r757;
	cvt.u64.u32 	%rd219, %r762;
	shl.b64 	%rd220, %rd219, 32;
	cvt.u64.u32 	%rd221, %r763;
	or.b64  	%rd222, %rd220, %rd221;
	cvt.rn.f64.s64 	%fd15, %rd222;
	mul.f64 	%fd16, %fd15, 0d3BF921FB54442D19;
	cvt.rn.f32.f64 	%f480, %fd16;
	neg.f32 	%f481, %f480;
	setp.lt.s32 	%p77, %r760, 0;
	selp.f32 	%f1181, %f481, %f480, %p77;
$L__BB9_62:
	mul.rn.f32 	%f482, %f1181, %f1181;
	and.b32  	%r764, %r1430, 1;
	setp.eq.b32 	%p78, %r764, 1;
	selp.f32 	%f483, 0f3F800000, %f1181, %p78;
	fma.rn.f32 	%f484, %f482, %f483, 0f00000000;
	fma.rn.f32 	%f485, %f482, 0f37CBAC00, 0fBAB607ED;
	selp.f32 	%f486, %f485, 0fB94D4153, %p78;
	selp.f32 	%f487, 0f3D2AAABB, 0f3C0885E4, %p78;
	fma.rn.f32 	%f488, %f486, %f482, %f487;
	selp.f32 	%f489, 0fBEFFFFFF, 0fBE2AAAA8, %p78;
	fma.rn.f32 	%f490, %f488, %f482, %f489;
	fma.rn.f32 	%f491, %f490, %f484, %f483;
	and.b32  	%r765, %r1430, 2;
	setp.eq.s32 	%p79, %r765, 0;
	mov.f32 	%f492, 0f00000000;
	sub.f32 	%f493, %f492, %f491;
	selp.f32 	%f494, %f491, %f493, %p79;
	div.rn.f32 	%f495, %f494, %f14;
	div.rn.f32 	%f496, %f75, %f13;
	mul.f32 	%f1182, %f496, %f495;
$L__BB9_63:
	setp.lt.f32 	%p80, %f17, 0f38D1B717;
	setp.geu.f32 	%p81, %f17, 0f40400000;
	mul.f32 	%f497, %f1173, %f1182;
	mul.lo.s32 	%r766, %r12, 3;
	cvt.s64.s32 	%rd223, %r766;
	add.s64 	%rd224, %rd223, %rd24;
	add.s64 	%rd225, %rd29, %rd224;
	ld.global.u8 	%rs3, [%rd225];
	cvt.rn.f32.u16 	%f498, %rs3;
	fma.rn.f32 	%f81, %f497, %f498, %f70;
	or.pred  	%p4, %p81, %p80;
	selp.f32 	%f82, 0f00000000, 0f3F800000, %p81;
	mov.f32 	%f1185, %f82;
	@%p4 bra 	$L__BB9_77;
	abs.f32 	%f499, %f18;
	setp.eq.f32 	%p82, %f499, 0f7F800000;
	setp.ltu.f32 	%p83, %f499, 0f47CE4780;
	or.pred  	%p84, %p83, %p82;
	selp.b32 	%r1434, %r17, 0, %p83;
	mov.f32 	%f500, 0f00000000;
	mul.rn.f32 	%f501, %f18, %f500;
	selp.f32 	%f1183, %f20, %f501, %p83;
	@%p84 bra 	$L__BB9_70;
	mov.b64 	%rd625, 0;
	mov.b32 	%r1431, 0;
$L__BB9_66:
	.pragma "nounroll";
	mul.wide.u32 	%rd227, %r1431, 4;
	mov.u64 	%rd228, __cudart_i2opi_f;
	add.s64 	%rd229, %rd228, %rd227;
	ld.global.nc.u32 	%r768, [%rd229];
	mov.b32 	%r769, %f18;
	shl.b32 	%r770, %r769, 8;
	or.b32  	%r771, %r770, -2147483648;
	mad.wide.u32 	%rd230, %r768, %r771, %rd625;
	shr.u64 	%rd625, %rd230, 32;
	add.s64 	%rd231, %rd2, %rd227;
	st.local.u32 	[%rd231], %rd230;
	add.s32 	%r1431, %r1431, 1;
	setp.ne.s32 	%p85, %r1431, 6;
	@%p85 bra 	$L__BB9_66;
	setp.eq.s32 	%p86, %r18, 0;
	st.local.u32 	[%rd2+24], %rd625;
	ld.local.u32 	%r1432, [%rd12+24];
	ld.local.u32 	%r1433, [%rd12+20];
	@%p86 bra 	$L__BB9_69;
	shf.l.wrap.b32 	%r1432, %r1433, %r1432, %r18;
	ld.local.u32 	%r772, [%rd12+16];
	shf.l.wrap.b32 	%r1433, %r772, %r1433, %r18;
$L__BB9_69:
	shr.u32 	%r773, %r1432, 30;
	shf.l.wrap.b32 	%r774, %r1433, %r1432, 2;
	shl.b32 	%r775, %r1433, 2;
	shr.u32 	%r776, %r774, 31;
	add.s32 	%r1434, %r776, %r773;
	mov.b32 	%r777, %f18;
	xor.b32  	%r778, %r774, %r777;
	shr.s32 	%r779, %r774, 31;
	xor.b32  	%r780, %r779, %r774;
	xor.b32  	%r781, %r779, %r775;
	cvt.u64.u32 	%rd232, %r780;
	shl.b64 	%rd233, %rd232, 32;
	cvt.u64.u32 	%rd234, %r781;
	or.b64  	%rd235, %rd233, %rd234;
	cvt.rn.f64.s64 	%fd17, %rd235;
	mul.f64 	%fd18, %fd17, 0d3BF921FB54442D19;
	cvt.rn.f32.f64 	%f502, %fd18;
	neg.f32 	%f503, %f502;
	setp.lt.s32 	%p87, %r778, 0;
	selp.f32 	%f1183, %f503, %f502, %p87;
$L__BB9_70:
	abs.f32 	%f504, %f19;
	setp.eq.f32 	%p88, %f504, 0f7F800000;
	setp.ltu.f32 	%p89, %f504, 0f47CE4780;
	mul.rn.f32 	%f505, %f1183, %f1183;
	and.b32  	%r782, %r1434, 1;
	setp.eq.b32 	%p90, %r782, 1;
	selp.f32 	%f506, 0f3F800000, %f1183, %p90;
	fma.rn.f32 	%f507, %f505, %f506, 0f00000000;
	fma.rn.f32 	%f508, %f505, 0f37CBAC00, 0fBAB607ED;
	selp.f32 	%f509, %f508, 0fB94D4153, %p90;
	selp.f32 	%f510, 0f3D2AAABB, 0f3C0885E4, %p90;
	fma.rn.f32 	%f511, %f509, %f505, %f510;
	selp.f32 	%f512, 0fBEFFFFFF, 0fBE2AAAA8, %p90;
	fma.rn.f32 	%f513, %f511, %f505, %f512;
	fma.rn.f32 	%f514, %f513, %f507, %f506;
	and.b32  	%r783, %r1434, 2;
	setp.eq.s32 	%p91, %r783, 0;
	mov.f32 	%f515, 0f00000000;
	sub.f32 	%f516, %f515, %f514;
	selp.f32 	%f86, %f514, %f516, %p91;
	or.pred  	%p92, %p89, %p88;
	selp.b32 	%r1438, %r19, 0, %p89;
	mul.rn.f32 	%f517, %f19, %f515;
	selp.f32 	%f1184, %f21, %f517, %p89;
	@%p92 bra 	$L__BB9_76;
	mov.b64 	%rd626, 0;
	mov.b32 	%r1435, 0;
$L__BB9_72:
	.pragma "nounroll";
	mul.wide.u32 	%rd237, %r1435, 4;
	mov.u64 	%rd238, __cudart_i2opi_f;
	add.s64 	%rd239, %rd238, %rd237;
	ld.global.nc.u32 	%r785, [%rd239];
	mov.b32 	%r786, %f19;
	shl.b32 	%r787, %r786, 8;
	or.b32  	%r788, %r787, -2147483648;
	mad.wide.u32 	%rd240, %r785, %r788, %rd626;
	shr.u64 	%rd626, %rd240, 32;
	add.s64 	%rd241, %rd1, %rd237;
	st.local.u32 	[%rd241], %rd240;
	add.s32 	%r1435, %r1435, 1;
	setp.ne.s32 	%p93, %r1435, 6;
	@%p93 bra 	$L__BB9_72;
	setp.eq.s32 	%p94, %r20, 0;
	st.local.u32 	[%rd1+24], %rd626;
	ld.local.u32 	%r1436, [%rd13+24];
	ld.local.u32 	%r1437, [%rd13+20];
	@%p94 bra 	$L__BB9_75;
	shf.l.wrap.b32 	%r1436, %r1437, %r1436, %r20;
	ld.local.u32 	%r789, [%rd13+16];
	shf.l.wrap.b32 	%r1437, %r789, %r1437, %r20;
$L__BB9_75:
	shr.u32 	%r790, %r1436, 30;
	shf.l.wrap.b32 	%r791, %r1437, %r1436, 2;
	shl.b32 	%r792, %r1437, 2;
	shr.u32 	%r793, %r791, 31;
	add.s32 	%r1438, %r793, %r790;
	mov.b32 	%r794, %f19;
	xor.b32  	%r795, %r791, %r794;
	shr.s32 	%r796, %r791, 31;
	xor.b32  	%r797, %r796, %r791;
	xor.b32  	%r798, %r796, %r792;
	cvt.u64.u32 	%rd242, %r797;
	shl.b64 	%rd243, %rd242, 32;
	cvt.u64.u32 	%rd244, %r798;
	or.b64  	%rd245, %rd243, %rd244;
	cvt.rn.f64.s64 	%fd19, %rd245;
	mul.f64 	%fd20, %fd19, 0d3BF921FB54442D19;
	cvt.rn.f32.f64 	%f518, %fd20;
	neg.f32 	%f519, %f518;
	setp.lt.s32 	%p95, %r795, 0;
	selp.f32 	%f1184, %f519, %f518, %p95;
$L__BB9_76:
	mul.rn.f32 	%f520, %f1184, %f1184;
	and.b32  	%r799, %r1438, 1;
	setp.eq.b32 	%p96, %r799, 1;
	selp.f32 	%f521, 0f3F800000, %f1184, %p96;
	fma.rn.f32 	%f522, %f520, %f521, 0f00000000;
	fma.rn.f32 	%f523, %f520, 0f37CBAC00, 0fBAB607ED;
	selp.f32 	%f524, %f523, 0fB94D4153, %p96;
	selp.f32 	%f525, 0f3D2AAABB, 0f3C0885E4, %p96;
	fma.rn.f32 	%f526, %f524, %f520, %f525;
	selp.f32 	%f527, 0fBEFFFFFF, 0fBE2AAAA8, %p96;
	fma.rn.f32 	%f528, %f526, %f520, %f527;
	fma.rn.f32 	%f529, %f528, %f522, %f521;
	and.b32  	%r800, %r1438, 2;
	setp.eq.s32 	%p97, %r800, 0;
	mov.f32 	%f530, 0f00000000;
	sub.f32 	%f531, %f530, %f529;
	selp.f32 	%f532, %f529, %f531, %p97;
	div.rn.f32 	%f533, %f532, %f19;
	div.rn.f32 	%f534, %f86, %f18;
	mul.f32 	%f1185, %f534, %f533;
$L__BB9_77:
	setp.lt.f32 	%p98, %f22, 0f38D1B717;
	setp.geu.f32 	%p99, %f22, 0f40400000;
	mul.f32 	%f535, %f1173, %f1185;
	mul.lo.s32 	%r801, %r16, 3;
	cvt.s64.s32 	%rd246, %r801;
	add.s64 	%rd247, %rd246, %rd24;
	add.s64 	%rd248, %rd29, %rd247;
	ld.global.u8 	%rs4, [%rd248];
	cvt.rn.f32.u16 	%f536, %rs4;
	fma.rn.f32 	%f92, %f535, %f536, %f81;
	or.pred  	%p5, %p99, %p98;
	selp.f32 	%f93, 0f00000000, 0f3F800000, %p99;
	mov.f32 	%f1188, %f93;
	@%p5 bra 	$L__BB9_91;
	abs.f32 	%f537, %f23;
	setp.eq.f32 	%p100, %f537, 0f7F800000;
	setp.ltu.f32 	%p101, %f537, 0f47CE4780;
	or.pred  	%p102, %p101, %p100;
	selp.b32 	%r1442, %r22, 0, %p101;
	mov.f32 	%f538, 0f00000000;
	mul.rn.f32 	%f539, %f23, %f538;
	selp.f32 	%f1186, %f25, %f539, %p101;
	@%p102 bra 	$L__BB9_84;
	mov.b64 	%rd627, 0;
	mov.b32 	%r1439, 0;
$L__BB9_80:
	.pragma "nounroll";
	mul.wide.u32 	%rd250, %r1439, 4;
	mov.u64 	%rd251, __cudart_i2opi_f;
	add.s64 	%rd252, %rd251, %rd250;
	ld.global.nc.u32 	%r803, [%rd252];
	mov.b32 	%r804, %f23;
	shl.b32 	%r805, %r804, 8;
	or.b32  	%r806, %r805, -2147483648;
	mad.wide.u32 	%rd253, %r803, %r806, %rd627;
	shr.u64 	%rd627, %rd253, 32;
	add.s64 	%rd254, %rd2, %rd250;
	st.local.u32 	[%rd254], %rd253;
	add.s32 	%r1439, %r1439, 1;
	setp.ne.s32 	%p103, %r1439, 6;
	@%p103 bra 	$L__BB9_80;
	setp.eq.s32 	%p104, %r23, 0;
	st.local.u32 	[%rd2+24], %rd627;
	ld.local.u32 	%r1440, [%rd14+24];
	ld.local.u32 	%r1441, [%rd14+20];
	@%p104 bra 	$L__BB9_83;
	shf.l.wrap.b32 	%r1440, %r1441, %r1440, %r23;
	ld.local.u32 	%r807, [%rd14+16];
	shf.l.wrap.b32 	%r1441, %r807, %r1441, %r23;
$L__BB9_83:
	shr.u32 	%r808, %r1440, 30;
	shf.l.wrap.b32 	%r809, %r1441, %r1440, 2;
	shl.b32 	%r810, %r1441, 2;
	shr.u32 	%r811, %r809, 31;
	add.s32 	%r1442, %r811, %r808;
	mov.b32 	%r812, %f23;
	xor.b32  	%r813, %r809, %r812;
	shr.s32 	%r814, %r809, 31;
	xor.b32  	%r815, %r814, %r809;
	xor.b32  	%r816, %r814, %r810;
	cvt.u64.u32 	%rd255, %r815;
	shl.b64 	%rd256, %rd255, 32;
	cvt.u64.u32 	%rd257, %r816;
	or.b64  	%rd258, %rd256, %rd257;
	cvt.rn.f64.s64 	%fd21, %rd258;
	mul.f64 	%fd22, %fd21, 0d3BF921FB54442D19;
	cvt.rn.f32.f64 	%f540, %fd22;
	neg.f32 	%f541, %f540;
	setp.lt.s32 	%p105, %r813, 0;
	selp.f32 	%f1186, %f541, %f540, %p105;
$L__BB9_84:
	abs.f32 	%f542, %f24;
	setp.eq.f32 	%p106, %f542, 0f7F800000;
	setp.ltu.f32 	%p107, %f542, 0f47CE4780;
	mul.rn.f32 	%f543, %f1186, %f1186;
	and.b32  	%r817, %r1442, 1;
	setp.eq.b32 	%p108, %r817, 1;
	selp.f32 	%f544, 0f3F800000, %f1186, %p108;
	fma.rn.f32 	%f545, %f543, %f544, 0f00000000;
	fma.rn.f32 	%f546, %f543, 0f37CBAC00, 0fBAB607ED;
	selp.f32 	%f547, %f546, 0fB94D4153, %p108;
	selp.f32 	%f548, 0f3D2AAABB, 0f3C0885E4, %p108;
	fma.rn.f32 	%f549, %f547, %f543, %f548;
	selp.f32 	%f550, 0fBEFFFFFF, 0fBE2AAAA8, %p108;
	fma.rn.f32 	%f551, %f549, %f543, %f550;
	fma.rn.f32 	%f552, %f551, %f545, %f544;
	and.b32  	%r818, %r1442, 2;
	setp.eq.s32 	%p109, %r818, 0;
	mov.f32 	%f553, 0f00000000;
	sub.f32 	%f554, %f553, %f552;
	selp.f32 	%f97, %f552, %f554, %p109;
	or.pred  	%p110, %p107, %p106;
	selp.b32 	%r1446, %r24, 0, %p107;
	mul.rn.f32 	%f555, %f24, %f553;
	selp.f32 	%f1187, %f26, %f555, %p107;
	@%p110 bra 	$L__BB9_90;
	mov.b64 	%rd628, 0;
	mov.b32 	%r1443, 0;
$L__BB9_86:
	.pragma "nounroll";
	mul.wide.u32 	%rd260, %r1443, 4;
	mov.u64 	%rd261, __cudart_i2opi_f;
	add.s64 	%rd262, %rd261, %rd260;
	ld.global.nc.u32 	%r820, [%rd262];
	mov.b32 	%r821, %f24;
	shl.b32 	%r822, %r821, 8;
	or.b32  	%r823, %r822, -2147483648;
	mad.wide.u32 	%rd263, %r820, %r823, %rd628;
	shr.u64 	%rd628, %rd263, 32;
	add.s64 	%rd264, %rd1, %rd260;
	st.local.u32 	[%rd264], %rd263;
	add.s32 	%r1443, %r1443, 1;
	setp.ne.s32 	%p111, %r1443, 6;
	@%p111 bra 	$L__BB9_86;
	mov.b32 	%r824, %f24;
	shr.u32 	%r825, %r824, 23;
	and.b32  	%r162, %r825, 31;
	setp.eq.s32 	%p112, %r162, 0;
	st.local.u32 	[%rd1+24], %rd628;
	ld.local.u32 	%r1444, [%rd15+24];
	ld.local.u32 	%r1445, [%rd15+20];
	@%p112 bra 	$L__BB9_89;
	shf.l.wrap.b32 	%r1444, %r1445, %r1444, %r162;
	ld.local.u32 	%r826, [%rd15+16];
	shf.l.wrap.b32 	%r1445, %r826, %r1445, %r162;
$L__BB9_89:
	shr.u32 	%r827, %r1444, 30;
	shf.l.wrap.b32 	%r828, %r1445, %r1444, 2;
	shl.b32 	%r829, %r1445, 2;
	shr.u32 	%r830, %r828, 31;
	add.s32 	%r1446, %r830, %r827;
	mov.b32 	%r831, %f24;
	xor.b32  	%r832, %r828, %r831;
	shr.s32 	%r833, %r828, 31;
	xor.b32  	%r834, %r833, %r828;
	xor.b32  	%r835, %r833, %r829;
	cvt.u64.u32 	%rd265, %r834;
	shl.b64 	%rd266, %rd265, 32;
	cvt.u64.u32 	%rd267, %r835;
	or.b64  	%rd268, %rd266, %rd267;
	cvt.rn.f64.s64 	%fd23, %rd268;
	mul.f64 	%fd24, %fd23, 0d3BF921FB54442D19;
	cvt.rn.f32.f64 	%f556, %fd24;
	neg.f32 	%f557, %f556;
	setp.lt.s32 	%p113, %r832, 0;
	selp.f32 	%f1187, %f557, %f556, %p113;
$L__BB9_90:
	mul.rn.f32 	%f558, %f1187, %f1187;
	and.b32  	%r836, %r1446, 1;
	setp.eq.b32 	%p114, %r836, 1;
	selp.f32 	%f559, 0f3F800000, %f1187, %p114;
	fma.rn.f32 	%f560, %f558, %f559, 0f00000000;
	fma.rn.f32 	%f561, %f558, 0f37CBAC00, 0fBAB607ED;
	selp.f32 	%f562, %f561, 0fB94D4153, %p114;
	selp.f32 	%f563, 0f3D2AAABB, 0f3C0885E4, %p114;
	fma.rn.f32 	%f564, %f562, %f558, %f563;
	selp.f32 	%f565, 0fBEFFFFFF, 0fBE2AAAA8, %p114;
	fma.rn.f32 	%f566, %f564, %f558, %f565;
	fma.rn.f32 	%f567, %f566, %f560, %f559;
	and.b32  	%r837, %r1446, 2;
	setp.eq.s32 	%p115, %r837, 0;
	mov.f32 	%f568, 0f00000000;
	sub.f32 	%f569, %f568, %f567;
	selp.f32 	%f570, %f567, %f569, %p115;
	div.rn.f32 	%f571, %f570, %f24;
	div.rn.f32 	%f572, %f97, %f23;
	mul.f32 	%f1188, %f572, %f571;
$L__BB9_91:
	setp.lt.f32 	%p116, %f27, 0f38D1B717;
	setp.geu.f32 	%p117, %f27, 0f40400000;
	mul.f32 	%f573, %f1173, %f1188;
	mul.lo.s32 	%r838, %r21, 3;
	cvt.s64.s32 	%rd269, %r838;
	add.s64 	%rd270, %rd269, %rd24;
	add.s64 	%rd271, %rd29, %rd270;
	ld.global.u8 	%rs5, [%rd271];
	cvt.rn.f32.u16 	%f574, %rs5;
	fma.rn.f32 	%f103, %f573, %f574, %f92;
	or.pred  	%p6, %p117, %p116;
	selp.f32 	%f104, 0f00000000, 0f3F800000, %p117;
	mov.f32 	%f1191, %f104;
	@%p6 bra 	$L__BB9_105;
	abs.f32 	%f575, %f28;
	setp.eq.f32 	%p118, %f575, 0f7F800000;
	setp.ltu.f32 	%p119, %f575, 0f47CE4780;
	or.pred  	%p120, %p119, %p118;
	selp.b32 	%r1450, %r26, 0, %p119;
	mov.f32 	%f576, 0f00000000;
	mul.rn.f32 	%f577, %f28, %f576;
	selp.f32 	%f1189, %f30, %f577, %p119;
	@%p120 bra 	$L__BB9_98;
	mov.b64 	%rd629, 0;
	mov.b32 	%r1447, 0;
$L__BB9_94:
	.pragma "nounroll";
	mul.wide.u32 	%rd273, %r1447, 4;
	mov.u64 	%rd274, __cudart_i2opi_f;
	add.s64 	%rd275, %rd274, %rd273;
	ld.global.nc.u32 	%r840, [%rd275];
	mov.b32 	%r841, %f28;
	shl.b32 	%r842, %r841, 8;
	or.b32  	%r843, %r842, -2147483648;
	mad.wide.u32 	%rd276, %r840, %r843, %rd629;
	shr.u64 	%rd629, %rd276, 32;
	add.s64 	%rd277, %rd2, %rd273;
	st.local.u32 	[%rd277], %rd276;
	add.s32 	%r1447, %r1447, 1;
	setp.ne.s32 	%p121, %r1447, 6;
	@%p121 bra 	$L__BB9_94;
	mov.b32 	%r844, %f28;
	shr.u32 	%r845, %r844, 23;
	and.b32  	%r174, %r845, 31;
	setp.eq.s32 	%p122, %r174, 0;
	st.local.u32 	[%rd2+24], %rd629;
	ld.local.u32 	%r1448, [%rd16+24];
	ld.local.u32 	%r1449, [%rd16+20];
	@%p122 bra 	$L__BB9_97;
	shf.l.wrap.b32 	%r1448, %r1449, %r1448, %r174;
	ld.local.u32 	%r846, [%rd16+16];
	shf.l.wrap.b32 	%r1449, %r846, %r1449, %r174;
$L__BB9_97:
	shr.u32 	%r847, %r1448, 30;
	shf.l.wrap.b32 	%r848, %r1449, %r1448, 2;
	shl.b32 	%r849, %r1449, 2;
	shr.u32 	%r850, %r848, 31;
	add.s32 	%r1450, %r850, %r847;
	mov.b32 	%r851, %f28;
	xor.b32  	%r852, %r848, %r851;
	shr.s32 	%r853, %r848, 31;
	xor.b32  	%r854, %r853, %r848;
	xor.b32  	%r855, %r853, %r849;
	cvt.u64.u32 	%rd278, %r854;
	shl.b64 	%rd279, %rd278, 32;
	cvt.u64.u32 	%rd280, %r855;
	or.b64  	%rd281, %rd279, %rd280;
	cvt.rn.f64.s64 	%fd25, %rd281;
	mul.f64 	%fd26, %fd25, 0d3BF921FB54442D19;
	cvt.rn.f32.f64 	%f578, %fd26;
	neg.f32 	%f579, %f578;
	setp.lt.s32 	%p123, %r852, 0;
	selp.f32 	%f1189, %f579, %f578, %p123;
$L__BB9_98:
	abs.f32 	%f580, %f29;
	setp.eq.f32 	%p124, %f580, 0f7F800000;
	setp.ltu.f32 	%p125, %f580, 0f47CE4780;
	mul.rn.f32 	%f581, %f1189, %f1189;
	and.b32  	%r856, %r1450, 1;
	setp.eq.b32 	%p126, %r856, 1;
	selp.f32 	%f582, 0f3F800000, %f1189, %p126;
	fma.rn.f32 	%f583, %f581, %f582, 0f00000000;
	fma.rn.f32 	%f584, %f581, 0f37CBAC00, 0fBAB607ED;
	selp.f32 	%f585, %f584, 0fB94D4153, %p126;
	selp.f32 	%f586, 0f3D2AAABB, 0f3C0885E4, %p126;
	fma.rn.f32 	%f587, %f585, %f581, %f586;
	selp.f32 	%f588, 0fBEFFFFFF, 0fBE2AAAA8, %p126;
	fma.rn.f32 	%f589, %f587, %f581, %f588;
	fma.rn.f32 	%f590, %f589, %f583, %f582;
	and.b32  	%r857, %r1450, 2;
	setp.eq.s32 	%p127, %r857, 0;
	mov.f32 	%f591, 0f00000000;
	sub.f32 	%f592, %f591, %f590;
	selp.f32 	%f108, %f590, %f592, %p127;
	or.pred  	%p128, %p125, %p124;
	selp.b32 	%r1454, %r27, 0, %p125;
	mul.rn.f32 	%f593, %f29, %f591;
	selp.f32 	%f1190, %f31, %f593, %p125;
	@%p128 bra 	$L__BB9_104;
	mov.b64 	%rd630, 0;
	mov.b32 	%r1451, 0;
$L__BB9_100:
	.pragma "nounroll";
	mul.wide.u32 	%rd283, %r1451, 4;
	mov.u64 	%rd284, __cudart_i2opi_f;
	add.s64 	%rd285, %rd284, %rd283;
	ld.global.nc.u32 	%r859, [%rd285];
	mov.b32 	%r860, %f29;
	shl.b32 	%r861, %r860, 8;
	or.b32  	%r862, %r861, -2147483648;
	mad.wide.u32 	%rd286, %r859, %r862, %rd630;
	shr.u64 	%rd630, %rd286, 32;
	add.s64 	%rd287, %rd1, %rd283;
	st.local.u32 	[%rd287], %rd286;
	add.s32 	%r1451, %r1451, 1;
	setp.ne.s32 	%p129, %r1451, 6;
	@%p129 bra 	$L__BB9_100;
	setp.eq.s32 	%p130, %r28, 0;
	st.local.u32 	[%rd1+24], %rd630;
	ld.local.u32 	%r1452, [%rd17+24];
	ld.local.u32 	%r1453, [%rd17+20];
	@%p130 bra 	$L__BB9_103;
	shf.l.wrap.b32 	%r1452, %r1453, %r1452, %r28;
	ld.local.u32 	%r863, [%rd17+16];
	shf.l.wrap.b32 	%r1453, %r863, %r1453, %r28;
$L__BB9_103:
	shr.u32 	%r864, %r1452, 30;
	shf.l.wrap.b32 	%r865, %r1453, %r1452, 2;
	shl.b32 	%r866, %r1453, 2;
	shr.u32 	%r867, %r865, 31;
	add.s32 	%r1454, %r867, %r864;
	mov.b32 	%r868, %f29;
	xor.b32  	%r869, %r865, %r868;
	shr.s32 	%r870, %r865, 31;
	xor.b32  	%r871, %r870, %r865;
	xor.b32  	%r872, %r870, %r866;
	cvt.u64.u32 	%rd288, %r871;
	shl.b64 	%rd289, %rd288, 32;
	cvt.u64.u32 	%rd290, %r872;
	or.b64  	%rd291, %rd289, %rd290;
	cvt.rn.f64.s64 	%fd27, %rd291;
	mul.f64 	%fd28, %fd27, 0d3BF921FB54442D19;
	cvt.rn.f32.f64 	%f594, %fd28;
	neg.f32 	%f595, %f594;
	setp.lt.s32 	%p131, %r869, 0;
	selp.f32 	%f1190, %f595, %f594, %p131;
$L__BB9_104:
	mul.rn.f32 	%f596, %f1190, %f1190;
	and.b32  	%r873, %r1454, 1;
	setp.eq.b32 	%p132, %r873, 1;
	selp.f32 	%f597, 0f3F800000, %f1190, %p132;
	fma.rn.f32 	%f598, %f596, %f597, 0f00000000;
	fma.rn.f32 	%f599, %f596, 0f37CBAC00, 0fBAB607ED;
	selp.f32 	%f600, %f599, 0fB94D4153, %p132;
	selp.f32 	%f601, 0f3D2AAABB, 0f3C0885E4, %p132;
	fma.rn.f32 	%f602, %f600, %f596, %f601;
	selp.f32 	%f603, 0fBEFFFFFF, 0fBE2AAAA8, %p132;
	fma.rn.f32 	%f604, %f602, %f596, %f603;
	fma.rn.f32 	%f605, %f604, %f598, %f597;
	and.b32  	%r874, %r1454, 2;
	setp.eq.s32 	%p133, %r874, 0;
	mov.f32 	%f606, 0f00000000;
	sub.f32 	%f607, %f606, %f605;
	selp.f32 	%f608, %f605, %f607, %p133;
	div.rn.f32 	%f609, %f608, %f29;
	div.rn.f32 	%f610, %f108, %f28;
	mul.f32 	%f1191, %f610, %f609;
$L__BB9_105:
	mul.f32 	%f611, %f1173, %f1191;
	mul.lo.s32 	%r875, %r25, 3;
	cvt.s64.s32 	%rd292, %r875;
	add.s64 	%rd293, %rd292, %rd24;
	add.s64 	%rd294, %rd29, %rd293;
	ld.global.u8 	%rs6, [%rd294];
	cvt.rn.f32.u16 	%f612, %rs6;
	fma.rn.f32 	%f1170, %f611, %f612, %f103;
	add.s32 	%r1398, %r1398, 1;
	setp.ne.s32 	%p134, %r1398, 4;
	@%p134 bra 	$L__BB9_2;
	ld.param.u64 	%rd616, [_Z12resizeKernelIhLi3E19LanczosInterpolatorIhLi3EEEvPKT_i8NppiSize8NppiRectPS2_iS5_S6__param_4];
	min.f32 	%f614, %f1170, 0f437F0000;
	max.f32 	%f615, %f614, 0f00000000;
	add.f32 	%f616, %f615, 0f3F000000;
	cvt.rzi.u32.f32 	%r877, %f616;
	mul.lo.s32 	%r878, %r2, 3;
	cvt.s64.s32 	%rd295, %r878;
	add.s64 	%rd296, %rd295, %rd5;
	cvta.to.global.u64 	%rd297, %rd616;
	add.s64 	%rd50, %rd297, %rd296;
	st.global.u8 	[%rd50], %r877;
	mov.f32 	%f1192, 0f00000000;
	mov.b32 	%r1455, -2;
	mov.u64 	%rd311, __cudart_i2opi_f;
$L__BB9_107:
	cvt.rn.f32.s32 	%f618, %r1455;
	sub.f32 	%f619, %f1, %f618;
	abs.f32 	%f116, %f619;
	setp.geu.f32 	%p135, %f116, 0f40400000;
	mov.f32 	%f1195, 0f00000000;
	@%p135 bra 	$L__BB9_126;
	setp.lt.f32 	%p136, %f116, 0f38D1B717;
	mov.f32 	%f1195, 0f3F800000;
	@%p136 bra 	$L__BB9_126;
	mul.f32 	%f117, %f116, 0f40490FDB;
	div.rn.f32 	%f118, %f117, 0f40400000;
	mul.f32 	%f621, %f117, 0f3F22F983;
	cvt.rni.s32.f32 	%r1459, %f621;
	cvt.rn.f32.s32 	%f622, %r1459;
	fma.rn.f32 	%f623, %f622, 0fBFC90FDA, %f117;
	fma.rn.f32 	%f624, %f622, 0fB3A22168, %f623;
	fma.rn.f32 	%f1193, %f622, 0fA7C234C5, %f624;
	abs.f32 	%f120, %f117;
	setp.ltu.f32 	%p137, %f120, 0f47CE4780;
	@%p137 bra 	$L__BB9_117;
	setp.eq.f32 	%p138, %f120, 0f7F800000;
	@%p138 bra 	$L__BB9_116;
	mov.b32 	%r197, %f117;
	shl.b32 	%r880, %r197, 8;
	or.b32  	%r198, %r880, -2147483648;
	mov.b64 	%rd631, 0;
	mov.b32 	%r1456, 0;
$L__BB9_112:
	.pragma "nounroll";
	mul.wide.u32 	%rd299, %r1456, 4;
	mov.u64 	%rd300, __cudart_i2opi_f;
	add.s64 	%rd301, %rd300, %rd299;
	ld.global.nc.u32 	%r881, [%rd301];
	mad.wide.u32 	%rd302, %r881, %r198, %rd631;
	shr.u64 	%rd631, %rd302, 32;
	add.s64 	%rd303, %rd4, %rd299;
	st.local.u32 	[%rd303], %rd302;
	add.s32 	%r1456, %r1456, 1;
	setp.ne.s32 	%p139, %r1456, 6;
	@%p139 bra 	$L__BB9_112;
	shr.u32 	%r882, %r197, 23;
	st.local.u32 	[%rd4+24], %rd631;
	and.b32  	%r201, %r882, 31;
	add.s32 	%r883, %r882, -128;
	shr.u32 	%r884, %r883, 5;
	mul.wide.u32 	%rd304, %r884, 4;
	sub.s64 	%rd53, %rd4, %rd304;
	ld.local.u32 	%r1457, [%rd53+24];
	ld.local.u32 	%r1458, [%rd53+20];
	setp.eq.s32 	%p140, %r201, 0;
	@%p140 bra 	$L__BB9_115;
	shf.l.wrap.b32 	%r1457, %r1458, %r1457, %r201;
	ld.local.u32 	%r885, [%rd53+16];
	shf.l.wrap.b32 	%r1458, %r885, %r1458, %r201;
$L__BB9_115:
	shr.u32 	%r886, %r1457, 30;
	shf.l.wrap.b32 	%r887, %r1458, %r1457, 2;
	shl.b32 	%r888, %r1458, 2;
	shr.u32 	%r889, %r887, 31;
	add.s32 	%r1459, %r889, %r886;
	xor.b32  	%r890, %r887, %r197;
	shr.s32 	%r891, %r887, 31;
	xor.b32  	%r892, %r891, %r887;
	xor.b32  	%r893, %r891, %r888;
	cvt.u64.u32 	%rd305, %r892;
	shl.b64 	%rd306, %rd305, 32;
	cvt.u64.u32 	%rd307, %r893;
	or.b64  	%rd308, %rd306, %rd307;
	cvt.rn.f64.s64 	%fd29, %rd308;
	mul.f64 	%fd30, %fd29, 0d3BF921FB54442D19;
	cvt.rn.f32.f64 	%f625, %fd30;
	neg.f32 	%f626, %f625;
	setp.lt.s32 	%p141, %r890, 0;
	selp.f32 	%f1193, %f626, %f625, %p141;
	bra.uni 	$L__BB9_117;
$L__BB9_116:
	mov.f32 	%f627, 0f00000000;
	mul.rn.f32 	%f1193, %f117, %f627;
	mov.b32 	%r1459, 0;
$L__BB9_117:
	mul.rn.f32 	%f628, %f1193, %f1193;
	and.b32  	%r895, %r1459, 1;
	setp.eq.b32 	%p142, %r895, 1;
	selp.f32 	%f629, 0f3F800000, %f1193, %p142;
	fma.rn.f32 	%f630, %f628, %f629, 0f00000000;
	fma.rn.f32 	%f631, %f628, 0f37CBAC00, 0fBAB607ED;
	selp.f32 	%f632, %f631, 0fB94D4153, %p142;
	selp.f32 	%f633, 0f3D2AAABB, 0f3C0885E4, %p142;
	fma.rn.f32 	%f634, %f632, %f628, %f633;
	selp.f32 	%f635, 0fBEFFFFFF, 0fBE2AAAA8, %p142;
	fma.rn.f32 	%f636, %f634, %f628, %f635;
	fma.rn.f32 	%f637, %f636, %f630, %f629;
	and.b32  	%r896, %r1459, 2;
	setp.eq.s32 	%p143, %r896, 0;
	mov.f32 	%f638, 0f00000000;
	sub.f32 	%f639, %f638, %f637;
	selp.f32 	%f640, %f637, %f639, %p143;
	div.rn.f32 	%f124, %f640, %f117;
	mul.f32 	%f641, %f118, 0f3F22F983;
	cvt.rni.s32.f32 	%r1463, %f641;
	cvt.rn.f32.s32 	%f642, %r1463;
	fma.rn.f32 	%f643, %f642, 0fBFC90FDA, %f118;
	fma.rn.f32 	%f644, %f642, 0fB3A22168, %f643;
	fma.rn.f32 	%f1194, %f642, 0fA7C234C5, %f644;
	abs.f32 	%f126, %f118;
	setp.ltu.f32 	%p144, %f126, 0f47CE4780;
	@%p144 bra 	$L__BB9_125;
	setp.eq.f32 	%p145, %f126, 0f7F800000;
	@%p145 bra 	$L__BB9_124;
	mov.b32 	%r211, %f118;
	shl.b32 	%r898, %r211, 8;
	or.b32  	%r212, %r898, -2147483648;
	mov.b64 	%rd632, 0;
	mov.b32 	%r1460, 0;
$L__BB9_120:
	.pragma "nounroll";
	mul.wide.u32 	%rd310, %r1460, 4;
	add.s64 	%rd312, %rd311, %rd310;
	ld.global.nc.u32 	%r899, [%rd312];
	mad.wide.u32 	%rd313, %r899, %r212, %rd632;
	shr.u64 	%rd632, %rd313, 32;
	add.s64 	%rd314, %rd3, %rd310;
	st.local.u32 	[%rd314], %rd313;
	add.s32 	%r1460, %r1460, 1;
	setp.ne.s32 	%p146, %r1460, 6;
	@%p146 bra 	$L__BB9_120;
	shr.u32 	%r900, %r211, 23;
	st.local.u32 	[%rd3+24], %rd632;
	and.b32  	%r215, %r900, 31;
	add.s32 	%r901, %r900, -128;
	shr.u32 	%r902, %r901, 5;
	mul.wide.u32 	%rd315, %r902, 4;
	sub.s64 	%rd56, %rd3, %rd315;
	ld.local.u32 	%r1461, [%rd56+24];
	ld.local.u32 	%r1462, [%rd56+20];
	setp.eq.s32 	%p147, %r215, 0;
	@%p147 bra 	$L__BB9_123;
	shf.l.wrap.b32 	%r1461, %r1462, %r1461, %r215;
	ld.local.u32 	%r903, [%rd56+16];
	shf.l.wrap.b32 	%r1462, %r903, %r1462, %r215;
$L__BB9_123:
	shr.u32 	%r904, %r1461, 30;
	shf.l.wrap.b32 	%r905, %r1462, %r1461, 2;
	shl.b32 	%r906, %r1462, 2;
	shr.u32 	%r907, %r905, 31;
	add.s32 	%r1463, %r907, %r904;
	xor.b32  	%r908, %r905, %r211;
	shr.s32 	%r909, %r905, 31;
	xor.b32  	%r910, %r909, %r905;
	xor.b32  	%r911, %r909, %r906;
	cvt.u64.u32 	%rd316, %r910;
	shl.b64 	%rd317, %rd316, 32;
	cvt.u64.u32 	%rd318, %r911;
	or.b64  	%rd319, %rd317, %rd318;
	cvt.rn.f64.s64 	%fd31, %rd319;
	mul.f64 	%fd32, %fd31, 0d3BF921FB54442D19;
	cvt.rn.f32.f64 	%f645, %fd32;
	neg.f32 	%f646, %f645;
	setp.lt.s32 	%p148, %r908, 0;
	selp.f32 	%f1194, %f646, %f645, %p148;
	bra.uni 	$L__BB9_125;
$L__BB9_124:
	mov.f32 	%f647, 0f00000000;
	mul.rn.f32 	%f1194, %f118, %f647;
	mov.b32 	%r1463, 0;
$L__BB9_125:
	mul.rn.f32 	%f648, %f1194, %f1194;
	and.b32  	%r913, %r1463, 1;
	setp.eq.b32 	%p149, %r913, 1;
	selp.f32 	%f649, 0f3F800000, %f1194, %p149;
	fma.rn.f32 	%f650, %f648, %f649, 0f00000000;
	fma.rn.f32 	%f651, %f648, 0f37CBAC00, 0fBAB607ED;
	selp.f32 	%f652, %f651, 0fB94D4153, %p149;
	selp.f32 	%f653, 0f3D2AAABB, 0f3C0885E4, %p149;
	fma.rn.f32 	%f654, %f652, %f648, %f653;
	selp.f32 	%f655, 0fBEFFFFFF, 0fBE2AAAA8, %p149;
	fma.rn.f32 	%f656, %f654, %f648, %f655;
	fma.rn.f32 	%f657, %f656, %f650, %f649;
	and.b32  	%r914, %r1463, 2;
	setp.eq.s32 	%p150, %r914, 0;
	mov.f32 	%f658, 0f00000000;
	sub.f32 	%f659, %f658, %f657;
	selp.f32 	%f660, %f657, %f659, %p150;
	div.rn.f32 	%f661, %f660, %f118;
	mul.f32 	%f1195, %f124, %f661;
$L__BB9_126:
	ld.param.u32 	%r1395, [_Z12resizeKernelIhLi3E19LanczosInterpolatorIhLi3EEEvPKT_i8NppiSize8NppiRectPS2_iS5_S6__param_1];
	mov.b32 	%r915, %f4;
	shr.u32 	%r916, %r915, 23;
	and.b32  	%r224, %r916, 31;
	add.s32 	%r917, %r1455, %r1;
	max.s32 	%r918, %r917, %r525;
	add.s32 	%r919, %r527, %r525;
	add.s32 	%r920, %r919, -1;
	min.s32 	%r921, %r918, %r920;
	mul.lo.s32 	%r922, %r921, %r1395;
	cvt.s64.s32 	%rd57, %r922;
	mov.f32 	%f1198, %f49;
	@%p1 bra 	$L__BB9_140;
	abs.f32 	%f662, %f3;
	setp.eq.f32 	%p151, %f662, 0f7F800000;
	setp.ltu.f32 	%p152, %f662, 0f47CE4780;
	or.pred  	%p153, %p152, %p151;
	selp.b32 	%r1467, %r4, 0, %p152;
	mov.f32 	%f663, 0f00000000;
	mul.rn.f32 	%f664, %f3, %f663;
	selp.f32 	%f1196, %f5, %f664, %p152;
	@%p153 bra 	$L__BB9_133;
	mov.b64 	%rd633, 0;
	mov.b32 	%r1464, 0;
$L__BB9_129:
	.pragma "nounroll";
	mul.wide.u32 	%rd321, %r1464, 4;
	mov.u64 	%rd322, __cudart_i2opi_f;
	add.s64 	%rd323, %rd322, %rd321;
	ld.global.nc.u32 	%r924, [%rd323];
	mov.b32 	%r925, %f3;
	shl.b32 	%r926, %r925, 8;
	or.b32  	%r927, %r926, -2147483648;
	mad.wide.u32 	%rd324, %r924, %r927, %rd633;
	shr.u64 	%rd633, %rd324, 32;
	add.s64 	%rd325, %rd2, %rd321;
	st.local.u32 	[%rd325], %rd324;
	add.s32 	%r1464, %r1464, 1;
	setp.ne.s32 	%p154, %r1464, 6;
	@%p154 bra 	$L__BB9_129;
	setp.eq.s32 	%p155, %r5, 0;
	st.local.u32 	[%rd2+24], %rd633;
	ld.local.u32 	%r1465, [%rd6+24];
	ld.local.u32 	%r1466, [%rd6+20];
	@%p155 bra 	$L__BB9_132;
	shf.l.wrap.b32 	%r1465, %r1466, %r1465, %r5;
	ld.local.u32 	%r928, [%rd6+16];
	shf.l.wrap.b32 	%r1466, %r928, %r1466, %r5;
$L__BB9_132:
	shr.u32 	%r929, %r1465, 30;
	shf.l.wrap.b32 	%r930, %r1466, %r1465, 2;
	shl.b32 	%r931, %r1466, 2;
	shr.u32 	%r932, %r930, 31;
	add.s32 	%r1467, %r932, %r929;
	mov.b32 	%r933, %f3;
	xor.b32  	%r934, %r930, %r933;
	shr.s32 	%r935, %r930, 31;
	xor.b32  	%r936, %r935, %r930;
	xor.b32  	%r937, %r935, %r931;
	cvt.u64.u32 	%rd326, %r936;
	shl.b64 	%rd327, %rd326, 32;
	cvt.u64.u32 	%rd328, %r937;
	or.b64  	%rd329, %rd327, %rd328;
	cvt.rn.f64.s64 	%fd33, %rd329;
	mul.f64 	%fd34, %fd33, 0d3BF921FB54442D19;
	cvt.rn.f32.f64 	%f665, %fd34;
	neg.f32 	%f666, %f665;
	setp.lt.s32 	%p156, %r934, 0;
	selp.f32 	%f1196, %f666, %f665, %p156;
$L__BB9_133:
	abs.f32 	%f667, %f4;
	setp.eq.f32 	%p157, %f667, 0f7F800000;
	setp.ltu.f32 	%p158, %f667, 0f47CE4780;
	mul.rn.f32 	%f668, %f1196, %f1196;
	and.b32  	%r938, %r1467, 1;
	setp.eq.b32 	%p159, %r938, 1;
	selp.f32 	%f669, 0f3F800000, %f1196, %p159;
	fma.rn.f32 	%f670, %f668, %f669, 0f00000000;
	fma.rn.f32 	%f671, %f668, 0f37CBAC00, 0fBAB607ED;
	selp.f32 	%f672, %f671, 0fB94D4153, %p159;
	selp.f32 	%f673, 0f3D2AAABB, 0f3C0885E4, %p159;
	fma.rn.f32 	%f674, %f672, %f668, %f673;
	selp.f32 	%f675, 0fBEFFFFFF, 0fBE2AAAA8, %p159;
	fma.rn.f32 	%f676, %f674, %f668, %f675;
	fma.rn.f32 	%f677, %f676, %f670, %f669;
	and.b32  	%r939, %r1467, 2;
	setp.eq.s32 	%p160, %r939, 0;
	mov.f32 	%f678, 0f00000000;
	sub.f32 	%f679, %f678, %f677;
	selp.f32 	%f135, %f677, %f679, %p160;
	or.pred  	%p161, %p158, %p157;
	selp.b32 	%r1471, %r6, 0, %p158;
	mul.rn.f32 	%f680, %f4, %f678;
	selp.f32 	%f1197, %f6, %f680, %p158;
	@%p161 bra 	$L__BB9_139;
	mov.b64 	%rd634, 0;
	mov.b32 	%r1468, 0;
$L__BB9_135:
	.pragma "nounroll";
	mul.wide.u32 	%rd331, %r1468, 4;
	mov.u64 	%rd332, __cudart_i2opi_f;
	add.s64 	%rd333, %rd332, %rd331;
	ld.global.nc.u32 	%r941, [%rd333];
	mov.b32 	%r942, %f4;
	shl.b32 	%r943, %r942, 8;
	or.b32  	%r944, %r943, -2147483648;
	mad.wide.u32 	%rd334, %r941, %r944, %rd634;
	shr.u64 	%rd634, %rd334, 32;
	add.s64 	%rd335, %rd1, %rd331;
	st.local.u32 	[%rd335], %rd334;
	add.s32 	%r1468, %r1468, 1;
	setp.ne.s32 	%p162, %r1468, 6;
	@%p162 bra 	$L__BB9_135;
	setp.eq.s32 	%p163, %r224, 0;
	st.local.u32 	[%rd1+24], %rd634;
	ld.local.u32 	%r1469, [%rd7+24];
	ld.local.u32 	%r1470, [%rd7+20];
	@%p163 bra 	$L__BB9_138;
	shf.l.wrap.b32 	%r1469, %r1470, %r1469, %r224;
	ld.local.u32 	%r945, [%rd7+16];
	shf.l.wrap.b32 	%r1470, %r945, %r1470, %r224;
$L__BB9_138:
	shr.u32 	%r946, %r1469, 30;
	shf.l.wrap.b32 	%r947, %r1470, %r1469, 2;
	shl.b32 	%r948, %r1470, 2;
	shr.u32 	%r949, %r947, 31;
	add.s32 	%r1471, %r949, %r946;
	mov.b32 	%r950, %f4;
	xor.b32  	%r951, %r947, %r950;
	shr.s32 	%r952, %r947, 31;
	xor.b32  	%r953, %r952, %r947;
	xor.b32  	%r954, %r952, %r948;
	cvt.u64.u32 	%rd336, %r953;
	shl.b64 	%rd337, %rd336, 32;
	cvt.u64.u32 	%rd338, %r954;
	or.b64  	%rd339, %rd337, %rd338;
	cvt.rn.f64.s64 	%fd35, %rd339;
	mul.f64 	%fd36, %fd35, 0d3BF921FB54442D19;
	cvt.rn.f32.f64 	%f681, %fd36;
	neg.f32 	%f682, %f681;
	setp.lt.s32 	%p164, %r951, 0;
	selp.f32 	%f1197, %f682, %f681, %p164;
$L__BB9_139:
	mul.rn.f32 	%f683, %f1197, %f1197;
	and.b32  	%r955, %r1471, 1;
	setp.eq.b32 	%p165, %r955, 1;
	selp.f32 	%f684, 0f3F800000, %f1197, %p165;
	fma.rn.f32 	%f685, %f683, %f684, 0f00000000;
	fma.rn.f32 	%f686, %f683, 0f37CBAC00, 0fBAB607ED;
	selp.f32 	%f687, %f686, 0fB94D4153, %p165;
	selp.f32 	%f688, 0f3D2AAABB, 0f3C0885E4, %p165;
	fma.rn.f32 	%f689, %f687, %f683, %f688;
	selp.f32 	%f690, 0fBEFFFFFF, 0fBE2AAAA8, %p165;
	fma.rn.f32 	%f691, %f689, %f683, %f690;
	fma.rn.f32 	%f692, %f691, %f685, %f684;
	and.b32  	%r956, %r1471, 2;
	setp.eq.s32 	%p166, %r956, 0;
	mov.f32 	%f693, 0f00000000;
	sub.f32 	%f694, %f693, %f692;
	selp.f32 	%f695, %f692, %f694, %p166;
	div.rn.f32 	%f696, %f695, %f4;
	div.rn.f32 	%f697, %f135, %f3;
	mul.f32 	%f1198, %f697, %f696;
$L__BB9_140:
	mul.f32 	%f698, %f1195, %f1198;
	cvt.s64.s32 	%rd340, %r694;
	add.s64 	%rd341, %rd340, %rd57;
	add.s64 	%rd342, %rd29, %rd341;
	ld.global.u8 	%rs7, [%rd342+1];
	cvt.rn.f32.u16 	%f699, %rs7;
	fma.rn.f32 	%f141, %f698, %f699, %f1192;
	mov.f32 	%f1201, %f60;
	@%p2 bra 	$L__BB9_154;
	abs.f32 	%f700, %f8;
	setp.eq.f32 	%p167, %f700, 0f7F800000;
	setp.ltu.f32 	%p168, %f700, 0f47CE4780;
	or.pred  	%p169, %p168, %p167;
	selp.b32 	%r1475, %r8, 0, %p168;
	mov.f32 	%f701, 0f00000000;
	mul.rn.f32 	%f702, %f8, %f701;
	selp.f32 	%f1199, %f10, %f702, %p168;
	@%p169 bra 	$L__BB9_147;
	mov.b64 	%rd635, 0;
	mov.b32 	%r1472, 0;
$L__BB9_143:
	.pragma "nounroll";
	mul.wide.u32 	%rd344, %r1472, 4;
	mov.u64 	%rd345, __cudart_i2opi_f;
	add.s64 	%rd346, %rd345, %rd344;
	ld.global.nc.u32 	%r959, [%rd346];
	mov.b32 	%r960, %f8;
	shl.b32 	%r961, %r960, 8;
	or.b32  	%r962, %r961, -2147483648;
	mad.wide.u32 	%rd347, %r959, %r962, %rd635;
	shr.u64 	%rd635, %rd347, 32;
	add.s64 	%rd348, %rd2, %rd344;
	st.local.u32 	[%rd348], %rd347;
	add.s32 	%r1472, %r1472, 1;
	setp.ne.s32 	%p170, %r1472, 6;
	@%p170 bra 	$L__BB9_143;
	setp.eq.s32 	%p171, %r9, 0;
	st.local.u32 	[%rd2+24], %rd635;
	ld.local.u32 	%r1473, [%rd8+24];
	ld.local.u32 	%r1474, [%rd8+20];
	@%p171 bra 	$L__BB9_146;
	shf.l.wrap.b32 	%r1473, %r1474, %r1473, %r9;
	ld.local.u32 	%r963, [%rd8+16];
	shf.l.wrap.b32 	%r1474, %r963, %r1474, %r9;
$L__BB9_146:
	shr.u32 	%r964, %r1473, 30;
	shf.l.wrap.b32 	%r965, %r1474, %r1473, 2;
	shl.b32 	%r966, %r1474, 2;
	shr.u32 	%r967, %r965, 31;
	add.s32 	%r1475, %r967, %r964;
	mov.b32 	%r968, %f8;
	xor.b32  	%r969, %r965, %r968;
	shr.s32 	%r970, %r965, 31;
	xor.b32  	%r971, %r970, %r965;
	xor.b32  	%r972, %r970, %r966;
	cvt.u64.u32 	%rd349, %r971;
	shl.b64 	%rd350, %rd349, 32;
	cvt.u64.u32 	%rd351, %r972;
	or.b64  	%rd352, %rd350, %rd351;
	cvt.rn.f64.s64 	%fd37, %rd352;
	mul.f64 	%fd38, %fd37, 0d3BF921FB54442D19;
	cvt.rn.f32.f64 	%f703, %fd38;
	neg.f32 	%f704, %f703;
	setp.lt.s32 	%p172, %r969, 0;
	selp.f32 	%f1199, %f704, %f703, %p172;
$L__BB9_147:
	abs.f32 	%f705, %f9;
	setp.eq.f32 	%p173, %f705, 0f7F800000;
	setp.ltu.f32 	%p174, %f705, 0f47CE4780;
	mul.rn.f32 	%f706, %f1199, %f1199;
	and.b32  	%r973, %r1475, 1;
	setp.eq.b32 	%p175, %r973, 1;
	selp.f32 	%f707, 0f3F800000, %f1199, %p175;
	fma.rn.f32 	%f708, %f706, %f707, 0f00000000;
	fma.rn.f32 	%f709, %f706, 0f37CBAC00, 0fBAB607ED;
	selp.f32 	%f710, %f709, 0fB94D4153, %p175;
	selp.f32 	%f711, 0f3D2AAABB, 0f3C0885E4, %p175;
	fma.rn.f32 	%f712, %f710, %f706, %f711;
	selp.f32 	%f713, 0fBEFFFFFF, 0fBE2AAAA8, %p175;
	fma.rn.f32 	%f714, %f712, %f706, %f713;
	fma.rn.f32 	%f715, %f714, %f708, %f707;
	and.b32  	%r974, %r1475, 2;
	setp.eq.s32 	%p176, %r974, 0;
	mov.f32 	%f716, 0f00000000;
	sub.f32 	%f717, %f716, %f715;
	selp.f32 	%f145, %f715, %f717, %p176;
	or.pred  	%p177, %p174, %p173;
	selp.b32 	%r1479, %r10, 0, %p174;
	mul.rn.f32 	%f718, %f9, %f716;
	selp.f32 	%f1200, %f11, %f718, %p174;
	@%p177 bra 	$L__BB9_153;
	mov.b64 	%rd636, 0;
	mov.b32 	%r1476, 0;
$L__BB9_149:
	.pragma "nounroll";
	mul.wide.u32 	%rd354, %r1476, 4;
	mov.u64 	%rd355, __cudart_i2opi_f;
	add.s64 	%rd356, %rd355, %rd354;
	ld.global.nc.u32 	%r976, [%rd356];
	mov.b32 	%r977, %f9;
	shl.b32 	%r978, %r977, 8;
	or.b32  	%r979, %r978, -2147483648;
	mad.wide.u32 	%rd357, %r976, %r979, %rd636;
	shr.u64 	%rd636, %rd357, 32;
	add.s64 	%rd358, %rd1, %rd354;
	st.local.u32 	[%rd358], %rd357;
	add.s32 	%r1476, %r1476, 1;
	setp.ne.s32 	%p178, %r1476, 6;
	@%p178 bra 	$L__BB9_149;
	setp.eq.s32 	%p179, %r11, 0;
	st.local.u32 	[%rd1+24], %rd636;
	ld.local.u32 	%r1477, [%rd9+24];
	ld.local.u32 	%r1478, [%rd9+20];
	@%p179 bra 	$L__BB9_152;
	shf.l.wrap.b32 	%r1477, %r1478, %r1477, %r11;
	ld.local.u32 	%r980, [%rd9+16];
	shf.l.wrap.b32 	%r1478, %r980, %r1478, %r11;
$L__BB9_152:
	shr.u32 	%r981, %r1477, 30;
	shf.l.wrap.b32 	%r982, %r1478, %r1477, 2;
	shl.b32 	%r983, %r1478, 2;
	shr.u32 	%r984, %r982, 31;
	add.s32 	%r1479, %r984, %r981;
	mov.b32 	%r985, %f9;
	xor.b32  	%r986, %r982, %r985;
	shr.s32 	%r987, %r982, 31;
	xor.b32  	%r988, %r987, %r982;
	xor.b32  	%r989, %r987, %r983;
	cvt.u64.u32 	%rd359, %r988;
	shl.b64 	%rd360, %rd359, 32;
	cvt.u64.u32 	%rd361, %r989;
	or.b64  	%rd362, %rd360, %rd361;
	cvt.rn.f64.s64 	%fd39, %rd362;
	mul.f64 	%fd40, %fd39, 0d3BF921FB54442D19;
	cvt.rn.f32.f64 	%f719, %fd40;
	neg.f32 	%f720, %f719;
	setp.lt.s32 	%p180, %r986, 0;
	selp.f32 	%f1200, %f720, %f719, %p180;
$L__BB9_153:
	mul.rn.f32 	%f721, %f1200, %f1200;
	and.b32  	%r990, %r1479, 1;
	setp.eq.b32 	%p181, %r990, 1;
	selp.f32 	%f722, 0f3F800000, %f1200, %p181;
	fma.rn.f32 	%f723, %f721, %f722, 0f00000000;
	fma.rn.f32 	%f724, %f721, 0f37CBAC00, 0fBAB607ED;
	selp.f32 	%f725, %f724, 0fB94D4153, %p181;
	selp.f32 	%f726, 0f3D2AAABB, 0f3C0885E4, %p181;
	fma.rn.f32 	%f727, %f725, %f721, %f726;
	selp.f32 	%f728, 0fBEFFFFFF, 0fBE2AAAA8, %p181;
	fma.rn.f32 	%f729, %f727, %f721, %f728;
	fma.rn.f32 	%f730, %f729, %f723, %f722;
	and.b32  	%r991, %r1479, 2;
	setp.eq.s32 	%p182, %r991, 0;
	mov.f32 	%f731, 0f00000000;
	sub.f32 	%f732, %f731, %f730;
	selp.f32 	%f733, %f730, %f732, %p182;
	div.rn.f32 	%f734, %f733, %f9;
	div.rn.f32 	%f735, %f145, %f8;
	mul.f32 	%f1201, %f735, %f734;
$L__BB9_154:
	mov.b32 	%r992, %f13;
	shr.u32 	%r993, %r992, 23;
	and.b32  	%r269, %r993, 31;
	mul.f32 	%f736, %f1195, %f1201;
	cvt.s64.s32 	%rd363, %r729;
	add.s64 	%rd364, %rd363, %rd57;
	add.s64 	%rd365, %rd29, %rd364;
	ld.global.u8 	%rs8, [%rd365+1];
	cvt.rn.f32.u16 	%f737, %rs8;
	fma.rn.f32 	%f151, %f736, %f737, %f141;
	mov.f32 	%f1204, %f71;
	@%p3 bra 	$L__BB9_168;
	abs.f32 	%f738, %f13;
	setp.eq.f32 	%p183, %f738, 0f7F800000;
	setp.ltu.f32 	%p184, %f738, 0f47CE4780;
	or.pred  	%p185, %p184, %p183;
	selp.b32 	%r1483, %r13, 0, %p184;
	mov.f32 	%f739, 0f00000000;
	mul.rn.f32 	%f740, %f13, %f739;
	selp.f32 	%f1202, %f15, %f740, %p184;
	@%p185 bra 	$L__BB9_161;
	mov.b64 	%rd637, 0;
	mov.b32 	%r1480, 0;
$L__BB9_157:
	.pragma "nounroll";
	mul.wide.u32 	%rd367, %r1480, 4;
	mov.u64 	%rd368, __cudart_i2opi_f;
	add.s64 	%rd369, %rd368, %rd367;
	ld.global.nc.u32 	%r996, [%rd369];
	mov.b32 	%r997, %f13;
	shl.b32 	%r998, %r997, 8;
	or.b32  	%r999, %r998, -2147483648;
	mad.wide.u32 	%rd370, %r996, %r999, %rd637;
	shr.u64 	%rd637, %rd370, 32;
	add.s64 	%rd371, %rd2, %rd367;
	st.local.u32 	[%rd371], %rd370;
	add.s32 	%r1480, %r1480, 1;
	setp.ne.s32 	%p186, %r1480, 6;
	@%p186 bra 	$L__BB9_157;
	setp.eq.s32 	%p187, %r269, 0;
	st.local.u32 	[%rd2+24], %rd637;
	ld.local.u32 	%r1481, [%rd10+24];
	ld.local.u32 	%r1482, [%rd10+20];
	@%p187 bra 	$L__BB9_160;
	shf.l.wrap.b32 	%r1481, %r1482, %r1481, %r269;
	ld.local.u32 	%r1000, [%rd10+16];
	shf.l.wrap.b32 	%r1482, %r1000, %r1482, %r269;
$L__BB9_160:
	shr.u32 	%r1001, %r1481, 30;
	shf.l.wrap.b32 	%r1002, %r1482, %r1481, 2;
	shl.b32 	%r1003, %r1482, 2;
	shr.u32 	%r1004, %r1002, 31;
	add.s32 	%r1483, %r1004, %r1001;
	mov.b32 	%r1005, %f13;
	xor.b32  	%r1006, %r1002, %r1005;
	shr.s32 	%r1007, %r1002, 31;
	xor.b32  	%r1008, %r1007, %r1002;
	xor.b32  	%r1009, %r1007, %r1003;
	cvt.u64.u32 	%rd372, %r1008;
	shl.b64 	%rd373, %rd372, 32;
	cvt.u64.u32 	%rd374, %r1009;
	or.b64  	%rd375, %rd373, %rd374;
	cvt.rn.f64.s64 	%fd41, %rd375;
	mul.f64 	%fd42, %fd41, 0d3BF921FB54442D19;
	cvt.rn.f32.f64 	%f741, %fd42;
	neg.f32 	%f742, %f741;
	setp.lt.s32 	%p188, %r1006, 0;
	selp.f32 	%f1202, %f742, %f741, %p188;
$L__BB9_161:
	abs.f32 	%f743, %f14;
	setp.eq.f32 	%p189, %f743, 0f7F800000;
	setp.ltu.f32 	%p190, %f743, 0f47CE4780;
	mul.rn.f32 	%f744, %f1202, %f1202;
	and.b32  	%r1010, %r1483, 1;
	setp.eq.b32 	%p191, %r1010, 1;
	selp.f32 	%f745, 0f3F800000, %f1202, %p191;
	fma.rn.f32 	%f746, %f744, %f745, 0f00000000;
	fma.rn.f32 	%f747, %f744, 0f37CBAC00, 0fBAB607ED;
	selp.f32 	%f748, %f747, 0fB94D4153, %p191;
	selp.f32 	%f749, 0f3D2AAABB, 0f3C0885E4, %p191;
	fma.rn.f32 	%f750, %f748, %f744, %f749;
	selp.f32 	%f751, 0fBEFFFFFF, 0fBE2AAAA8, %p191;
	fma.rn.f32 	%f752, %f750, %f744, %f751;
	fma.rn.f32 	%f753, %f752, %f746, %f745;
	and.b32  	%r1011, %r1483, 2;
	setp.eq.s32 	%p192, %r1011, 0;
	mov.f32 	%f754, 0f00000000;
	sub.f32 	%f755, %f754, %f753;
	selp.f32 	%f155, %f753, %f755, %p192;
	or.pred  	%p193, %p190, %p189;
	selp.b32 	%r1487, %r14, 0, %p190;
	mul.rn.f32 	%f756, %f14, %f754;
	selp.f32 	%f1203, %f16, %f756, %p190;
	@%p193 bra 	$L__BB9_167;
	mov.b64 	%rd638, 0;
	mov.b32 	%r1484, 0;
$L__BB9_163:
	.pragma "nounroll";
	mul.wide.u32 	%rd377, %r1484, 4;
	mov.u64 	%rd378, __cudart_i2opi_f;
	add.s64 	%rd379, %rd378, %rd377;
	ld.global.nc.u32 	%r1013, [%rd379];
	mov.b32 	%r1014, %f14;
	shl.b32 	%r1015, %r1014, 8;
	or.b32  	%r1016, %r1015, -2147483648;
	mad.wide.u32 	%rd380, %r1013, %r1016, %rd638;
	shr.u64 	%rd638, %rd380, 32;
	add.s64 	%rd381, %rd1, %rd377;
	st.local.u32 	[%rd381], %rd380;
	add.s32 	%r1484, %r1484, 1;
	setp.ne.s32 	%p194, %r1484, 6;
	@%p194 bra 	$L__BB9_163;
	setp.eq.s32 	%p195, %r15, 0;
	st.local.u32 	[%rd1+24], %rd638;
	ld.local.u32 	%r1485, [%rd11+24];
	ld.local.u32 	%r1486, [%rd11+20];
	@%p195 bra 	$L__BB9_166;
	shf.l.wrap.b32 	%r1485, %r1486, %r1485, %r15;
	ld.local.u32 	%r1017, [%rd11+16];
	shf.l.wrap.b32 	%r1486, %r1017, %r1486, %r15;
$L__BB9_166:
	shr.u32 	%r1018, %r1485, 30;
	shf.l.wrap.b32 	%r1019, %r1486, %r1485, 2;
	shl.b32 	%r1020, %r1486, 2;
	shr.u32 	%r1021, %r1019, 31;
	add.s32 	%r1487, %r1021, %r1018;
	mov.b32 	%r1022, %f14;
	xor.b32  	%r1023, %r1019, %r1022;
	shr.s32 	%r1024, %r1019, 31;
	xor.b32  	%r1025, %r1024, %r1019;
	xor.b32  	%r1026, %r1024, %r1020;
	cvt.u64.u32 	%rd382, %r1025;
	shl.b64 	%rd383, %rd382, 32;
	cvt.u64.u32 	%rd384, %r1026;
	or.b64  	%rd385, %rd383, %rd384;
	cvt.rn.f64.s64 	%fd43, %rd385;
	mul.f64 	%fd44, %fd43, 0d3BF921FB54442D19;
	cvt.rn.f32.f64 	%f757, %fd44;
	neg.f32 	%f758, %f757;
	setp.lt.s32 	%p196, %r1023, 0;
	selp.f32 	%f1203, %f758, %f757, %p196;
$L__BB9_167:
	mul.rn.f32 	%f759, %f1203, %f1203;
	and.b32  	%r1027, %r1487, 1;
	setp.eq.b32 	%p197, %r1027, 1;
	selp.f32 	%f760, 0f3F800000, %f1203, %p197;
	fma.rn.f32 	%f761, %f759, %f760, 0f00000000;
	fma.rn.f32 	%f762, %f759, 0f37CBAC00, 0fBAB607ED;
	selp.f32 	%f763, %f762, 0fB94D4153, %p197;
	selp.f32 	%f764, 0f3D2AAABB, 0f3C0885E4, %p197;
	fma.rn.f32 	%f765, %f763, %f759, %f764;
	selp.f32 	%f766, 0fBEFFFFFF, 0fBE2AAAA8, %p197;
	fma.rn.f32 	%f767, %f765, %f759, %f766;
	fma.rn.f32 	%f768, %f767, %f761, %f760;
	and.b32  	%r1028, %r1487, 2;
	setp.eq.s32 	%p198, %r1028, 0;
	mov.f32 	%f769, 0f00000000;
	sub.f32 	%f770, %f769, %f768;
	selp.f32 	%f771, %f768, %f770, %p198;
	div.rn.f32 	%f772, %f771, %f14;
	div.rn.f32 	%f773, %f155, %f13;
	mul.f32 	%f1204, %f773, %f772;
$L__BB9_168:
	mul.f32 	%f774, %f1195, %f1204;
	cvt.s64.s32 	%rd386, %r766;
	add.s64 	%rd387, %rd386, %rd57;
	add.s64 	%rd388, %rd29, %rd387;
	ld.global.u8 	%rs9, [%rd388+1];
	cvt.rn.f32.u16 	%f775, %rs9;
	fma.rn.f32 	%f161, %f774, %f775, %f151;
	mov.f32 	%f1207, %f82;
	@%p4 bra 	$L__BB9_182;
	abs.f32 	%f776, %f18;
	setp.eq.f32 	%p199, %f776, 0f7F800000;
	setp.ltu.f32 	%p200, %f776, 0f47CE4780;
	or.pred  	%p201, %p200, %p199;
	selp.b32 	%r1491, %r17, 0, %p200;
	mov.f32 	%f777, 0f00000000;
	mul.rn.f32 	%f778, %f18, %f777;
	selp.f32 	%f1205, %f20, %f778, %p200;
	@%p201 bra 	$L__BB9_175;
	mov.b64 	%rd639, 0;
	mov.b32 	%r1488, 0;
$L__BB9_171:
	.pragma "nounroll";
	mul.wide.u32 	%rd390, %r1488, 4;
	mov.u64 	%rd391, __cudart_i2opi_f;
	add.s64 	%rd392, %rd391, %rd390;
	ld.global.nc.u32 	%r1031, [%rd392];
	mov.b32 	%r1032, %f18;
	shl.b32 	%r1033, %r1032, 8;
	or.b32  	%r1034, %r1033, -2147483648;
	mad.wide.u32 	%rd393, %r1031, %r1034, %rd639;
	shr.u64 	%rd639, %rd393, 32;
	add.s64 	%rd394, %rd2, %rd390;
	st.local.u32 	[%rd394], %rd393;
	add.s32 	%r1488, %r1488, 1;
	setp.ne.s32 	%p202, %r1488, 6;
	@%p202 bra 	$L__BB9_171;
	setp.eq.s32 	%p203, %r18, 0;
	st.local.u32 	[%rd2+24], %rd639;
	ld.local.u32 	%r1489, [%rd12+24];
	ld.local.u32 	%r1490, [%rd12+20];
	@%p203 bra 	$L__BB9_174;
	shf.l.wrap.b32 	%r1489, %r1490, %r1489, %r18;
	ld.local.u32 	%r1035, [%rd12+16];
	shf.l.wrap.b32 	%r1490, %r1035, %r1490, %r18;
$L__BB9_174:
	shr.u32 	%r1036, %r1489, 30;
	shf.l.wrap.b32 	%r1037, %r1490, %r1489, 2;
	shl.b32 	%r1038, %r1490, 2;
	shr.u32 	%r1039, %r1037, 31;
	add.s32 	%r1491, %r1039, %r1036;
	mov.b32 	%r1040, %f18;
	xor.b32  	%r1041, %r1037, %r1040;
	shr.s32 	%r1042, %r1037, 31;
	xor.b32  	%r1043, %r1042, %r1037;
	xor.b32  	%r1044, %r1042, %r1038;
	cvt.u64.u32 	%rd395, %r1043;
	shl.b64 	%rd396, %rd395, 32;
	cvt.u64.u32 	%rd397, %r1044;
	or.b64  	%rd398, %rd396, %rd397;
	cvt.rn.f64.s64 	%fd45, %rd398;
	mul.f64 	%fd46, %fd45, 0d3BF921FB54442D19;
	cvt.rn.f32.f64 	%f779, %fd46;
	neg.f32 	%f780, %f779;
	setp.lt.s32 	%p204, %r1041, 0;
	selp.f32 	%f1205, %f780, %f779, %p204;
$L__BB9_175:
	abs.f32 	%f781, %f19;
	setp.eq.f32 	%p205, %f781, 0f7F800000;
	setp.ltu.f32 	%p206, %f781, 0f47CE4780;
	mul.rn.f32 	%f782, %f1205, %f1205;
	and.b32  	%r1045, %r1491, 1;
	setp.eq.b32 	%p207, %r1045, 1;
	selp.f32 	%f783, 0f3F800000, %f1205, %p207;
	fma.rn.f32 	%f784, %f782, %f783, 0f00000000;
	fma.rn.f32 	%f785, %f782, 0f37CBAC00, 0fBAB607ED;
	selp.f32 	%f786, %f785, 0fB94D4153, %p207;
	selp.f32 	%f787, 0f3D2AAABB, 0f3C0885E4, %p207;
	fma.rn.f32 	%f788, %f786, %f782, %f787;
	selp.f32 	%f789, 0fBEFFFFFF, 0fBE2AAAA8, %p207;
	fma.rn.f32 	%f790, %f788, %f782, %f789;
	fma.rn.f32 	%f791, %f790, %f784, %f783;
	and.b32  	%r1046, %r1491, 2;
	setp.eq.s32 	%p208, %r1046, 0;
	mov.f32 	%f792, 0f00000000;
	sub.f32 	%f793, %f792, %f791;
	selp.f32 	%f165, %f791, %f793, %p208;
	or.pred  	%p209, %p206, %p205;
	selp.b32 	%r1495, %r19, 0, %p206;
	mul.rn.f32 	%f794, %f19, %f792;
	selp.f32 	%f1206, %f21, %f794, %p206;
	@%p209 bra 	$L__BB9_181;
	mov.b64 	%rd640, 0;
	mov.b32 	%r1492, 0;
$L__BB9_177:
	.pragma "nounroll";
	mul.wide.u32 	%rd400, %r1492, 4;
	mov.u64 	%rd401, __cudart_i2opi_f;
	add.s64 	%rd402, %rd401, %rd400;
	ld.global.nc.u32 	%r1048, [%rd402];
	mov.b32 	%r1049, %f19;
	shl.b32 	%r1050, %r1049, 8;
	or.b32  	%r1051, %r1050, -2147483648;
	mad.wide.u32 	%rd403, %r1048, %r1051, %rd640;
	shr.u64 	%rd640, %rd403, 32;
	add.s64 	%rd404, %rd1, %rd400;
	st.local.u32 	[%rd404], %rd403;
	add.s32 	%r1492, %r1492, 1;
	setp.ne.s32 	%p210, %r1492, 6;
	@%p210 bra 	$L__BB9_177;
	setp.eq.s32 	%p211, %r20, 0;
	st.local.u32 	[%rd1+24], %rd640;
	ld.local.u32 	%r1493, [%rd13+24];
	ld.local.u32 	%r1494, [%rd13+20];
	@%p211 bra 	$L__BB9_180;
	shf.l.wrap.b32 	%r1493, %r1494, %r1493, %r20;
	ld.local.u32 	%r1052, [%rd13+16];
	shf.l.wrap.b32 	%r1494, %r1052, %r1494, %r20;
$L__BB9_180:
	shr.u32 	%r1053, %r1493, 30;
	shf.l.wrap.b32 	%r1054, %r1494, %r1493, 2;
	shl.b32 	%r1055, %r1494, 2;
	shr.u32 	%r1056, %r1054, 31;
	add.s32 	%r1495, %r1056, %r1053;
	mov.b32 	%r1057, %f19;
	xor.b32  	%r1058, %r1054, %r1057;
	shr.s32 	%r1059, %r1054, 31;
	xor.b32  	%r1060, %r1059, %r1054;
	xor.b32  	%r1061, %r1059, %r1055;
	cvt.u64.u32 	%rd405, %r1060;
	shl.b64 	%rd406, %rd405, 32;
	cvt.u64.u32 	%rd407, %r1061;
	or.b64  	%rd408, %rd406, %rd407;
	cvt.rn.f64.s64 	%fd47, %rd408;
	mul.f64 	%fd48, %fd47, 0d3BF921FB54442D19;
	cvt.rn.f32.f64 	%f795, %fd48;
	neg.f32 	%f796, %f795;
	setp.lt.s32 	%p212, %r1058, 0;
	selp.f32 	%f1206, %f796, %f795, %p212;
$L__BB9_181:
	mul.rn.f32 	%f797, %f1206, %f1206;
	and.b32  	%r1062, %r1495, 1;
	setp.eq.b32 	%p213, %r1062, 1;
	selp.f32 	%f798, 0f3F800000, %f1206, %p213;
	fma.rn.f32 	%f799, %f797, %f798, 0f00000000;
	fma.rn.f32 	%f800, %f797, 0f37CBAC00, 0fBAB607ED;
	selp.f32 	%f801, %f800, 0fB94D4153, %p213;
	selp.f32 	%f802, 0f3D2AAABB, 0f3C0885E4, %p213;
	fma.rn.f32 	%f803, %f801, %f797, %f802;
	selp.f32 	%f804, 0fBEFFFFFF, 0fBE2AAAA8, %p213;
	fma.rn.f32 	%f805, %f803, %f797, %f804;
	fma.rn.f32 	%f806, %f805, %f799, %f798;
	and.b32  	%r1063, %r1495, 2;
	setp.eq.s32 	%p214, %r1063, 0;
	mov.f32 	%f807, 0f00000000;
	sub.f32 	%f808, %f807, %f806;
	selp.f32 	%f809, %f806, %f808, %p214;
	div.rn.f32 	%f810, %f809, %f19;
	div.rn.f32 	%f811, %f165, %f18;
	mul.f32 	%f1207, %f811, %f810;
$L__BB9_182:
	mov.b32 	%r1064, %f24;
	shr.u32 	%r1065, %r1064, 23;
	and.b32  	%r314, %r1065, 31;
	mul.f32 	%f812, %f1195, %f1207;
	cvt.s64.s32 	%rd409, %r801;
	add.s64 	%rd410, %rd409, %rd57;
	add.s64 	%rd411, %rd29, %rd410;
	ld.global.u8 	%rs10, [%rd411+1];
	cvt.rn.f32.u16 	%f813, %rs10;
	fma.rn.f32 	%f171, %f812, %f813, %f161;
	mov.f32 	%f1210, %f93;
	@%p5 bra 	$L__BB9_196;
	abs.f32 	%f814, %f23;
	setp.eq.f32 	%p215, %f814, 0f7F800000;
	setp.ltu.f32 	%p216, %f814, 0f47CE4780;
	or.pred  	%p217, %p216, %p215;
	selp.b32 	%r1499, %r22, 0, %p216;
	mov.f32 	%f815, 0f00000000;
	mul.rn.f32 	%f816, %f23, %f815;
	selp.f32 	%f1208, %f25, %f816, %p216;
	@%p217 bra 	$L__BB9_189;
	mov.b64 	%rd641, 0;
	mov.b32 	%r1496, 0;
$L__BB9_185:
	.pragma "nounroll";
	mul.wide.u32 	%rd413, %r1496, 4;
	mov.u64 	%rd414, __cudart_i2opi_f;
	add.s64 	%rd415, %rd414, %rd413;
	ld.global.nc.u32 	%r1068, [%rd415];
	mov.b32 	%r1069, %f23;
	shl.b32 	%r1070, %r1069, 8;
	or.b32  	%r1071, %r1070, -2147483648;
	mad.wide.u32 	%rd416, %r1068, %r1071, %rd641;
	shr.u64 	%rd641, %rd416, 32;
	add.s64 	%rd417, %rd2, %rd413;
	st.local.u32 	[%rd417], %rd416;
	add.s32 	%r1496, %r1496, 1;
	setp.ne.s32 	%p218, %r1496, 6;
	@%p218 bra 	$L__BB9_185;
	setp.eq.s32 	%p219, %r23, 0;
	st.local.u32 	[%rd2+24], %rd641;
	ld.local.u32 	%r1497, [%rd14+24];
	ld.local.u32 	%r1498, [%rd14+20];
	@%p219 bra 	$L__BB9_188;
	shf.l.wrap.b32 	%r1497, %r1498, %r1497, %r23;
	ld.local.u32 	%r1072, [%rd14+16];
	shf.l.wrap.b32 	%r1498, %r1072, %r1498, %r23;
$L__BB9_188:
	shr.u32 	%r1073, %r1497, 30;
	shf.l.wrap.b32 	%r1074, %r1498, %r1497, 2;
	shl.b32 	%r1075, %r1498, 2;
	shr.u32 	%r1076, %r1074, 31;
	add.s32 	%r1499, %r1076, %r1073;
	mov.b32 	%r1077, %f23;
	xor.b32  	%r1078, %r1074, %r1077;
	shr.s32 	%r1079, %r1074, 31;
	xor.b32  	%r1080, %r1079, %r1074;
	xor.b32  	%r1081, %r1079, %r1075;
	cvt.u64.u32 	%rd418, %r1080;
	shl.b64 	%rd419, %rd418, 32;
	cvt.u64.u32 	%rd420, %r1081;
	or.b64  	%rd421, %rd419, %rd420;
	cvt.rn.f64.s64 	%fd49, %rd421;
	mul.f64 	%fd50, %fd49, 0d3BF921FB54442D19;
	cvt.rn.f32.f64 	%f817, %fd50;
	neg.f32 	%f818, %f817;
	setp.lt.s32 	%p220, %r1078, 0;
	selp.f32 	%f1208, %f818, %f817, %p220;
$L__BB9_189:
	abs.f32 	%f819, %f24;
	setp.eq.f32 	%p221, %f819, 0f7F800000;
	setp.ltu.f32 	%p222, %f819, 0f47CE4780;
	mul.rn.f32 	%f820, %f1208, %f1208;
	and.b32  	%r1082, %r1499, 1;
	setp.eq.b32 	%p223, %r1082, 1;
	selp.f32 	%f821, 0f3F800000, %f1208, %p223;
	fma.rn.f32 	%f822, %f820, %f821, 0f00000000;
	fma.rn.f32 	%f823, %f820, 0f37CBAC00, 0fBAB607ED;
	selp.f32 	%f824, %f823, 0fB94D4153, %p223;
	selp.f32 	%f825, 0f3D2AAABB, 0f3C0885E4, %p223;
	fma.rn.f32 	%f826, %f824, %f820, %f825;
	selp.f32 	%f827, 0fBEFFFFFF, 0fBE2AAAA8, %p223;
	fma.rn.f32 	%f828, %f826, %f820, %f827;
	fma.rn.f32 	%f829, %f828, %f822, %f821;
	and.b32  	%r1083, %r1499, 2;
	setp.eq.s32 	%p224, %r1083, 0;
	mov.f32 	%f830, 0f00000000;
	sub.f32 	%f831, %f830, %f829;
	selp.f32 	%f175, %f829, %f831, %p224;
	or.pred  	%p225, %p222, %p221;
	selp.b32 	%r1503, %r24, 0, %p222;
	mul.rn.f32 	%f832, %f24, %f830;
	selp.f32 	%f1209, %f26, %f832, %p222;
	@%p225 bra 	$L__BB9_195;
	mov.b64 	%rd642, 0;
	mov.b32 	%r1500, 0;
$L__BB9_191:
	.pragma "nounroll";
	mul.wide.u32 	%rd423, %r1500, 4;
	mov.u64 	%rd424, __cudart_i2opi_f;
	add.s64 	%rd425, %rd424, %rd423;
	ld.global.nc.u32 	%r1085, [%rd425];
	mov.b32 	%r1086, %f24;
	shl.b32 	%r1087, %r1086, 8;
	or.b32  	%r1088, %r1087, -2147483648;
	mad.wide.u32 	%rd426, %r1085, %r1088, %rd642;
	shr.u64 	%rd642, %rd426, 32;
	add.s64 	%rd427, %rd1, %rd423;
	st.local.u32 	[%rd427], %rd426;
	add.s32 	%r1500, %r1500, 1;
	setp.ne.s32 	%p226, %r1500, 6;
	@%p226 bra 	$L__BB9_191;
	setp.eq.s32 	%p227, %r314, 0;
	st.local.u32 	[%rd1+24], %rd642;
	ld.local.u32 	%r1501, [%rd15+24];
	ld.local.u32 	%r1502, [%rd15+20];
	@%p227 bra 	$L__BB9_194;
	shf.l.wrap.b32 	%r1501, %r1502, %r1501, %r314;
	ld.local.u32 	%r1089, [%rd15+16];
	shf.l.wrap.b32 	%r1502, %r1089, %r1502, %r314;
$L__BB9_194:
	shr.u32 	%r1090, %r1501, 30;
	shf.l.wrap.b32 	%r1091, %r1502, %r1501, 2;
	shl.b32 	%r1092, %r1502, 2;
	shr.u32 	%r1093, %r1091, 31;
	add.s32 	%r1503, %r1093, %r1090;
	mov.b32 	%r1094, %f24;
	xor.b32  	%r1095, %r1091, %r1094;
	shr.s32 	%r1096, %r1091, 31;
	xor.b32  	%r1097, %r1096, %r1091;
	xor.b32  	%r1098, %r1096, %r1092;
	cvt.u64.u32 	%rd428, %r1097;
	shl.b64 	%rd429, %rd428, 32;
	cvt.u64.u32 	%rd430, %r1098;
	or.b64  	%rd431, %rd429, %rd430;
	cvt.rn.f64.s64 	%fd51, %rd431;
	mul.f64 	%fd52, %fd51, 0d3BF921FB54442D19;
	cvt.rn.f32.f64 	%f833, %fd52;
	neg.f32 	%f834, %f833;
	setp.lt.s32 	%p228, %r1095, 0;
	selp.f32 	%f1209, %f834, %f833, %p228;
$L__BB9_195:
	mul.rn.f32 	%f835, %f1209, %f1209;
	and.b32  	%r1099, %r1503, 1;
	setp.eq.b32 	%p229, %r1099, 1;
	selp.f32 	%f836, 0f3F800000, %f1209, %p229;
	fma.rn.f32 	%f837, %f835, %f836, 0f00000000;
	fma.rn.f32 	%f838, %f835, 0f37CBAC00, 0fBAB607ED;
	selp.f32 	%f839, %f838, 0fB94D4153, %p229;
	selp.f32 	%f840, 0f3D2AAABB, 0f3C0885E4, %p229;
	fma.rn.f32 	%f841, %f839, %f835, %f840;
	selp.f32 	%f842, 0fBEFFFFFF, 0fBE2AAAA8, %p229;
	fma.rn.f32 	%f843, %f841, %f835, %f842;
	fma.rn.f32 	%f844, %f843, %f837, %f836;
	and.b32  	%r1100, %r1503, 2;
	setp.eq.s32 	%p230, %r1100, 0;
	mov.f32 	%f845, 0f00000000;
	sub.f32 	%f846, %f845, %f844;
	selp.f32 	%f847, %f844, %f846, %p230;
	div.rn.f32 	%f848, %f847, %f24;
	div.rn.f32 	%f849, %f175, %f23;
	mul.f32 	%f1210, %f849, %f848;
$L__BB9_196:
	mov.b32 	%r1101, %f28;
	shr.u32 	%r1102, %r1101, 23;
	and.b32  	%r337, %r1102, 31;
	mul.f32 	%f850, %f1195, %f1210;
	cvt.s64.s32 	%rd432, %r838;
	add.s64 	%rd433, %rd432, %rd57;
	add.s64 	%rd434, %rd29, %rd433;
	ld.global.u8 	%rs11, [%rd434+1];
	cvt.rn.f32.u16 	%f851, %rs11;
	fma.rn.f32 	%f181, %f850, %f851, %f171;
	mov.f32 	%f1213, %f104;
	@%p6 bra 	$L__BB9_210;
	abs.f32 	%f852, %f28;
	setp.eq.f32 	%p231, %f852, 0f7F800000;
	setp.ltu.f32 	%p232, %f852, 0f47CE4780;
	or.pred  	%p233, %p232, %p231;
	selp.b32 	%r1507, %r26, 0, %p232;
	mov.f32 	%f853, 0f00000000;
	mul.rn.f32 	%f854, %f28, %f853;
	selp.f32 	%f1211, %f30, %f854, %p232;
	@%p233 bra 	$L__BB9_203;
	mov.b64 	%rd643, 0;
	mov.b32 	%r1504, 0;
$L__BB9_199:
	.pragma "nounroll";
	mul.wide.u32 	%rd436, %r1504, 4;
	mov.u64 	%rd437, __cudart_i2opi_f;
	add.s64 	%rd438, %rd437, %rd436;
	ld.global.nc.u32 	%r1105, [%rd438];
	mov.b32 	%r1106, %f28;
	shl.b32 	%r1107, %r1106, 8;
	or.b32  	%r1108, %r1107, -2147483648;
	mad.wide.u32 	%rd439, %r1105, %r1108, %rd643;
	shr.u64 	%rd643, %rd439, 32;
	add.s64 	%rd440, %rd2, %rd436;
	st.local.u32 	[%rd440], %rd439;
	add.s32 	%r1504, %r1504, 1;
	setp.ne.s32 	%p234, %r1504, 6;
	@%p234 bra 	$L__BB9_199;
	setp.eq.s32 	%p235, %r337, 0;
	st.local.u32 	[%rd2+24], %rd643;
	ld.local.u32 	%r1505, [%rd16+24];
	ld.local.u32 	%r1506, [%rd16+20];
	@%p235 bra 	$L__BB9_202;
	shf.l.wrap.b32 	%r1505, %r1506, %r1505, %r337;
	ld.local.u32 	%r1109, [%rd16+16];
	shf.l.wrap.b32 	%r1506, %r1109, %r1506, %r337;
$L__BB9_202:
	shr.u32 	%r1110, %r1505, 30;
	shf.l.wrap.b32 	%r1111, %r1506, %r1505, 2;
	shl.b32 	%r1112, %r1506, 2;
	shr.u32 	%r1113, %r1111, 31;
	add.s32 	%r1507, %r1113, %r1110;
	mov.b32 	%r1114, %f28;
	xor.b32  	%r1115, %r1111, %r1114;
	shr.s32 	%r1116, %r1111, 31;
	xor.b32  	%r1117, %r1116, %r1111;
	xor.b32  	%r1118, %r1116, %r1112;
	cvt.u64.u32 	%rd441, %r1117;
	shl.b64 	%rd442, %rd441, 32;
	cvt.u64.u32 	%rd443, %r1118;
	or.b64  	%rd444, %rd442, %rd443;
	cvt.rn.f64.s64 	%fd53, %rd444;
	mul.f64 	%fd54, %fd53, 0d3BF921FB54442D19;
	cvt.rn.f32.f64 	%f855, %fd54;
	neg.f32 	%f856, %f855;
	setp.lt.s32 	%p236, %r1115, 0;
	selp.f32 	%f1211, %f856, %f855, %p236;
$L__BB9_203:
	abs.f32 	%f857, %f29;
	setp.eq.f32 	%p237, %f857, 0f7F800000;
	setp.ltu.f32 	%p238, %f857, 0f47CE4780;
	mul.rn.f32 	%f858, %f1211, %f1211;
	and.b32  	%r1119, %r1507, 1;
	setp.eq.b32 	%p239, %r1119, 1;
	selp.f32 	%f859, 0f3F800000, %f1211, %p239;
	fma.rn.f32 	%f860, %f858, %f859, 0f00000000;
	fma.rn.f32 	%f861, %f858, 0f37CBAC00, 0fBAB607ED;
	selp.f32 	%f862, %f861, 0fB94D4153, %p239;
	selp.f32 	%f863, 0f3D2AAABB, 0f3C0885E4, %p239;
	fma.rn.f32 	%f864, %f862, %f858, %f863;
	selp.f32 	%f865, 0fBEFFFFFF, 0fBE2AAAA8, %p239;
	fma.rn.f32 	%f866, %f864, %f858, %f865;
	fma.rn.f32 	%f867, %f866, %f860, %f859;
	and.b32  	%r1120, %r1507, 2;
	setp.eq.s32 	%p240, %r1120, 0;
	mov.f32 	%f868, 0f00000000;
	sub.f32 	%f869, %f868, %f867;
	selp.f32 	%f185, %f867, %f869, %p240;
	or.pred  	%p241, %p238, %p237;
	selp.b32 	%r1511, %r27, 0, %p238;
	mul.rn.f32 	%f870, %f29, %f868;
	selp.f32 	%f1212, %f31, %f870, %p238;
	@%p241 bra 	$L__BB9_209;
	mov.b64 	%rd644, 0;
	mov.b32 	%r1508, 0;
$L__BB9_205:
	.pragma "nounroll";
	mul.wide.u32 	%rd446, %r1508, 4;
	mov.u64 	%rd447, __cudart_i2opi_f;
	add.s64 	%rd448, %rd447, %rd446;
	ld.global.nc.u32 	%r1122, [%rd448];
	mov.b32 	%r1123, %f29;
	shl.b32 	%r1124, %r1123, 8;
	or.b32  	%r1125, %r1124, -2147483648;
	mad.wide.u32 	%rd449, %r1122, %r1125, %rd644;
	shr.u64 	%rd644, %rd449, 32;
	add.s64 	%rd450, %rd1, %rd446;
	st.local.u32 	[%rd450], %rd449;
	add.s32 	%r1508, %r1508, 1;
	setp.ne.s32 	%p242, %r1508, 6;
	@%p242 bra 	$L__BB9_205;
	setp.eq.s32 	%p243, %r28, 0;
	st.local.u32 	[%rd1+24], %rd644;
	ld.local.u32 	%r1509, [%rd17+24];
	ld.local.u32 	%r1510, [%rd17+20];
	@%p243 bra 	$L__BB9_208;
	shf.l.wrap.b32 	%r1509, %r1510, %r1509, %r28;
	ld.local.u32 	%r1126, [%rd17+16];
	shf.l.wrap.b32 	%r1510, %r1126, %r1510, %r28;
$L__BB9_208:
	shr.u32 	%r1127, %r1509, 30;
	shf.l.wrap.b32 	%r1128, %r1510, %r1509, 2;
	shl.b32 	%r1129, %r1510, 2;
	shr.u32 	%r1130, %r1128, 31;
	add.s32 	%r1511, %r1130, %r1127;
	mov.b32 	%r1131, %f29;
	xor.b32  	%r1132, %r1128, %r1131;
	shr.s32 	%r1133, %r1128, 31;
	xor.b32  	%r1134, %r1133, %r1128;
	xor.b32  	%r1135, %r1133, %r1129;
	cvt.u64.u32 	%rd451, %r1134;
	shl.b64 	%rd452, %rd451, 32;
	cvt.u64.u32 	%rd453, %r1135;
	or.b64  	%rd454, %rd452, %rd453;
	cvt.rn.f64.s64 	%fd55, %rd454;
	mul.f64 	%fd56, %fd55, 0d3BF921FB54442D19;
	cvt.rn.f32.f64 	%f871, %fd56;
	neg.f32 	%f872, %f871;
	setp.lt.s32 	%p244, %r1132, 0;
	selp.f32 	%f1212, %f872, %f871, %p244;
$L__BB9_209:
	mul.rn.f32 	%f873, %f1212, %f1212;
	and.b32  	%r1136, %r1511, 1;
	setp.eq.b32 	%p245, %r1136, 1;
	selp.f32 	%f874, 0f3F800000, %f1212, %p245;
	fma.rn.f32 	%f875, %f873, %f874, 0f00000000;
	fma.rn.f32 	%f876, %f873, 0f37CBAC00, 0fBAB607ED;
	selp.f32 	%f877, %f876, 0fB94D4153, %p245;
	selp.f32 	%f878, 0f3D2AAABB, 0f3C0885E4, %p245;
	fma.rn.f32 	%f879, %f877, %f873, %f878;
	selp.f32 	%f880, 0fBEFFFFFF, 0fBE2AAAA8, %p245;
	fma.rn.f32 	%f881, %f879, %f873, %f880;
	fma.rn.f32 	%f882, %f881, %f875, %f874;
	and.b32  	%r1137, %r1511, 2;
	setp.eq.s32 	%p246, %r1137, 0;
	mov.f32 	%f883, 0f00000000;
	sub.f32 	%f884, %f883, %f882;
	selp.f32 	%f885, %f882, %f884, %p246;
	div.rn.f32 	%f886, %f885, %f29;
	div.rn.f32 	%f887, %f185, %f28;
	mul.f32 	%f1213, %f887, %f886;
$L__BB9_210:
	mul.f32 	%f888, %f1195, %f1213;
	cvt.s64.s32 	%rd455, %r875;
	add.s64 	%rd456, %rd455, %rd57;
	add.s64 	%rd457, %rd29, %rd456;
	ld.global.u8 	%rs12, [%rd457+1];
	cvt.rn.f32.u16 	%f889, %rs12;
	fma.rn.f32 	%f1192, %f888, %f889, %f181;
	add.s32 	%r1455, %r1455, 1;
	setp.ne.s32 	%p247, %r1455, 4;
	@%p247 bra 	$L__BB9_107;
	min.f32 	%f891, %f1192, 0f437F0000;
	max.f32 	%f892, %f891, 0f00000000;
	add.f32 	%f893, %f892, 0f3F000000;
	cvt.rzi.u32.f32 	%r1140, %f893;
	st.global.u8 	[%rd50+1], %r1140;
	mov.f32 	%f1214, 0f00000000;
	mov.b32 	%r1512, -2;
	mov.u64 	%rd468, __cudart_i2opi_f;
$L__BB9_212:
	cvt.rn.f32.s32 	%f895, %r1512;
	sub.f32 	%f896, %f1, %f895;
	abs.f32 	%f193, %f896;
	setp.geu.f32 	%p248, %f193, 0f40400000;
	mov.f32 	%f1217, 0f00000000;
	@%p248 bra 	$L__BB9_231;
	setp.lt.f32 	%p249, %f193, 0f38D1B717;
	mov.f32 	%f1217, 0f3F800000;
	@%p249 bra 	$L__BB9_231;
	mul.f32 	%f194, %f193, 0f40490FDB;
	div.rn.f32 	%f195, %f194, 0f40400000;
	mul.f32 	%f898, %f194, 0f3F22F983;
	cvt.rni.s32.f32 	%r1516, %f898;
	cvt.rn.f32.s32 	%f899, %r1516;
	fma.rn.f32 	%f900, %f899, 0fBFC90FDA, %f194;
	fma.rn.f32 	%f901, %f899, 0fB3A22168, %f900;
	fma.rn.f32 	%f1215, %f899, 0fA7C234C5, %f901;
	abs.f32 	%f197, %f194;
	setp.ltu.f32 	%p250, %f197, 0f47CE4780;
	@%p250 bra 	$L__BB9_222;
	setp.eq.f32 	%p251, %f197, 0f7F800000;
	@%p251 bra 	$L__BB9_221;
	mov.b32 	%r363, %f194;
	shl.b32 	%r1142, %r363, 8;
	or.b32  	%r364, %r1142, -2147483648;
	mov.b64 	%rd647, 0;
	mov.b32 	%r1513, 0;
	mov.u64 	%rd645, __cudart_i2opi_f;
	mov.u64 	%rd646, %rd4;
$L__BB9_217:
	.pragma "nounroll";
	ld.global.nc.u32 	%r1143, [%rd645];
	mad.wide.u32 	%rd460, %r1143, %r364, %rd647;
	shr.u64 	%rd647, %rd460, 32;
	st.local.u32 	[%rd646], %rd460;
	add.s32 	%r1513, %r1513, 1;
	add.s64 	%rd646, %rd646, 4;
	add.s64 	%rd645, %rd645, 4;
	setp.ne.s32 	%p252, %r1513, 6;
	@%p252 bra 	$L__BB9_217;
	shr.u32 	%r1144, %r363, 23;
	st.local.u32 	[%rd4+24], %rd647;
	and.b32  	%r367, %r1144, 31;
	add.s32 	%r1145, %r1144, -128;
	shr.u32 	%r1146, %r1145, 5;
	mul.wide.u32 	%rd461, %r1146, 4;
	sub.s64 	%rd88, %rd4, %rd461;
	ld.local.u32 	%r1514, [%rd88+24];
	ld.local.u32 	%r1515, [%rd88+20];
	setp.eq.s32 	%p253, %r367, 0;
	@%p253 bra 	$L__BB9_220;
	shf.l.wrap.b32 	%r1514, %r1515, %r1514, %r367;
	ld.local.u32 	%r1147, [%rd88+16];
	shf.l.wrap.b32 	%r1515, %r1147, %r1515, %r367;
$L__BB9_220:
	shr.u32 	%r1148, %r1514, 30;
	shf.l.wrap.b32 	%r1149, %r1515, %r1514, 2;
	shl.b32 	%r1150, %r1515, 2;
	shr.u32 	%r1151, %r1149, 31;
	add.s32 	%r1516, %r1151, %r1148;
	xor.b32  	%r1152, %r1149, %r363;
	shr.s32 	%r1153, %r1149, 31;
	xor.b32  	%r1154, %r1153, %r1149;
	xor.b32  	%r1155, %r1153, %r1150;
	cvt.u64.u32 	%rd462, %r1154;
	shl.b64 	%rd463, %rd462, 32;
	cvt.u64.u32 	%rd464, %r1155;
	or.b64  	%rd465, %rd463, %rd464;
	cvt.rn.f64.s64 	%fd57, %rd465;
	mul.f64 	%fd58, %fd57, 0d3BF921FB54442D19;
	cvt.rn.f32.f64 	%f902, %fd58;
	neg.f32 	%f903, %f902;
	setp.lt.s32 	%p254, %r1152, 0;
	selp.f32 	%f1215, %f903, %f902, %p254;
	bra.uni 	$L__BB9_222;
$L__BB9_221:
	mov.f32 	%f904, 0f00000000;
	mul.rn.f32 	%f1215, %f194, %f904;
	mov.b32 	%r1516, 0;
$L__BB9_222:
	mul.rn.f32 	%f905, %f1215, %f1215;
	and.b32  	%r1157, %r1516, 1;
	setp.eq.b32 	%p255, %r1157, 1;
	selp.f32 	%f906, 0f3F800000, %f1215, %p255;
	fma.rn.f32 	%f907, %f905, %f906, 0f00000000;
	fma.rn.f32 	%f908, %f905, 0f37CBAC00, 0fBAB607ED;
	selp.f32 	%f909, %f908, 0fB94D4153, %p255;
	selp.f32 	%f910, 0f3D2AAABB, 0f3C0885E4, %p255;
	fma.rn.f32 	%f911, %f909, %f905, %f910;
	selp.f32 	%f912, 0fBEFFFFFF, 0fBE2AAAA8, %p255;
	fma.rn.f32 	%f913, %f911, %f905, %f912;
	fma.rn.f32 	%f914, %f913, %f907, %f906;
	and.b32  	%r1158, %r1516, 2;
	setp.eq.s32 	%p256, %r1158, 0;
	mov.f32 	%f915, 0f00000000;
	sub.f32 	%f916, %f915, %f914;
	selp.f32 	%f917, %f914, %f916, %p256;
	div.rn.f32 	%f201, %f917, %f194;
	mul.f32 	%f918, %f195, 0f3F22F983;
	cvt.rni.s32.f32 	%r1520, %f918;
	cvt.rn.f32.s32 	%f919, %r1520;
	fma.rn.f32 	%f920, %f919, 0fBFC90FDA, %f195;
	fma.rn.f32 	%f921, %f919, 0fB3A22168, %f920;
	fma.rn.f32 	%f1216, %f919, 0fA7C234C5, %f921;
	abs.f32 	%f203, %f195;
	setp.ltu.f32 	%p257, %f203, 0f47CE4780;
	@%p257 bra 	$L__BB9_230;
	setp.eq.f32 	%p258, %f203, 0f7F800000;
	@%p258 bra 	$L__BB9_229;
	mov.b32 	%r377, %f195;
	shl.b32 	%r1160, %r377, 8;
	or.b32  	%r378, %r1160, -2147483648;
	mov.b64 	%rd648, 0;
	mov.b32 	%r1517, 0;
$L__BB9_225:
	.pragma "nounroll";
	mul.wide.u32 	%rd467, %r1517, 4;
	add.s64 	%rd469, %rd468, %rd467;
	ld.global.nc.u32 	%r1161, [%rd469];
	mad.wide.u32 	%rd470, %r1161, %r378, %rd648;
	shr.u64 	%rd648, %rd470, 32;
	add.s64 	%rd471, %rd3, %rd467;
	st.local.u32 	[%rd471], %rd470;
	add.s32 	%r1517, %r1517, 1;
	setp.ne.s32 	%p259, %r1517, 6;
	@%p259 bra 	$L__BB9_225;
	shr.u32 	%r1162, %r377, 23;
	st.local.u32 	[%rd3+24], %rd648;
	and.b32  	%r381, %r1162, 31;
	add.s32 	%r1163, %r1162, -128;
	shr.u32 	%r1164, %r1163, 5;
	mul.wide.u32 	%rd472, %r1164, 4;
	sub.s64 	%rd91, %rd3, %rd472;
	ld.local.u32 	%r1518, [%rd91+24];
	ld.local.u32 	%r1519, [%rd91+20];
	setp.eq.s32 	%p260, %r381, 0;
	@%p260 bra 	$L__BB9_228;
	shf.l.wrap.b32 	%r1518, %r1519, %r1518, %r381;
	ld.local.u32 	%r1165, [%rd91+16];
	shf.l.wrap.b32 	%r1519, %r1165, %r1519, %r381;
$L__BB9_228:
	shr.u32 	%r1166, %r1518, 30;
	shf.l.wrap.b32 	%r1167, %r1519, %r1518, 2;
	shl.b32 	%r1168, %r1519, 2;
	shr.u32 	%r1169, %r1167, 31;
	add.s32 	%r1520, %r1169, %r1166;
	xor.b32  	%r1170, %r1167, %r377;
	shr.s32 	%r1171, %r1167, 31;
	xor.b32  	%r1172, %r1171, %r1167;
	xor.b32  	%r1173, %r1171, %r1168;
	cvt.u64.u32 	%rd473, %r1172;
	shl.b64 	%rd474, %rd473, 32;
	cvt.u64.u32 	%rd475, %r1173;
	or.b64  	%rd476, %rd474, %rd475;
	cvt.rn.f64.s64 	%fd59, %rd476;
	mul.f64 	%fd60, %fd59, 0d3BF921FB54442D19;
	cvt.rn.f32.f64 	%f922, %fd60;
	neg.f32 	%f923, %f922;
	setp.lt.s32 	%p261, %r1170, 0;
	selp.f32 	%f1216, %f923, %f922, %p261;
	bra.uni 	$L__BB9_230;
$L__BB9_229:
	mov.f32 	%f924, 0f00000000;
	mul.rn.f32 	%f1216, %f195, %f924;
	mov.b32 	%r1520, 0;
$L__BB9_230:
	mul.rn.f32 	%f925, %f1216, %f1216;
	and.b32  	%r1175, %r1520, 1;
	setp.eq.b32 	%p262, %r1175, 1;
	selp.f32 	%f926, 0f3F800000, %f1216, %p262;
	fma.rn.f32 	%f927, %f925, %f926, 0f00000000;
	fma.rn.f32 	%f928, %f925, 0f37CBAC00, 0fBAB607ED;
	selp.f32 	%f929, %f928, 0fB94D4153, %p262;
	selp.f32 	%f930, 0f3D2AAABB, 0f3C0885E4, %p262;
	fma.rn.f32 	%f931, %f929, %f925, %f930;
	selp.f32 	%f932, 0fBEFFFFFF, 0fBE2AAAA8, %p262;
	fma.rn.f32 	%f933, %f931, %f925, %f932;
	fma.rn.f32 	%f934, %f933, %f927, %f926;
	and.b32  	%r1176, %r1520, 2;
	setp.eq.s32 	%p263, %r1176, 0;
	mov.f32 	%f935, 0f00000000;
	sub.f32 	%f936, %f935, %f934;
	selp.f32 	%f937, %f934, %f936, %p263;
	div.rn.f32 	%f938, %f937, %f195;
	mul.f32 	%f1217, %f201, %f938;
$L__BB9_231:
	ld.param.u32 	%r1396, [_Z12resizeKernelIhLi3E19LanczosInterpolatorIhLi3EEEvPKT_i8NppiSize8NppiRectPS2_iS5_S6__param_1];
	add.s32 	%r1177, %r1512, %r1;
	max.s32 	%r1178, %r1177, %r525;
	add.s32 	%r1179, %r527, %r525;
	add.s32 	%r1180, %r1179, -1;
	min.s32 	%r1181, %r1178, %r1180;
	mul.lo.s32 	%r1182, %r1181, %r1396;
	cvt.s64.s32 	%rd92, %r1182;
	mov.f32 	%f1220, %f49;
	@%p1 bra 	$L__BB9_245;
	abs.f32 	%f939, %f3;
	setp.eq.f32 	%p264, %f939, 0f7F800000;
	setp.ltu.f32 	%p265, %f939, 0f47CE4780;
	or.pred  	%p266, %p265, %p264;
	selp.b32 	%r1524, %r4, 0, %p265;
	mov.f32 	%f940, 0f00000000;
	mul.rn.f32 	%f941, %f3, %f940;
	selp.f32 	%f1218, %f5, %f941, %p265;
	@%p266 bra 	$L__BB9_238;
	mov.b64 	%rd649, 0;
	mov.b32 	%r1521, 0;
$L__BB9_234:
	.pragma "nounroll";
	mul.wide.u32 	%rd478, %r1521, 4;
	mov.u64 	%rd479, __cudart_i2opi_f;
	add.s64 	%rd480, %rd479, %rd478;
	ld.global.nc.u32 	%r1184, [%rd480];
	mov.b32 	%r1185, %f3;
	shl.b32 	%r1186, %r1185, 8;
	or.b32  	%r1187, %r1186, -2147483648;
	mad.wide.u32 	%rd481, %r1184, %r1187, %rd649;
	shr.u64 	%rd649, %rd481, 32;
	add.s64 	%rd482, %rd2, %rd478;
	st.local.u32 	[%rd482], %rd481;
	add.s32 	%r1521, %r1521, 1;
	setp.ne.s32 	%p267, %r1521, 6;
	@%p267 bra 	$L__BB9_234;
	setp.eq.s32 	%p268, %r5, 0;
	st.local.u32 	[%rd2+24], %rd649;
	ld.local.u32 	%r1522, [%rd6+24];
	ld.local.u32 	%r1523, [%rd6+20];
	@%p268 bra 	$L__BB9_237;
	shf.l.wrap.b32 	%r1522, %r1523, %r1522, %r5;
	ld.local.u32 	%r1188, [%rd6+16];
	shf.l.wrap.b32 	%r1523, %r1188, %r1523, %r5;
$L__BB9_237:
	shr.u32 	%r1189, %r1522, 30;
	shf.l.wrap.b32 	%r1190, %r1523, %r1522, 2;
	shl.b32 	%r1191, %r1523, 2;
	shr.u32 	%r1192, %r1190, 31;
	add.s32 	%r1524, %r1192, %r1189;
	mov.b32 	%r1193, %f3;
	xor.b32  	%r1194, %r1190, %r1193;
	shr.s32 	%r1195, %r1190, 31;
	xor.b32  	%r1196, %r1195, %r1190;
	xor.b32  	%r1197, %r1195, %r1191;
	cvt.u64.u32 	%rd483, %r1196;
	shl.b64 	%rd484, %rd483, 32;
	cvt.u64.u32 	%rd485, %r1197;
	or.b64  	%rd486, %rd484, %rd485;
	cvt.rn.f64.s64 	%fd61, %rd486;
	mul.f64 	%fd62, %fd61, 0d3BF921FB54442D19;
	cvt.rn.f32.f64 	%f942, %fd62;
	neg.f32 	%f943, %f942;
	setp.lt.s32 	%p269, %r1194, 0;
	selp.f32 	%f1218, %f943, %f942, %p269;
$L__BB9_238:
	abs.f32 	%f944, %f4;
	setp.eq.f32 	%p270, %f944, 0f7F800000;
	setp.ltu.f32 	%p271, %f944, 0f47CE4780;
	mul.rn.f32 	%f945, %f1218, %f1218;
	and.b32  	%r1198, %r1524, 1;
	setp.eq.b32 	%p272, %r1198, 1;
	selp.f32 	%f946, 0f3F800000, %f1218, %p272;
	fma.rn.f32 	%f947, %f945, %f946, 0f00000000;
	fma.rn.f32 	%f948, %f945, 0f37CBAC00, 0fBAB607ED;
	selp.f32 	%f949, %f948, 0fB94D4153, %p272;
	selp.f32 	%f950, 0f3D2AAABB, 0f3C0885E4, %p272;
	fma.rn.f32 	%f951, %f949, %f945, %f950;
	selp.f32 	%f952, 0fBEFFFFFF, 0fBE2AAAA8, %p272;
	fma.rn.f32 	%f953, %f951, %f945, %f952;
	fma.rn.f32 	%f954, %f953, %f947, %f946;
	and.b32  	%r1199, %r1524, 2;
	setp.eq.s32 	%p273, %r1199, 0;
	mov.f32 	%f955, 0f00000000;
	sub.f32 	%f956, %f955, %f954;
	selp.f32 	%f212, %f954, %f956, %p273;
	or.pred  	%p274, %p271, %p270;
	selp.b32 	%r1528, %r6, 0, %p271;
	mul.rn.f32 	%f957, %f4, %f955;
	selp.f32 	%f1219, %f6, %f957, %p271;
	@%p274 bra 	$L__BB9_244;
	mov.b64 	%rd650, 0;
	mov.b32 	%r1525, 0;
$L__BB9_240:
	.pragma "nounroll";
	mul.wide.u32 	%rd488, %r1525, 4;
	mov.u64 	%rd489, __cudart_i2opi_f;
	add.s64 	%rd490, %rd489, %rd488;
	ld.global.nc.u32 	%r1201, [%rd490];
	mov.b32 	%r1202, %f4;
	shl.b32 	%r1203, %r1202, 8;
	or.b32  	%r1204, %r1203, -2147483648;
	mad.wide.u32 	%rd491, %r1201, %r1204, %rd650;
	shr.u64 	%rd650, %rd491, 32;
	add.s64 	%rd492, %rd1, %rd488;
	st.local.u32 	[%rd492], %rd491;
	add.s32 	%r1525, %r1525, 1;
	setp.ne.s32 	%p275, %r1525, 6;
	@%p275 bra 	$L__BB9_240;
	setp.eq.s32 	%p276, %r224, 0;
	st.local.u32 	[%rd1+24], %rd650;
	ld.local.u32 	%r1526, [%rd7+24];
	ld.local.u32 	%r1527, [%rd7+20];
	@%p276 bra 	$L__BB9_243;
	shf.l.wrap.b32 	%r1526, %r1527, %r1526, %r224;
	ld.local.u32 	%r1205, [%rd7+16];
	shf.l.wrap.b32 	%r1527, %r1205, %r1527, %r224;
$L__BB9_243:
	shr.u32 	%r1206, %r1526, 30;
	shf.l.wrap.b32 	%r1207, %r1527, %r1526, 2;
	shl.b32 	%r1208, %r1527, 2;
	shr.u32 	%r1209, %r1207, 31;
	add.s32 	%r1528, %r1209, %r1206;
	mov.b32 	%r1210, %f4;
	xor.b32  	%r1211, %r1207, %r1210;
	shr.s32 	%r1212, %r1207, 31;
	xor.b32  	%r1213, %r1212, %r1207;
	xor.b32  	%r1214, %r1212, %r1208;
	cvt.u64.u32 	%rd493, %r1213;
	shl.b64 	%rd494, %rd493, 32;
	cvt.u64.u32 	%rd495, %r1214;
	or.b64  	%rd496, %rd494, %rd495;
	cvt.rn.f64.s64 	%fd63, %rd496;
	mul.f64 	%fd64, %fd63, 0d3BF921FB54442D19;
	cvt.rn.f32.f64 	%f958, %fd64;
	neg.f32 	%f959, %f958;
	setp.lt.s32 	%p277, %r1211, 0;
	selp.f32 	%f1219, %f959, %f958, %p277;
$L__BB9_244:
	mul.rn.f32 	%f960, %f1219, %f1219;
	and.b32  	%r1215, %r1528, 1;
	setp.eq.b32 	%p278, %r1215, 1;
	selp.f32 	%f961, 0f3F800000, %f1219, %p278;
	fma.rn.f32 	%f962, %f960, %f961, 0f00000000;
	fma.rn.f32 	%f963, %f960, 0f37CBAC00, 0fBAB607ED;
	selp.f32 	%f964, %f963, 0fB94D4153, %p278;
	selp.f32 	%f965, 0f3D2AAABB, 0f3C0885E4, %p278;
	fma.rn.f32 	%f966, %f964, %f960, %f965;
	selp.f32 	%f967, 0fBEFFFFFF, 0fBE2AAAA8, %p278;
	fma.rn.f32 	%f968, %f966, %f960, %f967;
	fma.rn.f32 	%f969, %f968, %f962, %f961;
	and.b32  	%r1216, %r1528, 2;
	setp.eq.s32 	%p279, %r1216, 0;
	mov.f32 	%f970, 0f00000000;
	sub.f32 	%f971, %f970, %f969;
	selp.f32 	%f972, %f969, %f971, %p279;
	div.rn.f32 	%f973, %f972, %f4;
	div.rn.f32 	%f974, %f212, %f3;
	mul.f32 	%f1220, %f974, %f973;
$L__BB9_245:
	mul.f32 	%f975, %f1217, %f1220;
	cvt.s64.s32 	%rd497, %r694;
	add.s64 	%rd498, %rd497, %rd92;
	add.s64 	%rd499, %rd29, %rd498;
	ld.global.u8 	%rs13, [%rd499+2];
	cvt.rn.f32.u16 	%f976, %rs13;
	fma.rn.f32 	%f218, %f975, %f976, %f1214;
	mov.f32 	%f1223, %f60;
	@%p2 bra 	$L__BB9_259;
	abs.f32 	%f977, %f8;
	setp.eq.f32 	%p280, %f977, 0f7F800000;
	setp.ltu.f32 	%p281, %f977, 0f47CE4780;
	or.pred  	%p282, %p281, %p280;
	selp.b32 	%r1532, %r8, 0, %p281;
	mov.f32 	%f978, 0f00000000;
	mul.rn.f32 	%f979, %f8, %f978;
	selp.f32 	%f1221, %f10, %f979, %p281;
	@%p282 bra 	$L__BB9_252;
	mov.b64 	%rd651, 0;
	mov.b32 	%r1529, 0;
$L__BB9_248:
	.pragma "nounroll";
	mul.wide.u32 	%rd501, %r1529, 4;
	mov.u64 	%rd502, __cudart_i2opi_f;
	add.s64 	%rd503, %rd502, %rd501;
	ld.global.nc.u32 	%r1219, [%rd503];
	mov.b32 	%r1220, %f8;
	shl.b32 	%r1221, %r1220, 8;
	or.b32  	%r1222, %r1221, -2147483648;
	mad.wide.u32 	%rd504, %r1219, %r1222, %rd651;
	shr.u64 	%rd651, %rd504, 32;
	add.s64 	%rd505, %rd2, %rd501;
	st.local.u32 	[%rd505], %rd504;
	add.s32 	%r1529, %r1529, 1;
	setp.ne.s32 	%p283, %r1529, 6;
	@%p283 bra 	$L__BB9_248;
	setp.eq.s32 	%p284, %r9, 0;
	st.local.u32 	[%rd2+24], %rd651;
	ld.local.u32 	%r1530, [%rd8+24];
	ld.local.u32 	%r1531, [%rd8+20];
	@%p284 bra 	$L__BB9_251;
	shf.l.wrap.b32 	%r1530, %r1531, %r1530, %r9;
	ld.local.u32 	%r1223, [%rd8+16];
	shf.l.wrap.b32 	%r1531, %r1223, %r1531, %r9;
$L__BB9_251:
	shr.u32 	%r1224, %r1530, 30;
	shf.l.wrap.b32 	%r1225, %r1531, %r1530, 2;
	shl.b32 	%r1226, %r1531, 2;
	shr.u32 	%r1227, %r1225, 31;
	add.s32 	%r1532, %r1227, %r1224;
	mov.b32 	%r1228, %f8;
	xor.b32  	%r1229, %r1225, %r1228;
	shr.s32 	%r1230, %r1225, 31;
	xor.b32  	%r1231, %r1230, %r1225;
	xor.b32  	%r1232, %r1230, %r1226;
	cvt.u64.u32 	%rd506, %r1231;
	shl.b64 	%rd507, %rd506, 32;
	cvt.u64.u32 	%rd508, %r1232;
	or.b64  	%rd509, %rd507, %rd508;
	cvt.rn.f64.s64 	%fd65, %rd509;
	mul.f64 	%fd66, %fd65, 0d3BF921FB54442D19;
	cvt.rn.f32.f64 	%f980, %fd66;
	neg.f32 	%f981, %f980;
	setp.lt.s32 	%p285, %r1229, 0;
	selp.f32 	%f1221, %f981, %f980, %p285;
$L__BB9_252:
	abs.f32 	%f982, %f9;
	setp.eq.f32 	%p286, %f982, 0f7F800000;
	setp.ltu.f32 	%p287, %f982, 0f47CE4780;
	mul.rn.f32 	%f983, %f1221, %f1221;
	and.b32  	%r1233, %r1532, 1;
	setp.eq.b32 	%p288, %r1233, 1;
	selp.f32 	%f984, 0f3F800000, %f1221, %p288;
	fma.rn.f32 	%f985, %f983, %f984, 0f00000000;
	fma.rn.f32 	%f986, %f983, 0f37CBAC00, 0fBAB607ED;
	selp.f32 	%f987, %f986, 0fB94D4153, %p288;
	selp.f32 	%f988, 0f3D2AAABB, 0f3C0885E4, %p288;
	fma.rn.f32 	%f989, %f987, %f983, %f988;
	selp.f32 	%f990, 0fBEFFFFFF, 0fBE2AAAA8, %p288;
	fma.rn.f32 	%f991, %f989, %f983, %f990;
	fma.rn.f32 	%f992, %f991, %f985, %f984;
	and.b32  	%r1234, %r1532, 2;
	setp.eq.s32 	%p289, %r1234, 0;
	mov.f32 	%f993, 0f00000000;
	sub.f32 	%f994, %f993, %f992;
	selp.f32 	%f222, %f992, %f994, %p289;
	or.pred  	%p290, %p287, %p286;
	selp.b32 	%r1536, %r10, 0, %p287;
	mul.rn.f32 	%f995, %f9, %f993;
	selp.f32 	%f1222, %f11, %f995, %p287;
	@%p290 bra 	$L__BB9_258;
	mov.b64 	%rd652, 0;
	mov.b32 	%r1533, 0;
$L__BB9_254:
	.pragma "nounroll";
	mul.wide.u32 	%rd511, %r1533, 4;
	mov.u64 	%rd512, __cudart_i2opi_f;
	add.s64 	%rd513, %rd512, %rd511;
	ld.global.nc.u32 	%r1236, [%rd513];
	mov.b32 	%r1237, %f9;
	shl.b32 	%r1238, %r1237, 8;
	or.b32  	%r1239, %r1238, -2147483648;
	mad.wide.u32 	%rd514, %r1236, %r1239, %rd652;
	shr.u64 	%rd652, %rd514, 32;
	add.s64 	%rd515, %rd1, %rd511;
	st.local.u32 	[%rd515], %rd514;
	add.s32 	%r1533, %r1533, 1;
	setp.ne.s32 	%p291, %r1533, 6;
	@%p291 bra 	$L__BB9_254;
	setp.eq.s32 	%p292, %r11, 0;
	st.local.u32 	[%rd1+24], %rd652;
	ld.local.u32 	%r1534, [%rd9+24];
	ld.local.u32 	%r1535, [%rd9+20];
	@%p292 bra 	$L__BB9_257;
	shf.l.wrap.b32 	%r1534, %r1535, %r1534, %r11;
	ld.local.u32 	%r1240, [%rd9+16];
	shf.l.wrap.b32 	%r1535, %r1240, %r1535, %r11;
$L__BB9_257:
	shr.u32 	%r1241, %r1534, 30;
	shf.l.wrap.b32 	%r1242, %r1535, %r1534, 2;
	shl.b32 	%r1243, %r1535, 2;
	shr.u32 	%r1244, %r1242, 31;
	add.s32 	%r1536, %r1244, %r1241;
	mov.b32 	%r1245, %f9;
	xor.b32  	%r1246, %r1242, %r1245;
	shr.s32 	%r1247, %r1242, 31;
	xor.b32  	%r1248, %r1247, %r1242;
	xor.b32  	%r1249, %r1247, %r1243;
	cvt.u64.u32 	%rd516, %r1248;
	shl.b64 	%rd517, %rd516, 32;
	cvt.u64.u32 	%rd518, %r1249;
	or.b64  	%rd519, %rd517, %rd518;
	cvt.rn.f64.s64 	%fd67, %rd519;
	mul.f64 	%fd68, %fd67, 0d3BF921FB54442D19;
	cvt.rn.f32.f64 	%f996, %fd68;
	neg.f32 	%f997, %f996;
	setp.lt.s32 	%p293, %r1246, 0;
	selp.f32 	%f1222, %f997, %f996, %p293;
$L__BB9_258:
	mul.rn.f32 	%f998, %f1222, %f1222;
	and.b32  	%r1250, %r1536, 1;
	setp.eq.b32 	%p294, %r1250, 1;
	selp.f32 	%f999, 0f3F800000, %f1222, %p294;
	fma.rn.f32 	%f1000, %f998, %f999, 0f00000000;
	fma.rn.f32 	%f1001, %f998, 0f37CBAC00, 0fBAB607ED;
	selp.f32 	%f1002, %f1001, 0fB94D4153, %p294;
	selp.f32 	%f1003, 0f3D2AAABB, 0f3C0885E4, %p294;
	fma.rn.f32 	%f1004, %f1002, %f998, %f1003;
	selp.f32 	%f1005, 0fBEFFFFFF, 0fBE2AAAA8, %p294;
	fma.rn.f32 	%f1006, %f1004, %f998, %f1005;
	fma.rn.f32 	%f1007, %f1006, %f1000, %f999;
	and.b32  	%r1251, %r1536, 2;
	setp.eq.s32 	%p295, %r1251, 0;
	mov.f32 	%f1008, 0f00000000;
	sub.f32 	%f1009, %f1008, %f1007;
	selp.f32 	%f1010, %f1007, %f1009, %p295;
	div.rn.f32 	%f1011, %f1010, %f9;
	div.rn.f32 	%f1012, %f222, %f8;
	mul.f32 	%f1223, %f1012, %f1011;
$L__BB9_259:
	mul.f32 	%f1013, %f1217, %f1223;
	cvt.s64.s32 	%rd520, %r729;
	add.s64 	%rd521, %rd520, %rd92;
	add.s64 	%rd522, %rd29, %rd521;
	ld.global.u8 	%rs14, [%rd522+2];
	cvt.rn.f32.u16 	%f1014, %rs14;
	fma.rn.f32 	%f228, %f1013, %f1014, %f218;
	mov.f32 	%f1226, %f71;
	@%p3 bra 	$L__BB9_273;
	abs.f32 	%f1015, %f13;
	setp.eq.f32 	%p296, %f1015, 0f7F800000;
	setp.ltu.f32 	%p297, %f1015, 0f47CE4780;
	or.pred  	%p298, %p297, %p296;
	selp.b32 	%r1540, %r13, 0, %p297;
	mov.f32 	%f1016, 0f00000000;
	mul.rn.f32 	%f1017, %f13, %f1016;
	selp.f32 	%f1224, %f15, %f1017, %p297;
	@%p298 bra 	$L__BB9_266;
	mov.b64 	%rd653, 0;
	mov.b32 	%r1537, 0;
$L__BB9_262:
	.pragma "nounroll";
	mul.wide.u32 	%rd524, %r1537, 4;
	mov.u64 	%rd525, __cudart_i2opi_f;
	add.s64 	%rd526, %rd525, %rd524;
	ld.global.nc.u32 	%r1254, [%rd526];
	mov.b32 	%r1255, %f13;
	shl.b32 	%r1256, %r1255, 8;
	or.b32  	%r1257, %r1256, -2147483648;
	mad.wide.u32 	%rd527, %r1254, %r1257, %rd653;
	shr.u64 	%rd653, %rd527, 32;
	add.s64 	%rd528, %rd2, %rd524;
	st.local.u32 	[%rd528], %rd527;
	add.s32 	%r1537, %r1537, 1;
	setp.ne.s32 	%p299, %r1537, 6;
	@%p299 bra 	$L__BB9_262;
	setp.eq.s32 	%p300, %r269, 0;
	st.local.u32 	[%rd2+24], %rd653;
	ld.local.u32 	%r1538, [%rd10+24];
	ld.local.u32 	%r1539, [%rd10+20];
	@%p300 bra 	$L__BB9_265;
	shf.l.wrap.b32 	%r1538, %r1539, %r1538, %r269;
	ld.local.u32 	%r1258, [%rd10+16];
	shf.l.wrap.b32 	%r1539, %r1258, %r1539, %r269;
$L__BB9_265:
	shr.u32 	%r1259, %r1538, 30;
	shf.l.wrap.b32 	%r1260, %r1539, %r1538, 2;
	shl.b32 	%r1261, %r1539, 2;
	shr.u32 	%r1262, %r1260, 31;
	add.s32 	%r1540, %r1262, %r1259;
	mov.b32 	%r1263, %f13;
	xor.b32  	%r1264, %r1260, %r1263;
	shr.s32 	%r1265, %r1260, 31;
	xor.b32  	%r1266, %r1265, %r1260;
	xor.b32  	%r1267, %r1265, %r1261;
	cvt.u64.u32 	%rd529, %r1266;
	shl.b64 	%rd530, %rd529, 32;
	cvt.u64.u32 	%rd531, %r1267;
	or.b64  	%rd532, %rd530, %rd531;
	cvt.rn.f64.s64 	%fd69, %rd532;
	mul.f64 	%fd70, %fd69, 0d3BF921FB54442D19;
	cvt.rn.f32.f64 	%f1018, %fd70;
	neg.f32 	%f1019, %f1018;
	setp.lt.s32 	%p301, %r1264, 0;
	selp.f32 	%f1224, %f1019, %f1018, %p301;
$L__BB9_266:
	abs.f32 	%f1020, %f14;
	setp.eq.f32 	%p302, %f1020, 0f7F800000;
	setp.ltu.f32 	%p303, %f1020, 0f47CE4780;
	mul.rn.f32 	%f1021, %f1224, %f1224;
	and.b32  	%r1268, %r1540, 1;
	setp.eq.b32 	%p304, %r1268, 1;
	selp.f32 	%f1022, 0f3F800000, %f1224, %p304;
	fma.rn.f32 	%f1023, %f1021, %f1022, 0f00000000;
	fma.rn.f32 	%f1024, %f1021, 0f37CBAC00, 0fBAB607ED;
	selp.f32 	%f1025, %f1024, 0fB94D4153, %p304;
	selp.f32 	%f1026, 0f3D2AAABB, 0f3C0885E4, %p304;
	fma.rn.f32 	%f1027, %f1025, %f1021, %f1026;
	selp.f32 	%f1028, 0fBEFFFFFF, 0fBE2AAAA8, %p304;
	fma.rn.f32 	%f1029, %f1027, %f1021, %f1028;
	fma.rn.f32 	%f1030, %f1029, %f1023, %f1022;
	and.b32  	%r1269, %r1540, 2;
	setp.eq.s32 	%p305, %r1269, 0;
	mov.f32 	%f1031, 0f00000000;
	sub.f32 	%f1032, %f1031, %f1030;
	selp.f32 	%f232, %f1030, %f1032, %p305;
	or.pred  	%p306, %p303, %p302;
	selp.b32 	%r1544, %r14, 0, %p303;
	mul.rn.f32 	%f1033, %f14, %f1031;
	selp.f32 	%f1225, %f16, %f1033, %p303;
	@%p306 bra 	$L__BB9_272;
	mov.b64 	%rd654, 0;
	mov.b32 	%r1541, 0;
$L__BB9_268:
	.pragma "nounroll";
	mul.wide.u32 	%rd534, %r1541, 4;
	mov.u64 	%rd535, __cudart_i2opi_f;
	add.s64 	%rd536, %rd535, %rd534;
	ld.global.nc.u32 	%r1271, [%rd536];
	mov.b32 	%r1272, %f14;
	shl.b32 	%r1273, %r1272, 8;
	or.b32  	%r1274, %r1273, -2147483648;
	mad.wide.u32 	%rd537, %r1271, %r1274, %rd654;
	shr.u64 	%rd654, %rd537, 32;
	add.s64 	%rd538, %rd1, %rd534;
	st.local.u32 	[%rd538], %rd537;
	add.s32 	%r1541, %r1541, 1;
	setp.ne.s32 	%p307, %r1541, 6;
	@%p307 bra 	$L__BB9_268;
	setp.eq.s32 	%p308, %r15, 0;
	st.local.u32 	[%rd1+24], %rd654;
	ld.local.u32 	%r1542, [%rd11+24];
	ld.local.u32 	%r1543, [%rd11+20];
	@%p308 bra 	$L__BB9_271;
	shf.l.wrap.b32 	%r1542, %r1543, %r1542, %r15;
	ld.local.u32 	%r1275, [%rd11+16];
	shf.l.wrap.b32 	%r1543, %r1275, %r1543, %r15;
$L__BB9_271:
	shr.u32 	%r1276, %r1542, 30;
	shf.l.wrap.b32 	%r1277, %r1543, %r1542, 2;
	shl.b32 	%r1278, %r1543, 2;
	shr.u32 	%r1279, %r1277, 31;
	add.s32 	%r1544, %r1279, %r1276;
	mov.b32 	%r1280, %f14;
	xor.b32  	%r1281, %r1277, %r1280;
	shr.s32 	%r1282, %r1277, 31;
	xor.b32  	%r1283, %r1282, %r1277;
	xor.b32  	%r1284, %r1282, %r1278;
	cvt.u64.u32 	%rd539, %r1283;
	shl.b64 	%rd540, %rd539, 32;
	cvt.u64.u32 	%rd541, %r1284;
	or.b64  	%rd542, %rd540, %rd541;
	cvt.rn.f64.s64 	%fd71, %rd542;
	mul.f64 	%fd72, %fd71, 0d3BF921FB54442D19;
	cvt.rn.f32.f64 	%f1034, %fd72;
	neg.f32 	%f1035, %f1034;
	setp.lt.s32 	%p309, %r1281, 0;
	selp.f32 	%f1225, %f1035, %f1034, %p309;
$L__BB9_272:
	mul.rn.f32 	%f1036, %f1225, %f1225;
	and.b32  	%r1285, %r1544, 1;
	setp.eq.b32 	%p310, %r1285, 1;
	selp.f32 	%f1037, 0f3F800000, %f1225, %p310;
	fma.rn.f32 	%f1038, %f1036, %f1037, 0f00000000;
	fma.rn.f32 	%f1039, %f1036, 0f37CBAC00, 0fBAB607ED;
	selp.f32 	%f1040, %f1039, 0fB94D4153, %p310;
	selp.f32 	%f1041, 0f3D2AAABB, 0f3C0885E4, %p310;
	fma.rn.f32 	%f1042, %f1040, %f1036, %f1041;
	selp.f32 	%f1043, 0fBEFFFFFF, 0fBE2AAAA8, %p310;
	fma.rn.f32 	%f1044, %f1042, %f1036, %f1043;
	fma.rn.f32 	%f1045, %f1044, %f1038, %f1037;
	and.b32  	%r1286, %r1544, 2;
	setp.eq.s32 	%p311, %r1286, 0;
	mov.f32 	%f1046, 0f00000000;
	sub.f32 	%f1047, %f1046, %f1045;
	selp.f32 	%f1048, %f1045, %f1047, %p311;
	div.rn.f32 	%f1049, %f1048, %f14;
	div.rn.f32 	%f1050, %f232, %f13;
	mul.f32 	%f1226, %f1050, %f1049;
$L__BB9_273:
	mul.f32 	%f1051, %f1217, %f1226;
	cvt.s64.s32 	%rd543, %r766;
	add.s64 	%rd544, %rd543, %rd92;
	add.s64 	%rd545, %rd29, %rd544;
	ld.global.u8 	%rs15, [%rd545+2];
	cvt.rn.f32.u16 	%f1052, %rs15;
	fma.rn.f32 	%f238, %f1051, %f1052, %f228;
	mov.f32 	%f1229, %f82;
	@%p4 bra 	$L__BB9_287;
	abs.f32 	%f1053, %f18;
	setp.eq.f32 	%p312, %f1053, 0f7F800000;
	setp.ltu.f32 	%p313, %f1053, 0f47CE4780;
	or.pred  	%p314, %p313, %p312;
	selp.b32 	%r1548, %r17, 0, %p313;
	mov.f32 	%f1054, 0f00000000;
	mul.rn.f32 	%f1055, %f18, %f1054;
	selp.f32 	%f1227, %f20, %f1055, %p313;
	@%p314 bra 	$L__BB9_280;
	mov.b64 	%rd655, 0;
	mov.b32 	%r1545, 0;
$L__BB9_276:
	.pragma "nounroll";
	mul.wide.u32 	%rd547, %r1545, 4;
	mov.u64 	%rd548, __cudart_i2opi_f;
	add.s64 	%rd549, %rd548, %rd547;
	ld.global.nc.u32 	%r1289, [%rd549];
	mov.b32 	%r1290, %f18;
	shl.b32 	%r1291, %r1290, 8;
	or.b32  	%r1292, %r1291, -2147483648;
	mad.wide.u32 	%rd550, %r1289, %r1292, %rd655;
	shr.u64 	%rd655, %rd550, 32;
	add.s64 	%rd551, %rd2, %rd547;
	st.local.u32 	[%rd551], %rd550;
	add.s32 	%r1545, %r1545, 1;
	setp.ne.s32 	%p315, %r1545, 6;
	@%p315 bra 	$L__BB9_276;
	setp.eq.s32 	%p316, %r18, 0;
	st.local.u32 	[%rd2+24], %rd655;
	ld.local.u32 	%r1546, [%rd12+24];
	ld.local.u32 	%r1547, [%rd12+20];
	@%p316 bra 	$L__BB9_279;
	shf.l.wrap.b32 	%r1546, %r1547, %r1546, %r18;
	ld.local.u32 	%r1293, [%rd12+16];
	shf.l.wrap.b32 	%r1547, %r1293, %r1547, %r18;
$L__BB9_279:
	shr.u32 	%r1294, %r1546, 30;
	shf.l.wrap.b32 	%r1295, %r1547, %r1546, 2;
	shl.b32 	%r1296, %r1547, 2;
	shr.u32 	%r1297, %r1295, 31;
	add.s32 	%r1548, %r1297, %r1294;
	mov.b32 	%r1298, %f18;
	xor.b32  	%r1299, %r1295, %r1298;
	shr.s32 	%r1300, %r1295, 31;
	xor.b32  	%r1301, %r1300, %r1295;
	xor.b32  	%r1302, %r1300, %r1296;
	cvt.u64.u32 	%rd552, %r1301;
	shl.b64 	%rd553, %rd552, 32;
	cvt.u64.u32 	%rd554, %r1302;
	or.b64  	%rd555, %rd553, %rd554;
	cvt.rn.f64.s64 	%fd73, %rd555;
	mul.f64 	%fd74, %fd73, 0d3BF921FB54442D19;
	cvt.rn.f32.f64 	%f1056, %fd74;
	neg.f32 	%f1057, %f1056;
	setp.lt.s32 	%p317, %r1299, 0;
	selp.f32 	%f1227, %f1057, %f1056, %p317;
$L__BB9_280:
	abs.f32 	%f1058, %f19;
	setp.eq.f32 	%p318, %f1058, 0f7F800000;
	setp.ltu.f32 	%p319, %f1058, 0f47CE4780;
	mul.rn.f32 	%f1059, %f1227, %f1227;
	and.b32  	%r1303, %r1548, 1;
	setp.eq.b32 	%p320, %r1303, 1;
	selp.f32 	%f1060, 0f3F800000, %f1227, %p320;
	fma.rn.f32 	%f1061, %f1059, %f1060, 0f00000000;
	fma.rn.f32 	%f1062, %f1059, 0f37CBAC00, 0fBAB607ED;
	selp.f32 	%f1063, %f1062, 0fB94D4153, %p320;
	selp.f32 	%f1064, 0f3D2AAABB, 0f3C0885E4, %p320;
	fma.rn.f32 	%f1065, %f1063, %f1059, %f1064;
	selp.f32 	%f1066, 0fBEFFFFFF, 0fBE2AAAA8, %p320;
	fma.rn.f32 	%f1067, %f1065, %f1059, %f1066;
	fma.rn.f32 	%f1068, %f1067, %f1061, %f1060;
	and.b32  	%r1304, %r1548, 2;
	setp.eq.s32 	%p321, %r1304, 0;
	mov.f32 	%f1069, 0f00000000;
	sub.f32 	%f1070, %f1069, %f1068;
	selp.f32 	%f242, %f1068, %f1070, %p321;
	or.pred  	%p322, %p319, %p318;
	selp.b32 	%r1552, %r19, 0, %p319;
	mul.rn.f32 	%f1071, %f19, %f1069;
	selp.f32 	%f1228, %f21, %f1071, %p319;
	@%p322 bra 	$L__BB9_286;
	mov.b64 	%rd656, 0;
	mov.b32 	%r1549, 0;
$L__BB9_282:
	.pragma "nounroll";
	mul.wide.u32 	%rd557, %r1549, 4;
	mov.u64 	%rd558, __cudart_i2opi_f;
	add.s64 	%rd559, %rd558, %rd557;
	ld.global.nc.u32 	%r1306, [%rd559];
	mov.b32 	%r1307, %f19;
	shl.b32 	%r1308, %r1307, 8;
	or.b32  	%r1309, %r1308, -2147483648;
	mad.wide.u32 	%rd560, %r1306, %r1309, %rd656;
	shr.u64 	%rd656, %rd560, 32;
	add.s64 	%rd561, %rd1, %rd557;
	st.local.u32 	[%rd561], %rd560;
	add.s32 	%r1549, %r1549, 1;
	setp.ne.s32 	%p323, %r1549, 6;
	@%p323 bra 	$L__BB9_282;
	setp.eq.s32 	%p324, %r20, 0;
	st.local.u32 	[%rd1+24], %rd656;
	ld.local.u32 	%r1550, [%rd13+24];
	ld.local.u32 	%r1551, [%rd13+20];
	@%p324 bra 	$L__BB9_285;
	shf.l.wrap.b32 	%r1550, %r1551, %r1550, %r20;
	ld.local.u32 	%r1310, [%rd13+16];
	shf.l.wrap.b32 	%r1551, %r1310, %r1551, %r20;
$L__BB9_285:
	shr.u32 	%r1311, %r1550, 30;
	shf.l.wrap.b32 	%r1312, %r1551, %r1550, 2;
	shl.b32 	%r1313, %r1551, 2;
	shr.u32 	%r1314, %r1312, 31;
	add.s32 	%r1552, %r1314, %r1311;
	mov.b32 	%r1315, %f19;
	xor.b32  	%r1316, %r1312, %r1315;
	shr.s32 	%r1317, %r1312, 31;
	xor.b32  	%r1318, %r1317, %r1312;
	xor.b32  	%r1319, %r1317, %r1313;
	cvt.u64.u32 	%rd562, %r1318;
	shl.b64 	%rd563, %rd562, 32;
	cvt.u64.u32 	%rd564, %r1319;
	or.b64  	%rd565, %rd563, %rd564;
	cvt.rn.f64.s64 	%fd75, %rd565;
	mul.f64 	%fd76, %fd75, 0d3BF921FB54442D19;
	cvt.rn.f32.f64 	%f1072, %fd76;
	neg.f32 	%f1073, %f1072;
	setp.lt.s32 	%p325, %r1316, 0;
	selp.f32 	%f1228, %f1073, %f1072, %p325;
$L__BB9_286:
	mul.rn.f32 	%f1074, %f1228, %f1228;
	and.b32  	%r1320, %r1552, 1;
	setp.eq.b32 	%p326, %r1320, 1;
	selp.f32 	%f1075, 0f3F800000, %f1228, %p326;
	fma.rn.f32 	%f1076, %f1074, %f1075, 0f00000000;
	fma.rn.f32 	%f1077, %f1074, 0f37CBAC00, 0fBAB607ED;
	selp.f32 	%f1078, %f1077, 0fB94D4153, %p326;
	selp.f32 	%f1079, 0f3D2AAABB, 0f3C0885E4, %p326;
	fma.rn.f32 	%f1080, %f1078, %f1074, %f1079;
	selp.f32 	%f1081, 0fBEFFFFFF, 0fBE2AAAA8, %p326;
	fma.rn.f32 	%f1082, %f1080, %f1074, %f1081;
	fma.rn.f32 	%f1083, %f1082, %f1076, %f1075;
	and.b32  	%r1321, %r1552, 2;
	setp.eq.s32 	%p327, %r1321, 0;
	mov.f32 	%f1084, 0f00000000;
	sub.f32 	%f1085, %f1084, %f1083;
	selp.f32 	%f1086, %f1083, %f1085, %p327;
	div.rn.f32 	%f1087, %f1086, %f19;
	div.rn.f32 	%f1088, %f242, %f18;
	mul.f32 	%f1229, %f1088, %f1087;
$L__BB9_287:
	mul.f32 	%f1089, %f1217, %f1229;
	cvt.s64.s32 	%rd566, %r801;
	add.s64 	%rd567, %rd566, %rd92;
	add.s64 	%rd568, %rd29, %rd567;
	ld.global.u8 	%rs16, [%rd568+2];
	cvt.rn.f32.u16 	%f1090, %rs16;
	fma.rn.f32 	%f248, %f1089, %f1090, %f238;
	mov.f32 	%f1232, %f93;
	@%p5 bra 	$L__BB9_301;
	abs.f32 	%f1091, %f23;
	setp.eq.f32 	%p328, %f1091, 0f7F800000;
	setp.ltu.f32 	%p329, %f1091, 0f47CE4780;
	or.pred  	%p330, %p329, %p328;
	selp.b32 	%r1556, %r22, 0, %p329;
	mov.f32 	%f1092, 0f00000000;
	mul.rn.f32 	%f1093, %f23, %f1092;
	selp.f32 	%f1230, %f25, %f1093, %p329;
	@%p330 bra 	$L__BB9_294;
	mov.b64 	%rd657, 0;
	mov.b32 	%r1553, 0;
$L__BB9_290:
	.pragma "nounroll";
	mul.wide.u32 	%rd570, %r1553, 4;
	mov.u64 	%rd571, __cudart_i2opi_f;
	add.s64 	%rd572, %rd571, %rd570;
	ld.global.nc.u32 	%r1324, [%rd572];
	mov.b32 	%r1325, %f23;
	shl.b32 	%r1326, %r1325, 8;
	or.b32  	%r1327, %r1326, -2147483648;
	mad.wide.u32 	%rd573, %r1324, %r1327, %rd657;
	shr.u64 	%rd657, %rd573, 32;
	add.s64 	%rd574, %rd2, %rd570;
	st.local.u32 	[%rd574], %rd573;
	add.s32 	%r1553, %r1553, 1;
	setp.ne.s32 	%p331, %r1553, 6;
	@%p331 bra 	$L__BB9_290;
	setp.eq.s32 	%p332, %r23, 0;
	st.local.u32 	[%rd2+24], %rd657;
	ld.local.u32 	%r1554, [%rd14+24];
	ld.local.u32 	%r1555, [%rd14+20];
	@%p332 bra 	$L__BB9_293;
	shf.l.wrap.b32 	%r1554, %r1555, %r1554, %r23;
	ld.local.u32 	%r1328, [%rd14+16];
	shf.l.wrap.b32 	%r1555, %r1328, %r1555, %r23;
$L__BB9_293:
	shr.u32 	%r1329, %r1554, 30;
	shf.l.wrap.b32 	%r1330, %r1555, %r1554, 2;
	shl.b32 	%r1331, %r1555, 2;
	shr.u32 	%r1332, %r1330, 31;
	add.s32 	%r1556, %r1332, %r1329;
	mov.b32 	%r1333, %f23;
	xor.b32  	%r1334, %r1330, %r1333;
	shr.s32 	%r1335, %r1330, 31;
	xor.b32  	%r1336, %r1335, %r1330;
	xor.b32  	%r1337, %r1335, %r1331;
	cvt.u64.u32 	%rd575, %r1336;
	shl.b64 	%rd576, %rd575, 32;
	cvt.u64.u32 	%rd577, %r1337;
	or.b64  	%rd578, %rd576, %rd577;
	cvt.rn.f64.s64 	%fd77, %rd578;
	mul.f64 	%fd78, %fd77, 0d3BF921FB54442D19;
	cvt.rn.f32.f64 	%f1094, %fd78;
	neg.f32 	%f1095, %f1094;
	setp.lt.s32 	%p333, %r1334, 0;
	selp.f32 	%f1230, %f1095, %f1094, %p333;
$L__BB9_294:
	abs.f32 	%f1096, %f24;
	setp.eq.f32 	%p334, %f1096, 0f7F800000;
	setp.ltu.f32 	%p335, %f1096, 0f47CE4780;
	mul.rn.f32 	%f1097, %f1230, %f1230;
	and.b32  	%r1338, %r1556, 1;
	setp.eq.b32 	%p336, %r1338, 1;
	selp.f32 	%f1098, 0f3F800000, %f1230, %p336;
	fma.rn.f32 	%f1099, %f1097, %f1098, 0f00000000;
	fma.rn.f32 	%f1100, %f1097, 0f37CBAC00, 0fBAB607ED;
	selp.f32 	%f1101, %f1100, 0fB94D4153, %p336;
	selp.f32 	%f1102, 0f3D2AAABB, 0f3C0885E4, %p336;
	fma.rn.f32 	%f1103, %f1101, %f1097, %f1102;
	selp.f32 	%f1104, 0fBEFFFFFF, 0fBE2AAAA8, %p336;
	fma.rn.f32 	%f1105, %f1103, %f1097, %f1104;
	fma.rn.f32 	%f1106, %f1105, %f1099, %f1098;
	and.b32  	%r1339, %r1556, 2;
	setp.eq.s32 	%p337, %r1339, 0;
	mov.f32 	%f1107, 0f00000000;
	sub.f32 	%f1108, %f1107, %f1106;
	selp.f32 	%f252, %f1106, %f1108, %p337;
	or.pred  	%p338, %p335, %p334;
	selp.b32 	%r1560, %r24, 0, %p335;
	mul.rn.f32 	%f1109, %f24, %f1107;
	selp.f32 	%f1231, %f26, %f1109, %p335;
	@%p338 bra 	$L__BB9_300;
	mov.b64 	%rd658, 0;
	mov.b32 	%r1557, 0;
$L__BB9_296:
	.pragma "nounroll";
	mul.wide.u32 	%rd580, %r1557, 4;
	mov.u64 	%rd581, __cudart_i2opi_f;
	add.s64 	%rd582, %rd581, %rd580;
	ld.global.nc.u32 	%r1341, [%rd582];
	mov.b32 	%r1342, %f24;
	shl.b32 	%r1343, %r1342, 8;
	or.b32  	%r1344, %r1343, -2147483648;
	mad.wide.u32 	%rd583, %r1341, %r1344, %rd658;
	shr.u64 	%rd658, %rd583, 32;
	add.s64 	%rd584, %rd1, %rd580;
	st.local.u32 	[%rd584], %rd583;
	add.s32 	%r1557, %r1557, 1;
	setp.ne.s32 	%p339, %r1557, 6;
	@%p339 bra 	$L__BB9_296;
	setp.eq.s32 	%p340, %r314, 0;
	st.local.u32 	[%rd1+24], %rd658;
	ld.local.u32 	%r1558, [%rd15+24];
	ld.local.u32 	%r1559, [%rd15+20];
	@%p340 bra 	$L__BB9_299;
	shf.l.wrap.b32 	%r1558, %r1559, %r1558, %r314;
	ld.local.u32 	%r1345, [%rd15+16];
	shf.l.wrap.b32 	%r1559, %r1345, %r1559, %r314;
$L__BB9_299:
	shr.u32 	%r1346, %r1558, 30;
	shf.l.wrap.b32 	%r1347, %r1559, %r1558, 2;
	shl.b32 	%r1348, %r1559, 2;
	shr.u32 	%r1349, %r1347, 31;
	add.s32 	%r1560, %r1349, %r1346;
	mov.b32 	%r1350, %f24;
	xor.b32  	%r1351, %r1347, %r1350;
	shr.s32 	%r1352, %r1347, 31;
	xor.b32  	%r1353, %r1352, %r1347;
	xor.b32  	%r1354, %r1352, %r1348;
	cvt.u64.u32 	%rd585, %r1353;
	shl.b64 	%rd586, %rd585, 32;
	cvt.u64.u32 	%rd587, %r1354;
	or.b64  	%rd588, %rd586, %rd587;
	cvt.rn.f64.s64 	%fd79, %rd588;
	mul.f64 	%fd80, %fd79, 0d3BF921FB54442D19;
	cvt.rn.f32.f64 	%f1110, %fd80;
	neg.f32 	%f1111, %f1110;
	setp.lt.s32 	%p341, %r1351, 0;
	selp.f32 	%f1231, %f1111, %f1110, %p341;
$L__BB9_300:
	mul.rn.f32 	%f1112, %f1231, %f1231;
	and.b32  	%r1355, %r1560, 1;
	setp.eq.b32 	%p342, %r1355, 1;
	selp.f32 	%f1113, 0f3F800000, %f1231, %p342;
	fma.rn.f32 	%f1114, %f1112, %f1113, 0f00000000;
	fma.rn.f32 	%f1115, %f1112, 0f37CBAC00, 0fBAB607ED;
	selp.f32 	%f1116, %f1115, 0fB94D4153, %p342;
	selp.f32 	%f1117, 0f3D2AAABB, 0f3C0885E4, %p342;
	fma.rn.f32 	%f1118, %f1116, %f1112, %f1117;
	selp.f32 	%f1119, 0fBEFFFFFF, 0fBE2AAAA8, %p342;
	fma.rn.f32 	%f1120, %f1118, %f1112, %f1119;
	fma.rn.f32 	%f1121, %f1120, %f1114, %f1113;
	and.b32  	%r1356, %r1560, 2;
	setp.eq.s32 	%p343, %r1356, 0;
	mov.f32 	%f1122, 0f00000000;
	sub.f32 	%f1123, %f1122, %f1121;
	selp.f32 	%f1124, %f1121, %f1123, %p343;
	div.rn.f32 	%f1125, %f1124, %f24;
	div.rn.f32 	%f1126, %f252, %f23;
	mul.f32 	%f1232, %f1126, %f1125;
$L__BB9_301:
	mul.f32 	%f1127, %f1217, %f1232;
	cvt.s64.s32 	%rd589, %r838;
	add.s64 	%rd590, %rd589, %rd92;
	add.s64 	%rd591, %rd29, %rd590;
	ld.global.u8 	%rs17, [%rd591+2];
	cvt.rn.f32.u16 	%f1128, %rs17;
	fma.rn.f32 	%f258, %f1127, %f1128, %f248;
	mov.f32 	%f1235, %f104;
	@%p6 bra 	$L__BB9_315;
	abs.f32 	%f1129, %f28;
	setp.eq.f32 	%p344, %f1129, 0f7F800000;
	setp.ltu.f32 	%p345, %f1129, 0f47CE4780;
	or.pred  	%p346, %p345, %p344;
	selp.b32 	%r1564, %r26, 0, %p345;
	mov.f32 	%f1130, 0f00000000;
	mul.rn.f32 	%f1131, %f28, %f1130;
	selp.f32 	%f1233, %f30, %f1131, %p345;
	@%p346 bra 	$L__BB9_308;
	mov.b64 	%rd659, 0;
	mov.b32 	%r1561, 0;
$L__BB9_304:
	.pragma "nounroll";
	mul.wide.u32 	%rd593, %r1561, 4;
	mov.u64 	%rd594, __cudart_i2opi_f;
	add.s64 	%rd595, %rd594, %rd593;
	ld.global.nc.u32 	%r1359, [%rd595];
	mov.b32 	%r1360, %f28;
	shl.b32 	%r1361, %r1360, 8;
	or.b32  	%r1362, %r1361, -2147483648;
	mad.wide.u32 	%rd596, %r1359, %r1362, %rd659;
	shr.u64 	%rd659, %rd596, 32;
	add.s64 	%rd597, %rd2, %rd593;
	st.local.u32 	[%rd597], %rd596;
	add.s32 	%r1561, %r1561, 1;
	setp.ne.s32 	%p347, %r1561, 6;
	@%p347 bra 	$L__BB9_304;
	setp.eq.s32 	%p348, %r337, 0;
	st.local.u32 	[%rd2+24], %rd659;
	ld.local.u32 	%r1562, [%rd16+24];
	ld.local.u32 	%r1563, [%rd16+20];
	@%p348 bra 	$L__BB9_307;
	shf.l.wrap.b32 	%r1562, %r1563, %r1562, %r337;
	ld.local.u32 	%r1363, [%rd16+16];
	shf.l.wrap.b32 	%r1563, %r1363, %r1563, %r337;
$L__BB9_307:
	shr.u32 	%r1364, %r1562, 30;
	shf.l.wrap.b32 	%r1365, %r1563, %r1562, 2;
	shl.b32 	%r1366, %r1563, 2;
	shr.u32 	%r1367, %r1365, 31;
	add.s32 	%r1564, %r1367, %r1364;
	mov.b32 	%r1368, %f28;
	xor.b32  	%r1369, %r1365, %r1368;
	shr.s32 	%r1370, %r1365, 31;
	xor.b32  	%r1371, %r1370, %r1365;
	xor.b32  	%r1372, %r1370, %r1366;
	cvt.u64.u32 	%rd598, %r1371;
	shl.b64 	%rd599, %rd598, 32;
	cvt.u64.u32 	%rd600, %r1372;
	or.b64  	%rd601, %rd599, %rd600;
	cvt.rn.f64.s64 	%fd81, %rd601;
	mul.f64 	%fd82, %fd81, 0d3BF921FB54442D19;
	cvt.rn.f32.f64 	%f1132, %fd82;
	neg.f32 	%f1133, %f1132;
	setp.lt.s32 	%p349, %r1369, 0;
	selp.f32 	%f1233, %f1133, %f1132, %p349;
$L__BB9_308:
	abs.f32 	%f1134, %f29;
	setp.eq.f32 	%p350, %f1134, 0f7F800000;
	setp.ltu.f32 	%p351, %f1134, 0f47CE4780;
	mul.rn.f32 	%f1135, %f1233, %f1233;
	and.b32  	%r1373, %r1564, 1;
	setp.eq.b32 	%p352, %r1373, 1;
	selp.f32 	%f1136, 0f3F800000, %f1233, %p352;
	fma.rn.f32 	%f1137, %f1135, %f1136, 0f00000000;
	fma.rn.f32 	%f1138, %f1135, 0f37CBAC00, 0fBAB607ED;
	selp.f32 	%f1139, %f1138, 0fB94D4153, %p352;
	selp.f32 	%f1140, 0f3D2AAABB, 0f3C0885E4, %p352;
	fma.rn.f32 	%f1141, %f1139, %f1135, %f1140;
	selp.f32 	%f1142, 0fBEFFFFFF, 0fBE2AAAA8, %p352;
	fma.rn.f32 	%f1143, %f1141, %f1135, %f1142;
	fma.rn.f32 	%f1144, %f1143, %f1137, %f1136;
	and.b32  	%r1374, %r1564, 2;
	setp.eq.s32 	%p353, %r1374, 0;
	mov.f32 	%f1145, 0f00000000;
	sub.f32 	%f1146, %f1145, %f1144;
	selp.f32 	%f262, %f1144, %f1146, %p353;
	or.pred  	%p354, %p351, %p350;
	selp.b32 	%r1568, %r27, 0, %p351;
	mul.rn.f32 	%f1147, %f29, %f1145;
	selp.f32 	%f1234, %f31, %f1147, %p351;
	@%p354 bra 	$L__BB9_314;
	mov.b64 	%rd660, 0;
	mov.b32 	%r1565, 0;
$L__BB9_310:
	.pragma "nounroll";
	mul.wide.u32 	%rd603, %r1565, 4;
	mov.u64 	%rd604, __cudart_i2opi_f;
	add.s64 	%rd605, %rd604, %rd603;
	ld.global.nc.u32 	%r1376, [%rd605];
	mov.b32 	%r1377, %f29;
	shl.b32 	%r1378, %r1377, 8;
	or.b32  	%r1379, %r1378, -2147483648;
	mad.wide.u32 	%rd606, %r1376, %r1379, %rd660;
	shr.u64 	%rd660, %rd606, 32;
	add.s64 	%rd607, %rd1, %rd603;
	st.local.u32 	[%rd607], %rd606;
	add.s32 	%r1565, %r1565, 1;
	setp.ne.s32 	%p355, %r1565, 6;
	@%p355 bra 	$L__BB9_310;
	setp.eq.s32 	%p356, %r28, 0;
	st.local.u32 	[%rd1+24], %rd660;
	ld.local.u32 	%r1566, [%rd17+24];
	ld.local.u32 	%r1567, [%rd17+20];
	@%p356 bra 	$L__BB9_313;
	shf.l.wrap.b32 	%r1566, %r1567, %r1566, %r28;
	ld.local.u32 	%r1380, [%rd17+16];
	shf.l.wrap.b32 	%r1567, %r1380, %r1567, %r28;
$L__BB9_313:
	shr.u32 	%r1381, %r1566, 30;
	shf.l.wrap.b32 	%r1382, %r1567, %r1566, 2;
	shl.b32 	%r1383, %r1567, 2;
	shr.u32 	%r1384, %r1382, 31;
	add.s32 	%r1568, %r1384, %r1381;
	mov.b32 	%r1385, %f29;
	xor.b32  	%r1386, %r1382, %r1385;
	shr.s32 	%r1387, %r1382, 31;
	xor.b32  	%r1388, %r1387, %r1382;
	xor.b32  	%r1389, %r1387, %r1383;
	cvt.u64.u32 	%rd608, %r1388;
	shl.b64 	%rd609, %rd608, 32;
	cvt.u64.u32 	%rd610, %r1389;
	or.b64  	%rd611, %rd609, %rd610;
	cvt.rn.f64.s64 	%fd83, %rd611;
	mul.f64 	%fd84, %fd83, 0d3BF921FB54442D19;
	cvt.rn.f32.f64 	%f1148, %fd84;
	neg.f32 	%f1149, %f1148;
	setp.lt.s32 	%p357, %r1386, 0;
	selp.f32 	%f1234, %f1149, %f1148, %p357;
$L__BB9_314:
	mul.rn.f32 	%f1150, %f1234, %f1234;
	and.b32  	%r1390, %r1568, 1;
	setp.eq.b32 	%p358, %r1390, 1;
	selp.f32 	%f1151, 0f3F800000, %f1234, %p358;
	fma.rn.f32 	%f1152, %f1150, %f1151, 0f00000000;
	fma.rn.f32 	%f1153, %f1150, 0f37CBAC00, 0fBAB607ED;
	selp.f32 	%f1154, %f1153, 0fB94D4153, %p358;
	selp.f32 	%f1155, 0f3D2AAABB, 0f3C0885E4, %p358;
	fma.rn.f32 	%f1156, %f1154, %f1150, %f1155;
	selp.f32 	%f1157, 0fBEFFFFFF, 0fBE2AAAA8, %p358;
	fma.rn.f32 	%f1158, %f1156, %f1150, %f1157;
	fma.rn.f32 	%f1159, %f1158, %f1152, %f1151;
	and.b32  	%r1391, %r1568, 2;
	setp.eq.s32 	%p359, %r1391, 0;
	mov.f32 	%f1160, 0f00000000;
	sub.f32 	%f1161, %f1160, %f1159;
	selp.f32 	%f1162, %f1159, %f1161, %p359;
	div.rn.f32 	%f1163, %f1162, %f29;
	div.rn.f32 	%f1164, %f262, %f28;
	mul.f32 	%f1235, %f1164, %f1163;
$L__BB9_315:
	mul.f32 	%f1165, %f1217, %f1235;
	cvt.s64.s32 	%rd612, %r875;
	add.s64 	%rd613, %rd612, %rd92;
	add.s64 	%rd614, %rd29, %rd613;
	ld.global.u8 	%rs18, [%rd614+2];
	cvt.rn.f32.u16 	%f1166, %rs18;
	fma.rn.f32 	%f1214, %f1165, %f1166, %f258;
	add.s32 	%r1512, %r1512, 1;
	setp.ne.s32 	%p360, %r1512, 4;
	@%p360 bra 	$L__BB9_212;
	min.f32 	%f1167, %f1214, 0f437F0000;
	max.f32 	%f1168, %f1167, 0f00000000;
	add.f32 	%f1169, %f1168, 0f3F000000;
	cvt.rzi.u32.f32 	%r1393, %f1169;
	st.global.u8 	[%rd50+2], %r1393;
$L__BB9_317:
	ret;

}
	// .globl	_Z12resizeKernelItLi1E19NearestInterpolatorItLi1EEEvPKT_i8NppiSize8NppiRectPS2_iS5_S6_
.visible .entry _Z12resizeKernelItLi1E19NearestInterpolatorItLi1EEEvPKT_i8NppiSize8NppiRectPS2_iS5_S6_(
	.param .u64 .ptr .align 1 _Z12resizeKernelItLi1E19NearestInterpolatorItLi1EEEvPKT_i8NppiSize8NppiRectPS2_iS5_S6__param_0,
	.param .u32 _Z12resizeKernelItLi1E19NearestInterpolatorItLi1EEEvPKT_i8NppiSize8NppiRectPS2_iS5_S6__param_1,
	.param .align 4 .b8 _Z12resizeKernelItLi1E19NearestInterpolatorItLi1EEEvPKT_i8NppiSize8NppiRectPS2_iS5_S6__param_2[8],
	.param .align 4 .b8 _Z12resizeKernelItLi1E19NearestInterpolatorItLi1EEEvPKT_i8NppiSize8NppiRectPS2_iS5_S6__param_3[16],
	.param .u64 .ptr .align 1 _Z12resizeKernelItLi1E19NearestInterpolatorItLi1EEEvPKT_i8NppiSize8NppiRectPS2_iS5_S6__param_4,
	.param .u32 _Z12resizeKernelItLi1E19NearestInterpolatorItLi1EEEvPKT_i8NppiSize8NppiRectPS2_iS5_S6__param_5,
	.param .align 4 .b8 _Z12resizeKernelItLi1E19NearestInterpolatorItLi1EEEvPKT_i8NppiSize8NppiRectPS2_iS5_S6__param_6[8],
	.param .align 4 .b8 _Z12resizeKernelItLi1E19NearestInterpolatorItLi1EEEvPKT_i8NppiSize8NppiRectPS2_iS5_S6__param_7[16]
)
{
	.reg .pred 	%p<4>;
	.reg .b16 	%rs<2>;
	.reg .b32 	%r<39>;
	.reg .b32 	%f<11>;
	.reg .b64 	%rd<13>;

	ld.param.u32 	%r12, [_Z12resizeKernelItLi1E19NearestInterpolatorItLi1EEEvPKT_i8NppiSize8NppiRectPS2_iS5_S6__param_7+4];
	ld.param.u32 	%r11, [_Z12resizeKernelItLi1E19NearestInterpolatorItLi1EEEvPKT_i8NppiSize8NppiRectPS2_iS5_S6__param_7];
	ld.param.u32 	%r9, [_Z12resizeKernelItLi1E19NearestInterpolatorItLi1EEEvPKT_i8NppiSize8NppiRectPS2_iS5_S6__param_3+12];
	ld.param.u32 	%r8, [_Z12resizeKernelItLi1E19NearestInterpolatorItLi1EEEvPKT_i8NppiSize8NppiRectPS2_iS5_S6__param_3+8];
	ld.param.u32 	%r7, [_Z12resizeKernelItLi1E19NearestInterpolatorItLi1EEEvPKT_i8NppiSize8NppiRectPS2_iS5_S6__param_3+4];
	ld.param.u32 	%r6, [_Z12resizeKernelItLi1E19NearestInterpolatorItLi1EEEvPKT_i8NppiSize8NppiRectPS2_iS5_S6__param_3];
	ld.param.u64 	%rd1, [_Z12resizeKernelItLi1E19NearestInterpolatorItLi1EEEvPKT_i8NppiSize8NppiRectPS2_iS5_S6__param_0];
	ld.param.u32 	%r13, [_Z12resizeKernelItLi1E19NearestInterpolatorItLi1EEEvPKT_i8NppiSize8NppiRectPS2_iS5_S6__param_7+8];
	ld.param.u32 	%r5, [_Z12resizeKernelItLi1E19NearestInterpolatorItLi1EEEvPKT_i8NppiSize8NppiRectPS2_iS5_S6__param_1];
	ld.param.u64 	%rd2, [_Z12resizeKernelItLi1E19NearestInterpolatorItLi1EEEvPKT_i8NppiSize8NppiRectPS2_iS5_S6__param_4];
	ld.param.u32 	%r10, [_Z12resizeKernelItLi1E19NearestInterpolatorItLi1EEEvPKT_i8NppiSize8NppiRectPS2_iS5_S6__param_5];
	ld.param.u32 	%r15, [_Z12resizeKernelItLi1E19NearestInterpolatorItLi1EEEvPKT_i8NppiSize8NppiRectPS2_iS5_S6__param_7+12];
	mov.u32 	%r16, %ctaid.x;
	mov.u32 	%r17, %ntid.x;
	mov.u32 	%r18, %tid.x;
	mad.lo.s32 	%r3, %r16, %r17, %r18;
	mov.u32 	%r19, %ctaid.y;
	mov.u32 	%r20, %ntid.y;
	mov.u32 	%r21, %tid.y;
	mad.lo.s32 	%r22, %r19, %r20, %r21;
	setp.ge.s32 	%p1, %r3, %r13;
	setp.ge.s32 	%p2, %r22, %r15;
	or.pred  	%p3, %p1, %p2;
	@%p3 bra 	$L__BB10_2;
	cvta.to.global.u64 	%rd3, %rd1;
	cvta.to.global.u64 	%rd4, %rd2;
	cvt.rn.f32.s32 	%f1, %r8;
	cvt.rn.f32.s32 	%f2, %r13;
	div.rn.f32 	%f3, %f1, %f2;
	cvt.rn.f32.s32 	%f4, %r9;
	cvt.rn.f32.u32 	%f5, %r15;
	div.rn.f32 	%f6, %f4, %f5;
	cvt.rn.f32.s32 	%f7, %r3;
	fma.rn.f32 	%f8, %f3, %f7, 0f3F000000;
	cvt.rzi.s32.f32 	%r23, %f8;
	add.s32 	%r24, %r23, %r6;
	cvt.rn.f32.u32 	%f9, %r22;
	fma.rn.f32 	%f10, %f6, %f9, 0f3F000000;
	cvt.rzi.s32.f32 	%r25, %f10;
	add.s32 	%r26, %r25, %r7;
	max.s32 	%r27, %r24, %r6;
	add.s32 	%r28, %r8, %r6;
	add.s32 	%r29, %r28, -1;
	min.s32 	%r30, %r27, %r29;
	max.s32 	%r31, %r26, %r7;
	add.s32 	%r32, %r9, %r7;
	add.s32 	%r33, %r32, -1;
	min.s32 	%r34, %r31, %r33;
	mul.lo.s32 	%r35, %r34, %r5;
	cvt.s64.s32 	%rd5, %r35;
	add.s64 	%rd6, %rd3, %rd5;
	add.s32 	%r36, %r12, %r22;
	mul.lo.s32 	%r37, %r36, %r10;
	cvt.s64.s32 	%rd7, %r37;
	add.s64 	%rd8, %rd4, %rd7;
	add.s32 	%r38, %r11, %r3;
	mul.wide.s32 	%rd9, %r30, 2;
	add.s64 	%rd10, %rd6, %rd9;
	ld.global.u16 	%rs1, [%rd10];
	mul.wide.s32 	%rd11, %r38, 2;
	add.s64 	%rd12, %rd8, %rd11;
	st.global.u16 	[%rd12], %rs1;
$L__BB10_2:
	ret;

}
	// .globl	_Z12resizeKernelItLi1E20BilinearInterpolatorItLi1EEEvPKT_i8NppiSize8NppiRectPS2_iS5_S6_
.visible .entry _Z12resizeKernelItLi1E20BilinearInterpolatorItLi1EEEvPKT_i8NppiSize8NppiRectPS2_iS5_S6_(
	.param .u64 .ptr .align 1 _Z12resizeKernelItLi1E20BilinearInterpolatorItLi1EEEvPKT_i8NppiSize8NppiRectPS2_iS5_S6__param_0,
	.param .u32 _Z12resizeKernelItLi1E20BilinearInterpolatorItLi1EEEvPKT_i8NppiSize8NppiRectPS2_iS5_S6__param_1,
	.param .align 4 .b8 _Z12resizeKernelItLi1E20BilinearInterpolatorItLi1EEEvPKT_i8NppiSize8NppiRectPS2_iS5_S6__param_2[8],
	.param .align 4 .b8 _Z12resizeKernelItLi1E20BilinearInterpolatorItLi1EEEvPKT_i8NppiSize8NppiRectPS2_iS5_S6__param_3[16],
	.param .u64 .ptr .align 1 _Z12resizeKernelItLi1E20BilinearInterpolatorItLi1EEEvPKT_i8NppiSize8NppiRectPS2_iS5_S6__param_4,
	.param .u32 _Z12resizeKernelItLi1E20BilinearInterpolatorItLi1EEEvPKT_i8NppiSize8NppiRectPS2_iS5_S6__param_5,
	.param .align 4 .b8 _Z12resizeKernelItLi1E20BilinearInterpolatorItLi1EEEvPKT_i8NppiSize8NppiRectPS2_iS5_S6__param_6[8],
	.param .align 4 .b8 _Z12resizeKernelItLi1E20BilinearInterpolatorItLi1EEEvPKT_i8NppiSize8NppiRectPS2_iS5_S6__param_7[16]
)
{
	.reg .pred 	%p<4>;
	.reg .b16 	%rs<5>;
	.reg .b32 	%r<41>;
	.reg .b32 	%f<28>;
	.reg .b64 	%rd<19>;

	ld.param.u32 	%r12, [_Z12resizeKernelItLi1E20BilinearInterpolatorItLi1EEEvPKT_i8NppiSize8NppiRectPS2_iS5_S6__param_7+4];
	ld.param.u32 	%r11, [_Z12resizeKernelItLi1E20BilinearInterpolatorItLi1EEEvPKT_i8NppiSize8NppiRectPS2_iS5_S6__param_7];
	ld.param.u32 	%r9, [_Z12resizeKernelItLi1E20BilinearInterpolatorItLi1EEEvPKT_i8NppiSize8NppiRectPS2_iS5_S6__param_3+12];
	ld.param.u32 	%r8, [_Z12resizeKernelItLi1E20BilinearInterpolatorItLi1EEEvPKT_i8NppiSize8NppiRectPS2_iS5_S6__param_3+8];
	ld.param.u32 	%r7, [_Z12resizeKernelItLi1E20BilinearInterpolatorItLi1EEEvPKT_i8NppiSize8NppiRectPS2_iS5_S6__param_3+4];
	ld.param.u32 	%r6, [_Z12resizeKernelItLi1E20BilinearInterpolatorItLi1EEEvPKT_i8NppiSize8NppiRectPS2_iS5_S6__param_3];
	ld.param.u64 	%rd1, [_Z12resizeKernelItLi1E20BilinearInterpolatorItLi1EEEvPKT_i8NppiSize8NppiRectPS2_iS5_S6__param_0];
	ld.param.u32 	%r13, [_Z12resizeKernelItLi1E20BilinearInterpolatorItLi1EEEvPKT_i8NppiSize8NppiRectPS2_iS5_S6__param_7+8];
	ld.param.u32 	%r5, [_Z12resizeKernelItLi1E20BilinearInterpolatorItLi1EEEvPKT_i8NppiSize8NppiRectPS2_iS5_S6__param_1];
	ld.param.u64 	%rd2, [_Z12resizeKernelItLi1E20BilinearInterpolatorItLi1EEEvPKT_i8NppiSize8NppiRectPS2_iS5_S6__param_4];
	ld.param.u32 	%r10, [_Z12resizeKernelItLi1E20BilinearInterpolatorItLi1EEEvPKT_i8NppiSize8NppiRectPS2_iS5_S6__param_5];
	ld.param.u32 	%r15, [_Z12resizeKernelItLi1E20BilinearInterpolatorItLi1EEEvPKT_i8NppiSize8NppiRectPS2_iS5_S6__param_7+12];
	mov.u32 	%r16, %ctaid.x;
	mov.u32 	%r17, %ntid.x;
	mov.u32 	%r18, %tid.x;
	mad.lo.s32 	%r3, %r16, %r17, %r18;
	mov.u32 	%r19, %ctaid.y;
	mov.u32 	%r20, %ntid.y;
	mov.u32 	%r21, %tid.y;
	mad.lo.s32 	%r22, %r19, %r20, %r21;
	setp.ge.s32 	%p1, %r3, %r13;
	setp.ge.s32 	%p2, %r22, %r15;
	or.pred  	%p3, %p1, %p2;
	@%p3 bra 	$L__BB11_2;
	cvta.to.global.u64 	%rd3, %rd1;
	cvta.to.global.u64 	%rd4, %rd2;
	cvt.rn.f32.s32 	%f1, %r8;
	cvt.rn.f32.s32 	%f2, %r13;
	div.rn.f32 	%f3, %f1, %f2;
	cvt.rn.f32.s32 	%f4, %r9;
	cvt.rn.f32.u32 	%f5, %r15;
	div.rn.f32 	%f6, %f4, %f5;
	cvt.rn.f32.s32 	%f7, %r3;
	cvt.rn.f32.s32 	%f8, %r6;
	fma.rn.f32 	%f9, %f3, %f7, %f8;
	cvt.rn.f32.u32 	%f10, %r22;
	cvt.rn.f32.s32 	%f11, %r7;
	fma.rn.f32 	%f12, %f6, %f10, %f11;
	cvt.rzi.s32.f32 	%r23, %f9;
	cvt.rzi.s32.f32 	%r24, %f12;
	add.s32 	%r25, %r23, 1;
	add.s32 	%r26, %r8, %r6;
	add.s32 	%r27, %r26, -1;
	min.s32 	%r28, %r25, %r27;
	add.s32 	%r29, %r24, 1;
	add.s32 	%r30, %r9, %r7;
	add.s32 	%r31, %r30, -1;
	min.s32 	%r32, %r29, %r31;
	max.s32 	%r33, %r23, %r6;
	max.s32 	%r34, %r24, %r7;
	cvt.rn.f32.s32 	%f13, %r33;
	sub.f32 	%f14, %f9, %f13;
	cvt.rn.f32.s32 	%f15, %r34;
	sub.f32 	%f16, %f12, %f15;
	mul.lo.s32 	%r35, %r34, %r5;
	cvt.s64.s32 	%rd5, %r35;
	add.s64 	%rd6, %rd3, %rd5;
	mul.lo.s32 	%r36, %r32, %r5;
	cvt.s64.s32 	%rd7, %r36;
	add.s64 	%rd8, %rd3, %rd7;
	add.s32 	%r37, %r12, %r22;
	mul.lo.s32 	%r38, %r37, %r10;
	cvt.s64.s32 	%rd9, %r38;
	add.s64 	%rd10, %rd4, %rd9;
	mul.wide.s32 	%rd11, %r33, 2;
	add.s64 	%rd12, %rd6, %rd11;
	ld.global.u16 	%rs1, [%rd12];
	cvt.rn.f32.u16 	%f17, %rs1;
	mul.wide.s32 	%rd13, %r28, 2;
	add.s64 	%rd14, %rd6, %rd13;
	ld.global.u16 	%rs2, [%rd14];
	cvt.rn.f32.u16 	%f18, %rs2;
	add.s64 	%rd15, %rd8, %rd11;
	ld.global.u16 	%rs3, [%rd15];
	cvt.rn.f32.u16 	%f19, %rs3;
	add.s64 	%rd16, %rd8, %rd13;
	ld.global.u16 	%rs4, [%rd16];
	cvt.rn.f32.u16 	%f20, %rs4;
	sub.f32 	%f21, %f18, %f17;
	fma.rn.f32 	%f22, %f14, %f21, %f17;
	sub.f32 	%f23, %f20, %f19;
	fma.rn.f32 	%f24, %f14, %f23, %f19;
	sub.f32 	%f25, %f24, %f22;
	fma.rn.f32 	%f26, %f16, %f25, %f22;
	add.f32 	%f27, %f26, 0f3F000000;
	cvt.rzi.u32.f32 	%r39, %f27;
	add.s32 	%r40, %r11, %r3;
	mul.wide.s32 	%rd17, %r40, 2;
	add.s64 	%rd18, %rd10, %rd17;
	st.global.u16 	[%rd18], %r39;
$L__BB11_2:
	ret;

}
	// .globl	_Z12resizeKernelItLi1E17CubicInterpolatorItLi1EEEvPKT_i8NppiSize8NppiRectPS2_iS5_S6_
.visible .entry _Z12resizeKernelItLi1E17CubicInterpolatorItLi1EEEvPKT_i8NppiSize8NppiRectPS2_iS5_S6_(
	.param .u64 .ptr .align 1 _Z12resizeKernelItLi1E17CubicInterpolatorItLi1EEEvPKT_i8NppiSize8NppiRectPS2_iS5_S6__param_0,
	.param .u32 _Z12resizeKernelItLi1E17CubicInterpolatorItLi1EEEvPKT_i8NppiSize8NppiRectPS2_iS5_S6__param_1,
	.param .align 4 .b8 _Z12resizeKernelItLi1E17CubicInterpolatorItLi1EEEvPKT_i8NppiSize8NppiRectPS2_iS5_S6__param_2[8],
	.param .align 4 .b8 _Z12resizeKernelItLi1E17CubicInterpolatorItLi1EEEvPKT_i8NppiSize8NppiRectPS2_iS5_S6__param_3[16],
	.param .u64 .ptr .align 1 _Z12resizeKernelItLi1E17CubicInterpolatorItLi1EEEvPKT_i8NppiSize8NppiRectPS2_iS5_S6__param_4,
	.param .u32 _Z12resizeKernelItLi1E17CubicInterpolatorItLi1EEEvPKT_i8NppiSize8NppiRectPS2_iS5_S6__param_5,
	.param .align 4 .b8 _Z12resizeKernelItLi1E17CubicInterpolatorItLi1EEEvPKT_i8NppiSize8NppiRectPS2_iS5_S6__param_6[8],
	.param .align 4 .b8 _Z12resizeKernelItLi1E17CubicInterpolatorItLi1EEEvPKT_i8NppiSize8NppiRectPS2_iS5_S6__param_7[16]
)
{
	.reg .pred 	%p<15>;
	.reg .b16 	%rs<5>;
	.reg .b32 	%r<56>;
	.reg .b32 	%f<127>;
	.reg .b64 	%rd<19>;

	ld.param.u32 	%r22, [_Z12resizeKernelItLi1E17CubicInterpolatorItLi1EEEvPKT_i8NppiSize8NppiRectPS2_iS5_S6__param_7+4];
	ld.param.u32 	%r21, [_Z12resizeKernelItLi1E17CubicInterpolatorItLi1EEEvPKT_i8NppiSize8NppiRectPS2_iS5_S6__param_7];
	ld.param.u32 	%r19, [_Z12resizeKernelItLi1E17CubicInterpolatorItLi1EEEvPKT_i8NppiSize8NppiRectPS2_iS5_S6__param_3+12];
	ld.param.u32 	%r18, [_Z12resizeKernelItLi1E17CubicInterpolatorItLi1EEEvPKT_i8NppiSize8NppiRectPS2_iS5_S6__param_3+8];
	ld.param.u32 	%r17, [_Z12resizeKernelItLi1E17CubicInterpolatorItLi1EEEvPKT_i8NppiSize8NppiRectPS2_iS5_S6__param_3+4];
	ld.param.u32 	%r16, [_Z12resizeKernelItLi1E17CubicInterpolatorItLi1EEEvPKT_i8NppiSize8NppiRectPS2_iS5_S6__param_3];
	ld.param.u64 	%rd3, [_Z12resizeKernelItLi1E17CubicInterpolatorItLi1EEEvPKT_i8NppiSize8NppiRectPS2_iS5_S6__param_0];
	ld.param.u32 	%r23, [_Z12resizeKernelItLi1E17CubicInterpolatorItLi1EEEvPKT_i8NppiSize8NppiRectPS2_iS5_S6__param_7+8];
	ld.param.u32 	%r15, [_Z12resizeKernelItLi1E17CubicInterpolatorItLi1EEEvPKT_i8NppiSize8NppiRectPS2_iS5_S6__param_1];
	ld.param.u64 	%rd4, [_Z12resizeKernelItLi1E17CubicInterpolatorItLi1EEEvPKT_i8NppiSize8NppiRectPS2_iS5_S6__param_4];
	ld.param.u32 	%r20, [_Z12resizeKernelItLi1E17CubicInterpolatorItLi1EEEvPKT_i8NppiSize8NppiRectPS2_iS5_S6__param_5];
	ld.param.u32 	%r25, [_Z12resizeKernelItLi1E17CubicInterpolatorItLi1EEEvPKT_i8NppiSize8NppiRectPS2_iS5_S6__param_7+12];
	mov.u32 	%r26, %ctaid.x;
	mov.u32 	%r27, %ntid.x;
	mov.u32 	%r28, %tid.x;
	mad.lo.s32 	%r4, %r26, %r27, %r28;
	mov.u32 	%r29, %ctaid.y;
	mov.u32 	%r30, %ntid.y;
	mov.u32 	%r31, %tid.y;
	mad.lo.s32 	%r32, %r29, %r30, %r31;
	setp.ge.s32 	%p1, %r4, %r23;
	setp.ge.s32 	%p2, %r32, %r25;
	or.pred  	%p3, %p1, %p2;
	@%p3 bra 	$L__BB12_8;
	cvta.to.global.u64 	%rd5, %rd4;
	cvt.rn.f32.s32 	%f21, %r18;
	cvt.rn.f32.s32 	%f22, %r23;
	div.rn.f32 	%f23, %f21, %f22;
	cvt.rn.f32.s32 	%f24, %r19;
	cvt.rn.f32.u32 	%f25, %r25;
	div.rn.f32 	%f26, %f24, %f25;
	cvt.rn.f32.s32 	%f27, %r4;
	cvt.rn.f32.s32 	%f28, %r16;
	fma.rn.f32 	%f29, %f23, %f27, %f28;
	cvt.rn.f32.u32 	%f30, %r32;
	cvt.rn.f32.s32 	%f31, %r17;
	fma.rn.f32 	%f32, %f26, %f30, %f31;
	cvt.rmi.f32.f32 	%f33, %f29;
	cvt.rzi.s32.f32 	%r34, %f33;
	cvt.rmi.f32.f32 	%f34, %f32;
	cvt.rzi.s32.f32 	%r54, %f34;
	cvt.rn.f32.s32 	%f35, %r34;
	sub.f32 	%f36, %f29, %f35;
	cvt.rn.f32.s32 	%f37, %r54;
	sub.f32 	%f1, %f32, %f37;
	add.s32 	%r35, %r22, %r32;
	mul.lo.s32 	%r36, %r35, %r20;
	cvt.s64.s32 	%rd6, %r36;
	add.s64 	%rd1, %rd5, %rd6;
	add.s32 	%r37, %r18, %r16;
	add.s32 	%r38, %r37, -1;
	add.s32 	%r39, %r34, -1;
	max.s32 	%r40, %r39, %r16;
	min.s32 	%r7, %r40, %r38;
	add.f32 	%f38, %f36, 0f3F800000;
	abs.f32 	%f2, %f38;
	mul.f32 	%f39, %f2, 0f3FC00000;
	mul.f32 	%f40, %f2, %f39;
	mul.f32 	%f41, %f2, %f40;
	mul.f32 	%f42, %f2, 0f40200000;
	mul.f32 	%f43, %f2, %f42;
	sub.f32 	%f44, %f41, %f43;
	add.f32 	%f3, %f44, 0f3F800000;
	mul.f32 	%f45, %f2, 0f3F000000;
	mul.f32 	%f46, %f2, %f45;
	mul.f32 	%f47, %f2, %f46;
	sub.f32 	%f48, %f43, %f47;
	mul.f32 	%f49, %f2, 0f40800000;
	sub.f32 	%f50, %f48, %f49;
	add.f32 	%f4, %f50, 0f40000000;
	max.s32 	%r41, %r34, %r16;
	min.s32 	%r8, %r41, %r38;
	abs.f32 	%f5, %f36;
	mul.f32 	%f51, %f5, 0f3FC00000;
	mul.f32 	%f52, %f5, %f51;
	mul.f32 	%f53, %f5, %f52;
	mul.f32 	%f54, %f5, 0f40200000;
	mul.f32 	%f55, %f5, %f54;
	sub.f32 	%f56, %f53, %f55;
	add.f32 	%f6, %f56, 0f3F800000;
	mul.f32 	%f57, %f5, 0f3F000000;
	mul.f32 	%f58, %f5, %f57;
	mul.f32 	%f59, %f5, %f58;
	sub.f32 	%f60, %f55, %f59;
	mul.f32 	%f61, %f5, 0f40800000;
	sub.f32 	%f62, %f60, %f61;
	add.f32 	%f7, %f62, 0f40000000;
	add.s32 	%r42, %r34, 1;
	max.s32 	%r43, %r42, %r16;
	min.s32 	%r9, %r43, %r38;
	add.f32 	%f63, %f36, 0fBF800000;
	abs.f32 	%f8, %f63;
	mul.f32 	%f64, %f8, 0f3FC00000;
	mul.f32 	%f65, %f8, %f64;
	mul.f32 	%f66, %f8, %f65;
	mul.f32 	%f67, %f8, 0f40200000;
	mul.f32 	%f68, %f8, %f67;
	sub.f32 	%f69, %f66, %f68;
	add.f32 	%f9, %f69, 0f3F800000;
	mul.f32 	%f70, %f8, 0f3F000000;
	mul.f32 	%f71, %f8, %f70;
	mul.f32 	%f72, %f8, %f71;
	sub.f32 	%f73, %f68, %f72;
	mul.f32 	%f74, %f8, 0f40800000;
	sub.f32 	%f75, %f73, %f74;
	add.f32 	%f10, %f75, 0f40000000;
	add.s32 	%r44, %r34, 2;
	max.s32 	%r45, %r44, %r16;
	min.s32 	%r10, %r45, %r38;
	add.f32 	%f76, %f36, 0fC0000000;
	abs.f32 	%f11, %f76;
	mul.f32 	%f77, %f11, 0f3FC00000;
	mul.f32 	%f78, %f11, %f77;
	mul.f32 	%f79, %f11, %f78;
	mul.f32 	%f80, %f11, 0f40200000;
	mul.f32 	%f81, %f11, %f80;
	sub.f32 	%f82, %f79, %f81;
	add.f32 	%f12, %f82, 0f3F800000;
	mul.f32 	%f83, %f11, 0f3F000000;
	mul.f32 	%f84, %f11, %f83;
	mul.f32 	%f85, %f11, %f84;
	sub.f32 	%f86, %f81, %f85;
	mul.f32 	%f87, %f11, 0f40800000;
	sub.f32 	%f88, %f86, %f87;
	add.f32 	%f13, %f88, 0f40000000;
	cvta.to.global.u64 	%rd2, %rd3;
	mov.f32 	%f125, 0f00000000;
	mov.b32 	%r55, -1;
	mul.wide.s32 	%rd9, %r7, 2;
	mul.wide.s32 	%rd11, %r8, 2;
	mul.wide.s32 	%rd13, %r9, 2;
	mul.wide.s32 	%rd15, %r10, 2;
$L__BB12_2:
	cvt.rn.f32.s32 	%f89, %r55;
	sub.f32 	%f90, %f1, %f89;
	abs.f32 	%f15, %f90;
	setp.gtu.f32 	%p4, %f15, 0f3F800000;
	@%p4 bra 	$L__BB12_4;
	mul.f32 	%f91, %f15, 0f3FC00000;
	mul.f32 	%f92, %f15, %f91;
	mul.f32 	%f93, %f15, 0fC0200000;
	mul.f32 	%f94, %f15, %f93;
	fma.rn.f32 	%f95, %f15, %f92, %f94;
	add.f32 	%f126, %f95, 0f3F800000;
	bra.uni 	$L__BB12_6;
$L__BB12_4:
	setp.geu.f32 	%p5, %f15, 0f40000000;
	mov.f32 	%f126, 0f00000000;
	@%p5 bra 	$L__BB12_6;
	mul.f32 	%f97, %f15, 0fBF000000;
	mul.f32 	%f98, %f15, %f97;
	mul.f32 	%f99, %f15, %f98;
	mul.f32 	%f100, %f15, 0f40200000;
	fma.rn.f32 	%f101, %f15, %f100, %f99;
	fma.rn.f32 	%f102, %f15, 0fC0800000, %f101;
	add.f32 	%f126, %f102, 0f40000000;
$L__BB12_6:
	setp.geu.f32 	%p6, %f11, 0f40000000;
	setp.le.f32 	%p7, %f11, 0f3F800000;
	setp.geu.f32 	%p8, %f8, 0f40000000;
	setp.le.f32 	%p9, %f8, 0f3F800000;
	setp.geu.f32 	%p10, %f5, 0f40000000;
	setp.le.f32 	%p11, %f5, 0f3F800000;
	setp.geu.f32 	%p12, %f2, 0f40000000;
	setp.le.f32 	%p13, %f2, 0f3F800000;
	add.s32 	%r46, %r54, -1;
	max.s32 	%r47, %r46, %r17;
	add.s32 	%r48, %r19, %r17;
	add.s32 	%r49, %r48, -1;
	min.s32 	%r50, %r47, %r49;
	mul.lo.s32 	%r51, %r50, %r15;
	cvt.s64.s32 	%rd7, %r51;
	add.s64 	%rd8, %rd2, %rd7;
	selp.f32 	%f103, 0f00000000, %f4, %p12;
	selp.f32 	%f104, %f3, %f103, %p13;
	mul.f32 	%f105, %f126, %f104;
	add.s64 	%rd10, %rd8, %rd9;
	ld.global.u16 	%rs1, [%rd10];
	cvt.rn.f32.u16 	%f106, %rs1;
	fma.rn.f32 	%f107, %f105, %f106, %f125;
	selp.f32 	%f108, 0f00000000, %f7, %p10;
	selp.f32 	%f109, %f6, %f108, %p11;
	mul.f32 	%f110, %f126, %f109;
	add.s64 	%rd12, %rd8, %rd11;
	ld.global.u16 	%rs2, [%rd12];
	cvt.rn.f32.u16 	%f111, %rs2;
	fma.rn.f32 	%f112, %f110, %f111, %f107;
	selp.f32 	%f113, 0f00000000, %f10, %p8;
	selp.f32 	%f114, %f9, %f113, %p9;
	mul.f32 	%f115, %f126, %f114;
	add.s64 	%rd14, %rd8, %rd13;
	ld.global.u16 	%rs3, [%rd14];
	cvt.rn.f32.u16 	%f116, %rs3;
	fma.rn.f32 	%f117, %f115, %f116, %f112;
	selp.f32 	%f118, 0f00000000, %f13, %p6;
	selp.f32 	%f119, %f12, %f118, %p7;
	mul.f32 	%f120, %f126, %f119;
	add.s64 	%rd16, %rd8, %rd15;
	ld.global.u16 	%rs4, [%rd16];
	cvt.rn.f32.u16 	%f121, %rs4;
	fma.rn.f32 	%f125, %f120, %f121, %f117;
	add.s32 	%r55, %r55, 1;
	add.s32 	%r54, %r54, 1;
	setp.ne.s32 	%p14, %r55, 3;
	@%p14 bra 	$L__BB12_2;
	min.f32 	%f122, %f125, 0f437F0000;
	max.f32 	%f123, %f122, 0f00000000;
	add.f32 	%f124, %f123, 0f3F000000;
	cvt.rzi.u32.f32 	%r52, %f124;
	add.s32 	%r53, %r21, %r4;
	mul.wide.s32 	%rd17, %r53, 2;
	add.s64 	%rd18, %rd1, %rd17;
	st.global.u16 	[%rd18], %r52;
$L__BB12_8:
	ret;

}
	// .globl	_Z12resizeKernelItLi1E25SuperSamplingInterpolatorItLi1EEEvPKT_i8NppiSize8NppiRectPS2_iS5_S6_
.visible .entry _Z12resizeKernelItLi1E25SuperSamplingInterpolatorItLi1EEEvPKT_i8NppiSize8NppiRectPS2_iS5_S6_(
	.param .u64 .ptr .align 1 _Z12resizeKernelItLi1E25SuperSamplingInterpolatorItLi1EEEvPKT_i8NppiSize8NppiRectPS2_iS5_S6__param_0,
	.param .u32 _Z12resizeKernelItLi1E25SuperSamplingInterpolatorItLi1EEEvPKT_i8NppiSize8NppiRectPS2_iS5_S6__param_1,
	.param .align 4 .b8 _Z12resizeKernelItLi1E25SuperSamplingInterpolatorItLi1EEEvPKT_i8NppiSize8NppiRectPS2_iS5_S6__param_2[8],
	.param .align 4 .b8 _Z12resizeKernelItLi1E25SuperSamplingInterpolatorItLi1EEEvPKT_i8NppiSize8NppiRectPS2_iS5_S6__param_3[16],
	.param .u64 .ptr .align 1 _Z12resizeKernelItLi1E25SuperSamplingInterpolatorItLi1EEEvPKT_i8NppiSize8NppiRectPS2_iS5_S6__param_4,
	.param .u32 _Z12resizeKernelItLi1E25SuperSamplingInterpolatorItLi1EEEvPKT_i8NppiSize8NppiRectPS2_iS5_S6__param_5,
	.param .align 4 .b8 _Z12resizeKernelItLi1E25SuperSamplingInterpolatorItLi1EEEvPKT_i8NppiSize8NppiRectPS2_iS5_S6__param_6[8],
	.param .align 4 .b8 _Z12resizeKernelItLi1E25SuperSamplingInterpolatorItLi1EEEvPKT_i8NppiSize8NppiRectPS2_iS5_S6__param_7[16]
)
{
	.reg .pred 	%p<17>;
	.reg .b16 	%rs<33>;
	.reg .b32 	%r<77>;
	.reg .b32 	%f<107>;
	.reg .b64 	%rd<24>;

	ld.param.u32 	%r41, [_Z12resizeKernelItLi1E25SuperSamplingInterpolatorItLi1EEEvPKT_i8NppiSize8NppiRectPS2_iS5_S6__param_7+4];
	ld.param.u32 	%r40, [_Z12resizeKernelItLi1E25SuperSamplingInterpolatorItLi1EEEvPKT_i8NppiSize8NppiRectPS2_iS5_S6__param_7];
	ld.param.u32 	%r38, [_Z12resizeKernelItLi1E25SuperSamplingInterpolatorItLi1EEEvPKT_i8NppiSize8NppiRectPS2_iS5_S6__param_3+12];
	ld.param.u32 	%r37, [_Z12resizeKernelItLi1E25SuperSamplingInterpolatorItLi1EEEvPKT_i8NppiSize8NppiRectPS2_iS5_S6__param_3+8];
	ld.param.u32 	%r36, [_Z12resizeKernelItLi1E25SuperSamplingInterpolatorItLi1EEEvPKT_i8NppiSize8NppiRectPS2_iS5_S6__param_3+4];
	ld.param.u32 	%r35, [_Z12resizeKernelItLi1E25SuperSamplingInterpolatorItLi1EEEvPKT_i8NppiSize8NppiRectPS2_iS5_S6__param_3];
	ld.param.u32 	%r42, [_Z12resizeKernelItLi1E25SuperSamplingInterpolatorItLi1EEEvPKT_i8NppiSize8NppiRectPS2_iS5_S6__param_7+8];
	ld.param.u64 	%rd7, [_Z12resizeKernelItLi1E25SuperSamplingInterpolatorItLi1EEEvPKT_i8NppiSize8NppiRectPS2_iS5_S6__param_0];
	ld.param.u32 	%r34, [_Z12resizeKernelItLi1E25SuperSamplingInterpolatorItLi1EEEvPKT_i8NppiSize8NppiRectPS2_iS5_S6__param_1];
	ld.param.u64 	%rd6, [_Z12resizeKernelItLi1E25SuperSamplingInterpolatorItLi1EEEvPKT_i8NppiSize8NppiRectPS2_iS5_S6__param_4];
	ld.param.u32 	%r39, [_Z12resizeKernelItLi1E25SuperSamplingInterpolatorItLi1EEEvPKT_i8NppiSize8NppiRectPS2_iS5_S6__param_5];
	ld.param.u32 	%r44, [_Z12resizeKernelItLi1E25SuperSamplingInterpolatorItLi1EEEvPKT_i8NppiSize8NppiRectPS2_iS5_S6__param_7+12];
	cvta.to.global.u64 	%rd1, %rd7;
	mov.u32 	%r45, %ctaid.x;
	mov.u32 	%r46, %ntid.x;
	mov.u32 	%r47, %tid.x;
	mad.lo.s32 	%r3, %r45, %r46, %r47;
	mov.u32 	%r48, %ctaid.y;
	mov.u32 	%r49, %ntid.y;
	mov.u32 	%r50, %tid.y;
	mad.lo.s32 	%r51, %r48, %r49, %r50;
	setp.ge.s32 	%p1, %r3, %r42;
	setp.ge.s32 	%p2, %r51, %r44;
	or.pred  	%p3, %p1, %p2;
	@%p3 bra 	$L__BB13_21;
	cvt.rn.f32.s32 	%f18, %r37;
	cvt.rn.f32.s32 	%f19, %r42;
	div.rn.f32 	%f20, %f18, %f19;
	cvt.rn.f32.s32 	%f21, %r38;
	cvt.rn.f32.u32 	%f22, %r44;
	div.rn.f32 	%f23, %f21, %f22;
	cvt.rn.f32.s32 	%f24, %r3;
	cvt.rn.f32.s32 	%f25, %r35;
	fma.rn.f32 	%f26, %f20, %f24, %f25;
	cvt.rn.f32.u32 	%f27, %r51;
	cvt.rn.f32.s32 	%f28, %r36;
	fma.rn.f32 	%f29, %f23, %f27, %f28;
	add.s32 	%r53, %r3, 1;
	cvt.rn.f32.s32 	%f30, %r53;
	fma.rn.f32 	%f31, %f20, %f30, %f25;
	add.s32 	%r54, %r51, 1;
	cvt.rn.f32.u32 	%f32, %r54;
	fma.rn.f32 	%f33, %f23, %f32, %f28;
	cvt.rzi.s32.f32 	%r55, %f26;
	max.s32 	%r5, %r55, %r35;
	cvt.rzi.s32.f32 	%r56, %f29;
	max.s32 	%r68, %r56, %r36;
	cvt.rzi.s32.f32 	%r57, %f31;
	add.s32 	%r58, %r35, %r37;
	min.s32 	%r7, %r57, %r58;
	cvt.rzi.s32.f32 	%r59, %f33;
	add.s32 	%r60, %r36, %r38;
	min.s32 	%r8, %r59, %r60;
	setp.ge.s32 	%p4, %r68, %r8;
	mov.b32 	%r75, 0;
	mov.f32 	%f105, 0f00000000;
	@%p4 bra 	$L__BB13_18;
	sub.s32 	%r9, %r7, %r5;
	and.b32  	%r10, %r9, 15;
	add.s32 	%r11, %r10, -1;
	and.b32  	%r12, %r9, 7;
	add.s32 	%r13, %r12, -1;
	sub.s32 	%r14, %r5, %r7;
	and.b32  	%r15, %r9, 3;
	and.b32  	%r62, %r9, -16;
	neg.s32 	%r16, %r62;
	mov.f32 	%f105, 0f00000000;
	mov.b32 	%r75, 0;
$L__BB13_3:
	setp.ge.s32 	%p5, %r5, %r7;
	mul.lo.s32 	%r19, %r68, %r34;
	@%p5 bra 	$L__BB13_17;
	setp.gt.u32 	%p6, %r14, -16;
	mov.u32 	%r72, %r5;
	@%p6 bra 	$L__BB13_7;
	cvt.s64.s32 	%rd8, %r19;
	add.s64 	%rd9, %rd1, %rd8;
	add.s64 	%rd2, %rd9, 16;
	mov.u32 	%r70, %r16;
	mov.u32 	%r72, %r5;
$L__BB13_6:
	.pragma "nounroll";
	mul.wide.s32 	%rd10, %r72, 2;
	add.s64 	%rd11, %rd2, %rd10;
	ld.global.u16 	%rs1, [%rd11+-16];
	cvt.rn.f32.u16 	%f36, %rs1;
	add.f32 	%f37, %f105, %f36;
	ld.global.u16 	%rs2, [%rd11+-14];
	cvt.rn.f32.u16 	%f38, %rs2;
	add.f32 	%f39, %f37, %f38;
	ld.global.u16 	%rs3, [%rd11+-12];
	cvt.rn.f32.u16 	%f40, %rs3;
	add.f32 	%f41, %f39, %f40;
	ld.global.u16 	%rs4, [%rd11+-10];
	cvt.rn.f32.u16 	%f42, %rs4;
	add.f32 	%f43, %f41, %f42;
	ld.global.u16 	%rs5, [%rd11+-8];
	cvt.rn.f32.u16 	%f44, %rs5;
	add.f32 	%f45, %f43, %f44;
	ld.global.u16 	%rs6, [%rd11+-6];
	cvt.rn.f32.u16 	%f46, %rs6;
	add.f32 	%f47, %f45, %f46;
	ld.global.u16 	%rs7, [%rd11+-4];
	cvt.rn.f32.u16 	%f48, %rs7;
	add.f32 	%f49, %f47, %f48;
	ld.global.u16 	%rs8, [%rd11+-2];
	cvt.rn.f32.u16 	%f50, %rs8;
	add.f32 	%f51, %f49, %f50;
	ld.global.u16 	%rs9, [%rd11];
	cvt.rn.f32.u16 	%f52, %rs9;
	add.f32 	%f53, %f51, %f52;
	ld.global.u16 	%rs10, [%rd11+2];
	cvt.rn.f32.u16 	%f54, %rs10;
	add.f32 	%f55, %f53, %f54;
	ld.global.u16 	%rs11, [%rd11+4];
	cvt.rn.f32.u16 	%f56, %rs11;
	add.f32 	%f57, %f55, %f56;
	ld.global.u16 	%rs12, [%rd11+6];
	cvt.rn.f32.u16 	%f58, %rs12;
	add.f32 	%f59, %f57, %f58;
	ld.global.u16 	%rs13, [%rd11+8];
	cvt.rn.f32.u16 	%f60, %rs13;
	add.f32 	%f61, %f59, %f60;
	ld.global.u16 	%rs14, [%rd11+10];
	cvt.rn.f32.u16 	%f62, %rs14;
	add.f32 	%f63, %f61, %f62;
	ld.global.u16 	%rs15, [%rd11+12];
	cvt.rn.f32.u16 	%f64, %rs15;
	add.f32 	%f65, %f63, %f64;
	ld.global.u16 	%rs16, [%rd11+14];
	cvt.rn.f32.u16 	%f66, %rs16;
	add.f32 	%f105, %f65, %f66;
	add.s32 	%r72, %r72, 16;
	add.s32 	%r70, %r70, 16;
	setp.ne.s32 	%p7, %r70, 0;
	@%p7 bra 	$L__BB13_6;
$L__BB13_7:
	add.s32 	%r75, %r9, %r75;
	setp.eq.s32 	%p8, %r10, 0;
	@%p8 bra 	$L__BB13_17;
	cvt.s64.s32 	%rd12, %r19;
	add.s64 	%rd3, %rd1, %rd12;
	setp.lt.u32 	%p9, %r11, 7;
	@%p9 bra 	$L__BB13_10;
	mul.wide.s32 	%rd13, %r72, 2;
	add.s64 	%rd14, %rd3, %rd13;
	ld.global.u16 	%rs17, [%rd14];
	cvt.rn.f32.u16 	%f68, %rs17;
	add.f32 	%f69, %f105, %f68;
	ld.global.u16 	%rs18, [%rd14+2];
	cvt.rn.f32.u16 	%f70, %rs18;
	add.f32 	%f71, %f69, %f70;
	ld.global.u16 	%rs19, [%rd14+4];
	cvt.rn.f32.u16 	%f72, %rs19;
	add.f32 	%f73, %f71, %f72;
	ld.global.u16 	%rs20, [%rd14+6];
	cvt.rn.f32.u16 	%f74, %rs20;
	add.f32 	%f75, %f73, %f74;
	ld.global.u16 	%rs21, [%rd14+8];
	cvt.rn.f32.u16 	%f76, %rs21;
	add.f32 	%f77, %f75, %f76;
	ld.global.u16 	%rs22, [%rd14+10];
	cvt.rn.f32.u16 	%f78, %rs22;
	add.f32 	%f79, %f77, %f78;
	ld.global.u16 	%rs23, [%rd14+12];
	cvt.rn.f32.u16 	%f80, %rs23;
	add.f32 	%f81, %f79, %f80;
	ld.global.u16 	%rs24, [%rd14+14];
	cvt.rn.f32.u16 	%f82, %rs24;
	add.f32 	%f105, %f81, %f82;
	add.s32 	%r72, %r72, 8;
$L__BB13_10:
	setp.eq.s32 	%p10, %r12, 0;
	@%p10 bra 	$L__BB13_17;
	setp.lt.u32 	%p11, %r13, 3;
	@%p11 bra 	$L__BB13_13;
	mul.wide.s32 	%rd15, %r72, 2;
	add.s64 	%rd16, %rd3, %rd15;
	ld.global.u16 	%rs25, [%rd16];
	cvt.rn.f32.u16 	%f84, %rs25;
	add.f32 	%f85, %f105, %f84;
	ld.global.u16 	%rs26, [%rd16+2];
	cvt.rn.f32.u16 	%f86, %rs26;
	add.f32 	%f87, %f85, %f86;
	ld.global.u16 	%rs27, [%rd16+4];
	cvt.rn.f32.u16 	%f88, %rs27;
	add.f32 	%f89, %f87, %f88;
	ld.global.u16 	%rs28, [%rd16+6];
	cvt.rn.f32.u16 	%f90, %rs28;
	add.f32 	%f105, %f89, %f90;
	add.s32 	%r72, %r72, 4;
$L__BB13_13:
	setp.eq.s32 	%p12, %r15, 0;
	@%p12 bra 	$L__BB13_17;
	setp.eq.s32 	%p13, %r15, 1;
	mul.wide.s32 	%rd17, %r72, 2;
	add.s64 	%rd4, %rd3, %rd17;
	ld.global.u16 	%rs29, [%rd4];
	cvt.rn.f32.u16 	%f91, %rs29;
	add.f32 	%f105, %f105, %f91;
	@%p13 bra 	$L__BB13_17;
	setp.eq.s32 	%p14, %r15, 2;
	ld.global.u16 	%rs30, [%rd4+2];
	cvt.rn.f32.u16 	%f92, %rs30;
	add.f32 	%f105, %f105, %f92;
	@%p14 bra 	$L__BB13_17;
	ld.global.u16 	%rs31, [%rd4+4];
	cvt.rn.f32.u16 	%f93, %rs31;
	add.f32 	%f105, %f105, %f93;
$L__BB13_17:
	add.s32 	%r68, %r68, 1;
	setp.ne.s32 	%p15, %r68, %r8;
	@%p15 bra 	$L__BB13_3;
$L__BB13_18:
	add.s32 	%r63, %r41, %r51;
	mul.lo.s32 	%r64, %r63, %r39;
	cvt.s64.s32 	%rd18, %r64;
	cvta.to.global.u64 	%rd19, %rd6;
	add.s64 	%rd5, %rd19, %rd18;
	setp.lt.s32 	%p16, %r75, 1;
	@%p16 bra 	$L__BB13_20;
	cvt.rn.f32.u32 	%f94, %r75;
	div.rn.f32 	%f95, %f105, %f94;
	add.f32 	%f96, %f95, 0f3F000000;
	cvt.rzi.u32.f32 	%r66, %f96;
	add.s32 	%r67, %r40, %r3;
	mul.wide.s32 	%rd22, %r67, 2;
	add.s64 	%rd23, %rd5, %rd22;
	st.global.u16 	[%rd23], %r66;
	bra.uni 	$L__BB13_21;
$L__BB13_20:
	add.s32 	%r65, %r40, %r3;
	mul.wide.s32 	%rd20, %r65, 2;
	add.s64 	%rd21, %rd5, %rd20;
	mov.b16 	%rs32, 0;
	st.global.u16 	[%rd21], %rs32;
$L__BB13_21:
	ret;

}
	// .globl	_Z12resizeKernelItLi1E19LanczosInterpolatorItLi1EEEvPKT_i8NppiSize8NppiRectPS2_iS5_S6_
.visible .entry _Z12resizeKernelItLi1E19LanczosInterpolatorItLi1EEEvPKT_i8NppiSize8NppiRectPS2_iS5_S6_(
	.param .u64 .ptr .align 1 _Z12resizeKernelItLi1E19LanczosInterpolatorItLi1EEEvPKT_i8NppiSize8NppiRectPS2_iS5_S6__param_0,
	.param .u32 _Z12resizeKernelItLi1E19LanczosInterpolatorItLi1EEEvPKT_i8NppiSize8NppiRectPS2_iS5_S6__param_1,
	.param .align 4 .b8 _Z12resizeKernelItLi1E19LanczosInterpolatorItLi1EEEvPKT_i8NppiSize8NppiRectPS2_iS5_S6__param_2[8],
	.param .align 4 .b8 _Z12resizeKernelItLi1E19LanczosInterpolatorItLi1EEEvPKT_i8NppiSize8NppiRectPS2_iS5_S6__param_3[16],
	.param .u64 .ptr .align 1 _Z12resizeKernelItLi1E19LanczosInterpolatorItLi1EEEvPKT_i8NppiSize8NppiRectPS2_iS5_S6__param_4,
	.param .u32 _Z12resizeKernelItLi1E19LanczosInterpolatorItLi1EEEvPKT_i8NppiSize8NppiRectPS2_iS5_S6__param_5,
	.param .align 4 .b8 _Z12resizeKernelItLi1E19LanczosInterpolatorItLi1EEEvPKT_i8NppiSize8NppiRectPS2_iS5_S6__param_6[8],
	.param .align 4 .b8 _Z12resizeKernelItLi1E19LanczosInterpolatorItLi1EEEvPKT_i8NppiSize8NppiRectPS2_iS5_S6__param_7[16]
)
{
	.local .align 4 .b8 	__local_depot14[28];
	.reg .b64 	%SP;
	.reg .b64 	%SPL;
	.reg .pred 	%p<135>;
	.reg .b16 	%rs<7>;
	.reg .b32 	%r<591>;
	.reg .b32 	%f<484>;
	.reg .b64 	%rd<246>;
	.reg .b64 	%fd<29>;

	mov.u64 	%SPL, __local_depot14;
	ld.param.u32 	%r205, [_Z12resizeKernelItLi1E19LanczosInterpolatorItLi1EEEvPKT_i8NppiSize8NppiRectPS2_iS5_S6__param_7+4];
	ld.param.u32 	%r204, [_Z12resizeKernelItLi1E19LanczosInterpolatorItLi1EEEvPKT_i8NppiSize8NppiRectPS2_iS5_S6__param_7];
	ld.param.u32 	%r202, [_Z12resizeKernelItLi1E19LanczosInterpolatorItLi1EEEvPKT_i8NppiSize8NppiRectPS2_iS5_S6__param_3+12];
	ld.param.u32 	%r201, [_Z12resizeKernelItLi1E19LanczosInterpolatorItLi1EEEvPKT_i8NppiSize8NppiRectPS2_iS5_S6__param_3+8];
	ld.param.u32 	%r200, [_Z12resizeKernelItLi1E19LanczosInterpolatorItLi1EEEvPKT_i8NppiSize8NppiRectPS2_iS5_S6__param_3+4];
	ld.param.u32 	%r199, [_Z12resizeKernelItLi1E19LanczosInterpolatorItLi1EEEvPKT_i8NppiSize8NppiRectPS2_iS5_S6__param_3];
	ld.param.u32 	%r206, [_Z12resizeKernelItLi1E19LanczosInterpolatorItLi1EEEvPKT_i8NppiSize8NppiRectPS2_iS5_S6__param_7+8];
	ld.param.u32 	%r208, [_Z12resizeKernelItLi1E19LanczosInterpolatorItLi1EEEvPKT_i8NppiSize8NppiRectPS2_iS5_S6__param_7+12];
	add.u64 	%rd1, %SPL, 0;
	add.u64 	%rd2, %SPL, 0;
	add.u64 	%rd3, %SPL, 0;
	add.u64 	%rd4, %SPL, 0;
	mov.u32 	%r209, %ctaid.x;
	mov.u32 	%r210, %ntid.x;
	mov.u32 	%r211, %tid.x;
	mad.lo.s32 	%r212, %r209, %r210, %r211;
	mov.u32 	%r213, %ctaid.y;
	mov.u32 	%r214, %ntid.y;
	mov.u32 	%r215, %tid.y;
	mad.lo.s32 	%r216, %r213, %r214, %r215;
	setp.ge.s32 	%p1, %r212, %r206;
	setp.ge.s32 	%p2, %r216, %r208;
	or.pred  	%p3, %p1, %p2;
	@%p3 bra 	$L__BB14_107;
	ld.param.u32 	%r533, [_Z12resizeKernelItLi1E19LanczosInterpolatorItLi1EEEvPKT_i8NppiSize8NppiRectPS2_iS5_S6__param_5];
	ld.param.u64 	%rd229, [_Z12resizeKernelItLi1E19LanczosInterpolatorItLi1EEEvPKT_i8NppiSize8NppiRectPS2_iS5_S6__param_4];
	ld.param.u64 	%rd228, [_Z12resizeKernelItLi1E19LanczosInterpolatorItLi1EEEvPKT_i8NppiSize8NppiRectPS2_iS5_S6__param_0];
	cvta.to.global.u64 	%rd60, %rd229;
	cvt.rn.f32.s32 	%f116, %r201;
	cvt.rn.f32.s32 	%f117, %r206;
	div.rn.f32 	%f118, %f116, %f117;
	cvt.rn.f32.s32 	%f119, %r202;
	cvt.rn.f32.u32 	%f120, %r208;
	div.rn.f32 	%f121, %f119, %f120;
	mov.u32 	%r219, %ctaid.x;
	mov.u32 	%r220, %ntid.x;
	mov.u32 	%r221, %tid.x;
	mad.lo.s32 	%r1, %r219, %r220, %r221;
	cvt.rn.f32.s32 	%f122, %r1;
	cvt.rn.f32.s32 	%f123, %r199;
	fma.rn.f32 	%f124, %f118, %f122, %f123;
	mov.u32 	%r222, %ctaid.y;
	mov.u32 	%r223, %ntid.y;
	mov.u32 	%r224, %tid.y;
	mad.lo.s32 	%r225, %r222, %r223, %r224;
	cvt.rn.f32.u32 	%f125, %r225;
	cvt.rn.f32.s32 	%f126, %r200;
	fma.rn.f32 	%f127, %f121, %f125, %f126;
	cvt.rmi.f32.f32 	%f128, %f124;
	cvt.rzi.s32.f32 	%r226, %f128;
	cvt.rmi.f32.f32 	%f129, %f127;
	cvt.rzi.s32.f32 	%r2, %f129;
	cvt.rn.f32.s32 	%f130, %r226;
	sub.f32 	%f131, %f124, %f130;
	cvt.rn.f32.s32 	%f132, %r2;
	sub.f32 	%f1, %f127, %f132;
	add.s32 	%r227, %r205, %r225;
	mul.lo.s32 	%r228, %r227, %r533;
	cvt.s64.s32 	%rd61, %r228;
	add.s64 	%rd5, %rd60, %rd61;
	add.s32 	%r229, %r201, %r199;
	add.s32 	%r230, %r229, -1;
	add.s32 	%r231, %r226, -2;
	max.s32 	%r232, %r231, %r199;
	min.s32 	%r3, %r232, %r230;
	add.f32 	%f133, %f131, 0f40000000;
	abs.f32 	%f2, %f133;
	mul.f32 	%f3, %f2, 0f40490FDB;
	div.rn.f32 	%f4, %f3, 0f40400000;
	mul.f32 	%f134, %f3, 0f3F22F983;
	cvt.rni.s32.f32 	%r4, %f134;
	cvt.rn.f32.s32 	%f135, %r4;
	fma.rn.f32 	%f136, %f135, 0fBFC90FDA, %f3;
	fma.rn.f32 	%f137, %f135, 0fB3A22168, %f136;
	fma.rn.f32 	%f5, %f135, 0fA7C234C5, %f137;
	mov.b32 	%r233, %f3;
	shr.u32 	%r234, %r233, 23;
	add.s32 	%r235, %r234, -128;
	shr.u32 	%r236, %r235, 5;
	and.b32  	%r5, %r234, 31;
	mul.wide.u32 	%rd62, %r236, 4;
	sub.s64 	%rd6, %rd2, %rd62;
	mul.f32 	%f138, %f4, 0f3F22F983;
	cvt.rni.s32.f32 	%r6, %f138;
	cvt.rn.f32.s32 	%f139, %r6;
	fma.rn.f32 	%f140, %f139, 0fBFC90FDA, %f4;
	fma.rn.f32 	%f141, %f139, 0fB3A22168, %f140;
	fma.rn.f32 	%f6, %f139, 0fA7C234C5, %f141;
	mov.b32 	%r237, %f4;
	shr.u32 	%r238, %r237, 23;
	add.s32 	%r239, %r238, -128;
	shr.u32 	%r240, %r239, 5;
	and.b32  	%r7, %r238, 31;
	mul.wide.u32 	%rd63, %r240, 4;
	sub.s64 	%rd7, %rd1, %rd63;
	add.s32 	%r241, %r226, -1;
	max.s32 	%r242, %r241, %r199;
	min.s32 	%r8, %r242, %r230;
	add.f32 	%f142, %f131, 0f3F800000;
	abs.f32 	%f7, %f142;
	mul.f32 	%f8, %f7, 0f40490FDB;
	div.rn.f32 	%f9, %f8, 0f40400000;
	mul.f32 	%f143, %f8, 0f3F22F983;
	cvt.rni.s32.f32 	%r9, %f143;
	cvt.rn.f32.s32 	%f144, %r9;
	fma.rn.f32 	%f145, %f144, 0fBFC90FDA, %f8;
	fma.rn.f32 	%f146, %f144, 0fB3A22168, %f145;
	fma.rn.f32 	%f10, %f144, 0fA7C234C5, %f146;
	mov.b32 	%r243, %f8;
	shr.u32 	%r244, %r243, 23;
	add.s32 	%r245, %r244, -128;
	shr.u32 	%r246, %r245, 5;
	and.b32  	%r10, %r244, 31;
	mul.wide.u32 	%rd64, %r246, 4;
	sub.s64 	%rd8, %rd2, %rd64;
	mul.f32 	%f147, %f9, 0f3F22F983;
	cvt.rni.s32.f32 	%r11, %f147;
	cvt.rn.f32.s32 	%f148, %r11;
	fma.rn.f32 	%f149, %f148, 0fBFC90FDA, %f9;
	fma.rn.f32 	%f150, %f148, 0fB3A22168, %f149;
	fma.rn.f32 	%f11, %f148, 0fA7C234C5, %f150;
	mov.b32 	%r247, %f9;
	shr.u32 	%r248, %r247, 23;
	add.s32 	%r249, %r248, -128;
	shr.u32 	%r250, %r249, 5;
	and.b32  	%r12, %r248, 31;
	mul.wide.u32 	%rd65, %r250, 4;
	sub.s64 	%rd9, %rd1, %rd65;
	max.s32 	%r251, %r226, %r199;
	min.s32 	%r13, %r251, %r230;
	abs.f32 	%f12, %f131;
	mul.f32 	%f13, %f12, 0f40490FDB;
	div.rn.f32 	%f14, %f13, 0f40400000;
	mul.f32 	%f151, %f13, 0f3F22F983;
	cvt.rni.s32.f32 	%r14, %f151;
	cvt.rn.f32.s32 	%f152, %r14;
	fma.rn.f32 	%f153, %f152, 0fBFC90FDA, %f13;
	fma.rn.f32 	%f154, %f152, 0fB3A22168, %f153;
	fma.rn.f32 	%f15, %f152, 0fA7C234C5, %f154;
	mov.b32 	%r252, %f13;
	shr.u32 	%r253, %r252, 23;
	add.s32 	%r254, %r253, -128;
	shr.u32 	%r255, %r254, 5;
	and.b32  	%r15, %r253, 31;
	mul.wide.u32 	%rd66, %r255, 4;
	sub.s64 	%rd10, %rd2, %rd66;
	mul.f32 	%f155, %f14, 0f3F22F983;
	cvt.rni.s32.f32 	%r16, %f155;
	cvt.rn.f32.s32 	%f156, %r16;
	fma.rn.f32 	%f157, %f156, 0fBFC90FDA, %f14;
	fma.rn.f32 	%f158, %f156, 0fB3A22168, %f157;
	fma.rn.f32 	%f16, %f156, 0fA7C234C5, %f158;
	mov.b32 	%r256, %f14;
	shr.u32 	%r257, %r256, 23;
	add.s32 	%r258, %r257, -128;
	shr.u32 	%r259, %r258, 5;
	and.b32  	%r17, %r257, 31;
	mul.wide.u32 	%rd67, %r259, 4;
	sub.s64 	%rd11, %rd1, %rd67;
	add.s32 	%r260, %r226, 1;
	max.s32 	%r261, %r260, %r199;
	min.s32 	%r18, %r261, %r230;
	add.f32 	%f159, %f131, 0fBF800000;
	abs.f32 	%f17, %f159;
	mul.f32 	%f18, %f17, 0f40490FDB;
	div.rn.f32 	%f19, %f18, 0f40400000;
	mul.f32 	%f160, %f18, 0f3F22F983;
	cvt.rni.s32.f32 	%r19, %f160;
	cvt.rn.f32.s32 	%f161, %r19;
	fma.rn.f32 	%f162, %f161, 0fBFC90FDA, %f18;
	fma.rn.f32 	%f163, %f161, 0fB3A22168, %f162;
	fma.rn.f32 	%f20, %f161, 0fA7C234C5, %f163;
	mov.b32 	%r262, %f18;
	shr.u32 	%r263, %r262, 23;
	add.s32 	%r264, %r263, -128;
	shr.u32 	%r265, %r264, 5;
	and.b32  	%r20, %r263, 31;
	mul.wide.u32 	%rd68, %r265, 4;
	sub.s64 	%rd12, %rd2, %rd68;
	mul.f32 	%f164, %f19, 0f3F22F983;
	cvt.rni.s32.f32 	%r21, %f164;
	cvt.rn.f32.s32 	%f165, %r21;
	fma.rn.f32 	%f166, %f165, 0fBFC90FDA, %f19;
	fma.rn.f32 	%f167, %f165, 0fB3A22168, %f166;
	fma.rn.f32 	%f21, %f165, 0fA7C234C5, %f167;
	mov.b32 	%r266, %f19;
	shr.u32 	%r267, %r266, 23;
	add.s32 	%r268, %r267, -128;
	shr.u32 	%r269, %r268, 5;
	and.b32  	%r22, %r267, 31;
	mul.wide.u32 	%rd69, %r269, 4;
	sub.s64 	%rd13, %rd1, %rd69;
	add.s32 	%r270, %r226, 2;
	max.s32 	%r271, %r270, %r199;
	min.s32 	%r23, %r271, %r230;
	add.f32 	%f168, %f131, 0fC0000000;
	abs.f32 	%f22, %f168;
	mul.f32 	%f23, %f22, 0f40490FDB;
	div.rn.f32 	%f24, %f23, 0f40400000;
	mul.f32 	%f169, %f23, 0f3F22F983;
	cvt.rni.s32.f32 	%r24, %f169;
	cvt.rn.f32.s32 	%f170, %r24;
	fma.rn.f32 	%f171, %f170, 0fBFC90FDA, %f23;
	fma.rn.f32 	%f172, %f170, 0fB3A22168, %f171;
	fma.rn.f32 	%f25, %f170, 0fA7C234C5, %f172;
	mov.b32 	%r272, %f23;
	shr.u32 	%r273, %r272, 23;
	add.s32 	%r274, %r273, -128;
	shr.u32 	%r275, %r274, 5;
	and.b32  	%r25, %r273, 31;
	mul.wide.u32 	%rd70, %r275, 4;
	sub.s64 	%rd14, %rd2, %rd70;
	mul.f32 	%f173, %f24, 0f3F22F983;
	cvt.rni.s32.f32 	%r26, %f173;
	cvt.rn.f32.s32 	%f174, %r26;
	fma.rn.f32 	%f175, %f174, 0fBFC90FDA, %f24;
	fma.rn.f32 	%f176, %f174, 0fB3A22168, %f175;
	fma.rn.f32 	%f26, %f174, 0fA7C234C5, %f176;
	mov.b32 	%r276, %f24;
	shr.u32 	%r277, %r276, 23;
	add.s32 	%r278, %r277, -128;
	shr.u32 	%r279, %r278, 5;
	and.b32  	%r27, %r277, 31;
	mul.wide.u32 	%rd71, %r279, 4;
	sub.s64 	%rd15, %rd1, %rd71;
	add.s32 	%r280, %r226, 3;
	max.s32 	%r281, %r280, %r199;
	min.s32 	%r28, %r281, %r230;
	add.f32 	%f177, %f131, 0fC0400000;
	abs.f32 	%f27, %f177;
	mul.f32 	%f28, %f27, 0f40490FDB;
	div.rn.f32 	%f29, %f28, 0f40400000;
	mul.f32 	%f178, %f28, 0f3F22F983;
	cvt.rni.s32.f32 	%r29, %f178;
	cvt.rn.f32.s32 	%f179, %r29;
	fma.rn.f32 	%f180, %f179, 0fBFC90FDA, %f28;
	fma.rn.f32 	%f181, %f179, 0fB3A22168, %f180;
	fma.rn.f32 	%f30, %f179, 0fA7C234C5, %f181;
	mov.b32 	%r282, %f28;
	shr.u32 	%r283, %r282, 23;
	add.s32 	%r284, %r283, -128;
	shr.u32 	%r285, %r284, 5;
	and.b32  	%r30, %r283, 31;
	mul.wide.u32 	%rd72, %r285, 4;
	sub.s64 	%rd16, %rd2, %rd72;
	mul.f32 	%f182, %f29, 0f3F22F983;
	cvt.rni.s32.f32 	%r31, %f182;
	cvt.rn.f32.s32 	%f183, %r31;
	fma.rn.f32 	%f184, %f183, 0fBFC90FDA, %f29;
	fma.rn.f32 	%f185, %f183, 0fB3A22168, %f184;
	fma.rn.f32 	%f31, %f183, 0fA7C234C5, %f185;
	mov.b32 	%r286, %f29;
	shr.u32 	%r287, %r286, 23;
	add.s32 	%r288, %r287, -128;
	shr.u32 	%r289, %r288, 5;
	and.b32  	%r32, %r287, 31;
	mul.wide.u32 	%rd73, %r289, 4;
	sub.s64 	%rd17, %rd1, %rd73;
	cvta.to.global.u64 	%rd18, %rd228;
	mov.f32 	%f462, 0f00000000;
	mov.b32 	%r534, -2;
$L__BB14_2:
	cvt.rn.f32.s32 	%f187, %r534;
	sub.f32 	%f188, %f1, %f187;
	abs.f32 	%f33, %f188;
	setp.geu.f32 	%p4, %f33, 0f40400000;
	mov.f32 	%f465, 0f00000000;
	@%p4 bra 	$L__BB14_21;
	setp.lt.f32 	%p5, %f33, 0f38D1B717;
	mov.f32 	%f465, 0f3F800000;
	@%p5 bra 	$L__BB14_21;
	mul.f32 	%f34, %f33, 0f40490FDB;
	div.rn.f32 	%f35, %f34, 0f40400000;
	mul.f32 	%f190, %f34, 0f3F22F983;
	cvt.rni.s32.f32 	%r538, %f190;
	cvt.rn.f32.s32 	%f191, %r538;
	fma.rn.f32 	%f192, %f191, 0fBFC90FDA, %f34;
	fma.rn.f32 	%f193, %f191, 0fB3A22168, %f192;
	fma.rn.f32 	%f463, %f191, 0fA7C234C5, %f193;
	abs.f32 	%f37, %f34;
	setp.ltu.f32 	%p6, %f37, 0f47CE4780;
	@%p6 bra 	$L__BB14_12;
	setp.neu.f32 	%p7, %f37, 0f7F800000;
	@%p7 bra 	$L__BB14_7;
	mov.f32 	%f196, 0f00000000;
	mul.rn.f32 	%f463, %f34, %f196;
	mov.b32 	%r538, 0;
	bra.uni 	$L__BB14_12;
$L__BB14_7:
	mov.b32 	%r35, %f34;
	shl.b32 	%r291, %r35, 8;
	or.b32  	%r36, %r291, -2147483648;
	mov.b64 	%rd232, 0;
	mov.b32 	%r535, 0;
	mov.u64 	%rd230, __cudart_i2opi_f;
	mov.u64 	%rd231, %rd4;
$L__BB14_8:
	.pragma "nounroll";
	ld.global.nc.u32 	%r292, [%rd230];
	mad.wide.u32 	%rd76, %r292, %r36, %rd232;
	shr.u64 	%rd232, %rd76, 32;
	st.local.u32 	[%rd231], %rd76;
	add.s32 	%r535, %r535, 1;
	add.s64 	%rd231, %rd231, 4;
	add.s64 	%rd230, %rd230, 4;
	setp.ne.s32 	%p8, %r535, 6;
	@%p8 bra 	$L__BB14_8;
	shr.u32 	%r293, %r35, 23;
	st.local.u32 	[%rd4+24], %rd232;
	and.b32  	%r39, %r293, 31;
	add.s32 	%r294, %r293, -128;
	shr.u32 	%r295, %r294, 5;
	mul.wide.u32 	%rd77, %r295, 4;
	sub.s64 	%rd25, %rd4, %rd77;
	ld.local.u32 	%r536, [%rd25+24];
	ld.local.u32 	%r537, [%rd25+20];
	setp.eq.s32 	%p9, %r39, 0;
	@%p9 bra 	$L__BB14_11;
	shf.l.wrap.b32 	%r536, %r537, %r536, %r39;
	ld.local.u32 	%r296, [%rd25+16];
	shf.l.wrap.b32 	%r537, %r296, %r537, %r39;
$L__BB14_11:
	shr.u32 	%r297, %r536, 30;
	shf.l.wrap.b32 	%r298, %r537, %r536, 2;
	shl.b32 	%r299, %r537, 2;
	shr.u32 	%r300, %r298, 31;
	add.s32 	%r538, %r300, %r297;
	xor.b32  	%r301, %r298, %r35;
	shr.s32 	%r302, %r298, 31;
	xor.b32  	%r303, %r302, %r298;
	xor.b32  	%r304, %r302, %r299;
	cvt.u64.u32 	%rd78, %r303;
	shl.b64 	%rd79, %rd78, 32;
	cvt.u64.u32 	%rd80, %r304;
	or.b64  	%rd81, %rd79, %rd80;
	cvt.rn.f64.s64 	%fd1, %rd81;
	mul.f64 	%fd2, %fd1, 0d3BF921FB54442D19;
	cvt.rn.f32.f64 	%f194, %fd2;
	neg.f32 	%f195, %f194;
	setp.lt.s32 	%p10, %r301, 0;
	selp.f32 	%f463, %f195, %f194, %p10;
$L__BB14_12:
	mul.rn.f32 	%f197, %f463, %f463;
	and.b32  	%r306, %r538, 1;
	setp.eq.b32 	%p11, %r306, 1;
	selp.f32 	%f198, 0f3F800000, %f463, %p11;
	fma.rn.f32 	%f199, %f197, %f198, 0f00000000;
	fma.rn.f32 	%f200, %f197, 0f37CBAC00, 0fBAB607ED;
	selp.f32 	%f201, %f200, 0fB94D4153, %p11;
	selp.f32 	%f202, 0f3D2AAABB, 0f3C0885E4, %p11;
	fma.rn.f32 	%f203, %f201, %f197, %f202;
	selp.f32 	%f204, 0fBEFFFFFF, 0fBE2AAAA8, %p11;
	fma.rn.f32 	%f205, %f203, %f197, %f204;
	fma.rn.f32 	%f206, %f205, %f199, %f198;
	and.b32  	%r307, %r538, 2;
	setp.eq.s32 	%p12, %r307, 0;
	mov.f32 	%f207, 0f00000000;
	sub.f32 	%f208, %f207, %f206;
	selp.f32 	%f209, %f206, %f208, %p12;
	div.rn.f32 	%f41, %f209, %f34;
	mul.f32 	%f210, %f35, 0f3F22F983;
	cvt.rni.s32.f32 	%r542, %f210;
	cvt.rn.f32.s32 	%f211, %r542;
	fma.rn.f32 	%f212, %f211, 0fBFC90FDA, %f35;
	fma.rn.f32 	%f213, %f211, 0fB3A22168, %f212;
	fma.rn.f32 	%f464, %f211, 0fA7C234C5, %f213;
	abs.f32 	%f43, %f35;
	setp.ltu.f32 	%p13, %f43, 0f47CE4780;
	@%p13 bra 	$L__BB14_20;
	setp.neu.f32 	%p14, %f43, 0f7F800000;
	@%p14 bra 	$L__BB14_15;
	mov.f32 	%f216, 0f00000000;
	mul.rn.f32 	%f464, %f35, %f216;
	mov.b32 	%r542, 0;
	bra.uni 	$L__BB14_20;
$L__BB14_15:
	mov.b32 	%r49, %f35;
	shl.b32 	%r309, %r49, 8;
	or.b32  	%r50, %r309, -2147483648;
	mov.b64 	%rd233, 0;
	mov.b32 	%r539, 0;
$L__BB14_16:
	.pragma "nounroll";
	mul.wide.u32 	%rd83, %r539, 4;
	mov.u64 	%rd84, __cudart_i2opi_f;
	add.s64 	%rd85, %rd84, %rd83;
	ld.global.nc.u32 	%r310, [%rd85];
	mad.wide.u32 	%rd86, %r310, %r50, %rd233;
	shr.u64 	%rd233, %rd86, 32;
	add.s64 	%rd87, %rd3, %rd83;
	st.local.u32 	[%rd87], %rd86;
	add.s32 	%r539, %r539, 1;
	setp.ne.s32 	%p15, %r539, 6;
	@%p15 bra 	$L__BB14_16;
	shr.u32 	%r311, %r49, 23;
	st.local.u32 	[%rd3+24], %rd233;
	and.b32  	%r53, %r311, 31;
	add.s32 	%r312, %r311, -128;
	shr.u32 	%r313, %r312, 5;
	mul.wide.u32 	%rd88, %r313, 4;
	sub.s64 	%rd28, %rd3, %rd88;
	ld.local.u32 	%r540, [%rd28+24];
	ld.local.u32 	%r541, [%rd28+20];
	setp.eq.s32 	%p16, %r53, 0;
	@%p16 bra 	$L__BB14_19;
	shf.l.wrap.b32 	%r540, %r541, %r540, %r53;
	ld.local.u32 	%r314, [%rd28+16];
	shf.l.wrap.b32 	%r541, %r314, %r541, %r53;
$L__BB14_19:
	shr.u32 	%r315, %r540, 30;
	shf.l.wrap.b32 	%r316, %r541, %r540, 2;
	shl.b32 	%r317, %r541, 2;
	shr.u32 	%r318, %r316, 31;
	add.s32 	%r542, %r318, %r315;
	xor.b32  	%r319, %r316, %r49;
	shr.s32 	%r320, %r316, 31;
	xor.b32  	%r321, %r320, %r316;
	xor.b32  	%r322, %r320, %r317;
	cvt.u64.u32 	%rd89, %r321;
	shl.b64 	%rd90, %rd89, 32;
	cvt.u64.u32 	%rd91, %r322;
	or.b64  	%rd92, %rd90, %rd91;
	cvt.rn.f64.s64 	%fd3, %rd92;
	mul.f64 	%fd4, %fd3, 0d3BF921FB54442D19;
	cvt.rn.f32.f64 	%f214, %fd4;
	neg.f32 	%f215, %f214;
	setp.lt.s32 	%p17, %r319, 0;
	selp.f32 	%f464, %f215, %f214, %p17;
$L__BB14_20:
	mul.rn.f32 	%f217, %f464, %f464;
	and.b32  	%r324, %r542, 1;
	setp.eq.b32 	%p18, %r324, 1;
	selp.f32 	%f218, 0f3F800000, %f464, %p18;
	fma.rn.f32 	%f219, %f217, %f218, 0f00000000;
	fma.rn.f32 	%f220, %f217, 0f37CBAC00, 0fBAB607ED;
	selp.f32 	%f221, %f220, 0fB94D4153, %p18;
	selp.f32 	%f222, 0f3D2AAABB, 0f3C0885E4, %p18;
	fma.rn.f32 	%f223, %f221, %f217, %f222;
	selp.f32 	%f224, 0fBEFFFFFF, 0fBE2AAAA8, %p18;
	fma.rn.f32 	%f225, %f223, %f217, %f224;
	fma.rn.f32 	%f226, %f225, %f219, %f218;
	and.b32  	%r325, %r542, 2;
	setp.eq.s32 	%p19, %r325, 0;
	mov.f32 	%f227, 0f00000000;
	sub.f32 	%f228, %f227, %f226;
	selp.f32 	%f229, %f226, %f228, %p19;
	div.rn.f32 	%f230, %f229, %f35;
	mul.f32 	%f465, %f41, %f230;
$L__BB14_21:
	setp.lt.f32 	%p20, %f2, 0f38D1B717;
	setp.geu.f32 	%p21, %f2, 0f40400000;
	or.pred  	%p22, %p21, %p20;
	selp.f32 	%f468, 0f00000000, 0f3F800000, %p21;
	@%p22 bra 	$L__BB14_35;
	abs.f32 	%f231, %f3;
	setp.eq.f32 	%p23, %f231, 0f7F800000;
	setp.ltu.f32 	%p24, %f231, 0f47CE4780;
	or.pred  	%p25, %p24, %p23;
	selp.b32 	%r546, %r4, 0, %p24;
	mov.f32 	%f232, 0f00000000;
	mul.rn.f32 	%f233, %f3, %f232;
	selp.f32 	%f466, %f5, %f233, %p24;
	@%p25 bra 	$L__BB14_28;
	mov.b64 	%rd234, 0;
	mov.b32 	%r543, 0;
$L__BB14_24:
	.pragma "nounroll";
	mul.wide.u32 	%rd94, %r543, 4;
	mov.u64 	%rd95, __cudart_i2opi_f;
	add.s64 	%rd96, %rd95, %rd94;
	ld.global.nc.u32 	%r327, [%rd96];
	mov.b32 	%r328, %f3;
	shl.b32 	%r329, %r328, 8;
	or.b32  	%r330, %r329, -2147483648;
	mad.wide.u32 	%rd97, %r327, %r330, %rd234;
	shr.u64 	%rd234, %rd97, 32;
	add.s64 	%rd98, %rd2, %rd94;
	st.local.u32 	[%rd98], %rd97;
	add.s32 	%r543, %r543, 1;
	setp.ne.s32 	%p26, %r543, 6;
	@%p26 bra 	$L__BB14_24;
	setp.eq.s32 	%p27, %r5, 0;
	st.local.u32 	[%rd2+24], %rd234;
	ld.local.u32 	%r544, [%rd6+24];
	ld.local.u32 	%r545, [%rd6+20];
	@%p27 bra 	$L__BB14_27;
	shf.l.wrap.b32 	%r544, %r545, %r544, %r5;
	ld.local.u32 	%r331, [%rd6+16];
	shf.l.wrap.b32 	%r545, %r331, %r545, %r5;
$L__BB14_27:
	shr.u32 	%r332, %r544, 30;
	shf.l.wrap.b32 	%r333, %r545, %r544, 2;
	shl.b32 	%r334, %r545, 2;
	shr.u32 	%r335, %r333, 31;
	add.s32 	%r546, %r335, %r332;
	mov.b32 	%r336, %f3;
	xor.b32  	%r337, %r333, %r336;
	shr.s32 	%r338, %r333, 31;
	xor.b32  	%r339, %r338, %r333;
	xor.b32  	%r340, %r338, %r334;
	cvt.u64.u32 	%rd99, %r339;
	shl.b64 	%rd100, %rd99, 32;
	cvt.u64.u32 	%rd101, %r340;
	or.b64  	%rd102, %rd100, %rd101;
	cvt.rn.f64.s64 	%fd5, %rd102;
	mul.f64 	%fd6, %fd5, 0d3BF921FB54442D19;
	cvt.rn.f32.f64 	%f234, %fd6;
	neg.f32 	%f235, %f234;
	setp.lt.s32 	%p28, %r337, 0;
	selp.f32 	%f466, %f235, %f234, %p28;
$L__BB14_28:
	abs.f32 	%f236, %f4;
	setp.eq.f32 	%p29, %f236, 0f7F800000;
	setp.ltu.f32 	%p30, %f236, 0f47CE4780;
	mul.rn.f32 	%f237, %f466, %f466;
	and.b32  	%r341, %r546, 1;
	setp.eq.b32 	%p31, %r341, 1;
	selp.f32 	%f238, 0f3F800000, %f466, %p31;
	fma.rn.f32 	%f239, %f237, %f238, 0f00000000;
	fma.rn.f32 	%f240, %f237, 0f37CBAC00, 0fBAB607ED;
	selp.f32 	%f241, %f240, 0fB94D4153, %p31;
	selp.f32 	%f242, 0f3D2AAABB, 0f3C0885E4, %p31;
	fma.rn.f32 	%f243, %f241, %f237, %f242;
	selp.f32 	%f244, 0fBEFFFFFF, 0fBE2AAAA8, %p31;
	fma.rn.f32 	%f245, %f243, %f237, %f244;
	fma.rn.f32 	%f246, %f245, %f239, %f238;
	and.b32  	%r342, %r546, 2;
	setp.eq.s32 	%p32, %r342, 0;
	mov.f32 	%f247, 0f00000000;
	sub.f32 	%f248, %f247, %f246;
	selp.f32 	%f53, %f246, %f248, %p32;
	or.pred  	%p33, %p30, %p29;
	selp.b32 	%r550, %r6, 0, %p30;
	mul.rn.f32 	%f249, %f4, %f247;
	selp.f32 	%f467, %f6, %f249, %p30;
	@%p33 bra 	$L__BB14_34;
	mov.b64 	%rd235, 0;
	mov.b32 	%r547, 0;
$L__BB14_30:
	.pragma "nounroll";
	mul.wide.u32 	%rd104, %r547, 4;
	mov.u64 	%rd105, __cudart_i2opi_f;
	add.s64 	%rd106, %rd105, %rd104;
	ld.global.nc.u32 	%r344, [%rd106];
	mov.b32 	%r75, %f4;
	shl.b32 	%r345, %r75, 8;
	or.b32  	%r346, %r345, -2147483648;
	mad.wide.u32 	%rd107, %r344, %r346, %rd235;
	shr.u64 	%rd235, %rd107, 32;
	add.s64 	%rd108, %rd1, %rd104;
	st.local.u32 	[%rd108], %rd107;
	add.s32 	%r547, %r547, 1;
	setp.ne.s32 	%p34, %r547, 6;
	@%p34 bra 	$L__BB14_30;
	setp.eq.s32 	%p35, %r7, 0;
	st.local.u32 	[%rd1+24], %rd235;
	ld.local.u32 	%r548, [%rd7+24];
	ld.local.u32 	%r549, [%rd7+20];
	@%p35 bra 	$L__BB14_33;
	shf.l.wrap.b32 	%r548, %r549, %r548, %r7;
	ld.local.u32 	%r347, [%rd7+16];
	shf.l.wrap.b32 	%r549, %r347, %r549, %r7;
$L__BB14_33:
	shr.u32 	%r348, %r548, 30;
	shf.l.wrap.b32 	%r349, %r549, %r548, 2;
	shl.b32 	%r350, %r549, 2;
	shr.u32 	%r351, %r349, 31;
	add.s32 	%r550, %r351, %r348;
	xor.b32  	%r352, %r349, %r75;
	shr.s32 	%r353, %r349, 31;
	xor.b32  	%r354, %r353, %r349;
	xor.b32  	%r355, %r353, %r350;
	cvt.u64.u32 	%rd109, %r354;
	shl.b64 	%rd110, %rd109, 32;
	cvt.u64.u32 	%rd111, %r355;
	or.b64  	%rd112, %rd110, %rd111;
	cvt.rn.f64.s64 	%fd7, %rd112;
	mul.f64 	%fd8, %fd7, 0d3BF921FB54442D19;
	cvt.rn.f32.f64 	%f250, %fd8;
	neg.f32 	%f251, %f250;
	setp.lt.s32 	%p36, %r352, 0;
	selp.f32 	%f467, %f251, %f250, %p36;
$L__BB14_34:
	mul.rn.f32 	%f252, %f467, %f467;
	and.b32  	%r356, %r550, 1;
	setp.eq.b32 	%p37, %r356, 1;
	selp.f32 	%f253, 0f3F800000, %f467, %p37;
	fma.rn.f32 	%f254, %f252, %f253, 0f00000000;
	fma.rn.f32 	%f255, %f252, 0f37CBAC00, 0fBAB607ED;
	selp.f32 	%f256, %f255, 0fB94D4153, %p37;
	selp.f32 	%f257, 0f3D2AAABB, 0f3C0885E4, %p37;
	fma.rn.f32 	%f258, %f256, %f252, %f257;
	selp.f32 	%f259, 0fBEFFFFFF, 0fBE2AAAA8, %p37;
	fma.rn.f32 	%f260, %f258, %f252, %f259;
	fma.rn.f32 	%f261, %f260, %f254, %f253;
	and.b32  	%r357, %r550, 2;
	setp.eq.s32 	%p38, %r357, 0;
	mov.f32 	%f262, 0f00000000;
	sub.f32 	%f263, %f262, %f261;
	selp.f32 	%f264, %f261, %f263, %p38;
	div.rn.f32 	%f265, %f264, %f4;
	div.rn.f32 	%f266, %f53, %f3;
	mul.f32 	%f468, %f266, %f265;
$L__BB14_35:
	ld.param.u32 	%r532, [_Z12resizeKernelItLi1E19LanczosInterpolatorItLi1EEEvPKT_i8NppiSize8NppiRectPS2_iS5_S6__param_1];
	add.s32 	%r358, %r534, %r2;
	max.s32 	%r359, %r358, %r200;
	add.s32 	%r360, %r202, %r200;
	add.s32 	%r361, %r360, -1;
	min.s32 	%r362, %r359, %r361;
	mul.lo.s32 	%r363, %r362, %r532;
	cvt.s64.s32 	%rd113, %r363;
	add.s64 	%rd33, %rd18, %rd113;
	setp.lt.f32 	%p39, %f7, 0f38D1B717;
	setp.geu.f32 	%p40, %f7, 0f40400000;
	mul.f32 	%f267, %f465, %f468;
	mul.wide.s32 	%rd114, %r3, 2;
	add.s64 	%rd115, %rd33, %rd114;
	ld.global.u16 	%rs1, [%rd115];
	cvt.rn.f32.u16 	%f268, %rs1;
	fma.rn.f32 	%f59, %f267, %f268, %f462;
	or.pred  	%p41, %p40, %p39;
	selp.f32 	%f471, 0f00000000, 0f3F800000, %p40;
	@%p41 bra 	$L__BB14_49;
	abs.f32 	%f269, %f8;
	setp.eq.f32 	%p42, %f269, 0f7F800000;
	setp.ltu.f32 	%p43, %f269, 0f47CE4780;
	or.pred  	%p44, %p43, %p42;
	selp.b32 	%r554, %r9, 0, %p43;
	mov.f32 	%f270, 0f00000000;
	mul.rn.f32 	%f271, %f8, %f270;
	selp.f32 	%f469, %f10, %f271, %p43;
	@%p44 bra 	$L__BB14_42;
	mov.b64 	%rd236, 0;
	mov.b32 	%r551, 0;
$L__BB14_38:
	.pragma "nounroll";
	mul.wide.u32 	%rd117, %r551, 4;
	mov.u64 	%rd118, __cudart_i2opi_f;
	add.s64 	%rd119, %rd118, %rd117;
	ld.global.nc.u32 	%r365, [%rd119];
	mov.b32 	%r366, %f8;
	shl.b32 	%r367, %r366, 8;
	or.b32  	%r368, %r367, -2147483648;
	mad.wide.u32 	%rd120, %r365, %r368, %rd236;
	shr.u64 	%rd236, %rd120, 32;
	add.s64 	%rd121, %rd2, %rd117;
	st.local.u32 	[%rd121], %rd120;
	add.s32 	%r551, %r551, 1;
	setp.ne.s32 	%p45, %r551, 6;
	@%p45 bra 	$L__BB14_38;
	setp.eq.s32 	%p46, %r10, 0;
	st.local.u32 	[%rd2+24], %rd236;
	ld.local.u32 	%r552, [%rd8+24];
	ld.local.u32 	%r553, [%rd8+20];
	@%p46 bra 	$L__BB14_41;
	shf.l.wrap.b32 	%r552, %r553, %r552, %r10;
	ld.local.u32 	%r369, [%rd8+16];
	shf.l.wrap.b32 	%r553, %r369, %r553, %r10;
$L__BB14_41:
	shr.u32 	%r370, %r552, 30;
	shf.l.wrap.b32 	%r371, %r553, %r552, 2;
	shl.b32 	%r372, %r553, 2;
	shr.u32 	%r373, %r371, 31;
	add.s32 	%r554, %r373, %r370;
	mov.b32 	%r374, %f8;
	xor.b32  	%r375, %r371, %r374;
	shr.s32 	%r376, %r371, 31;
	xor.b32  	%r377, %r376, %r371;
	xor.b32  	%r378, %r376, %r372;
	cvt.u64.u32 	%rd122, %r377;
	shl.b64 	%rd123, %rd122, 32;
	cvt.u64.u32 	%rd124, %r378;
	or.b64  	%rd125, %rd123, %rd124;
	cvt.rn.f64.s64 	%fd9, %rd125;
	mul.f64 	%fd10, %fd9, 0d3BF921FB54442D19;
	cvt.rn.f32.f64 	%f272, %fd10;
	neg.f32 	%f273, %f272;
	setp.lt.s32 	%p47, %r375, 0;
	selp.f32 	%f469, %f273, %f272, %p47;
$L__BB14_42:
	abs.f32 	%f274, %f9;
	setp.eq.f32 	%p48, %f274, 0f7F800000;
	setp.ltu.f32 	%p49, %f274, 0f47CE4780;
	mul.rn.f32 	%f275, %f469, %f469;
	and.b32  	%r379, %r554, 1;
	setp.eq.b32 	%p50, %r379, 1;
	selp.f32 	%f276, 0f3F800000, %f469, %p50;
	fma.rn.f32 	%f277, %f275, %f276, 0f00000000;
	fma.rn.f32 	%f278, %f275, 0f37CBAC00, 0fBAB607ED;
	selp.f32 	%f279, %f278, 0fB94D4153, %p50;
	selp.f32 	%f280, 0f3D2AAABB, 0f3C0885E4, %p50;
	fma.rn.f32 	%f281, %f279, %f275, %f280;
	selp.f32 	%f282, 0fBEFFFFFF, 0fBE2AAAA8, %p50;
	fma.rn.f32 	%f283, %f281, %f275, %f282;
	fma.rn.f32 	%f284, %f283, %f277, %f276;
	and.b32  	%r380, %r554, 2;
	setp.eq.s32 	%p51, %r380, 0;
	mov.f32 	%f285, 0f00000000;
	sub.f32 	%f286, %f285, %f284;
	selp.f32 	%f64, %f284, %f286, %p51;
	or.pred  	%p52, %p49, %p48;
	selp.b32 	%r558, %r11, 0, %p49;
	mul.rn.f32 	%f287, %f9, %f285;
	selp.f32 	%f470, %f11, %f287, %p49;
	@%p52 bra 	$L__BB14_48;
	mov.b64 	%rd237, 0;
	mov.b32 	%r555, 0;
$L__BB14_44:
	.pragma "nounroll";
	mul.wide.u32 	%rd127, %r555, 4;
	mov.u64 	%rd128, __cudart_i2opi_f;
	add.s64 	%rd129, %rd128, %rd127;
	ld.global.nc.u32 	%r382, [%rd129];
	mov.b32 	%r383, %f9;
	shl.b32 	%r384, %r383, 8;
	or.b32  	%r385, %r384, -2147483648;
	mad.wide.u32 	%rd130, %r382, %r385, %rd237;
	shr.u64 	%rd237, %rd130, 32;
	add.s64 	%rd131, %rd1, %rd127;
	st.local.u32 	[%rd131], %rd130;
	add.s32 	%r555, %r555, 1;
	setp.ne.s32 	%p53, %r555, 6;
	@%p53 bra 	$L__BB14_44;
	setp.eq.s32 	%p54, %r12, 0;
	st.local.u32 	[%rd1+24], %rd237;
	ld.local.u32 	%r556, [%rd9+24];
	ld.local.u32 	%r557, [%rd9+20];
	@%p54 bra 	$L__BB14_47;
	shf.l.wrap.b32 	%r556, %r557, %r556, %r12;
	ld.local.u32 	%r386, [%rd9+16];
	shf.l.wrap.b32 	%r557, %r386, %r557, %r12;
$L__BB14_47:
	shr.u32 	%r387, %r556, 30;
	shf.l.wrap.b32 	%r388, %r557, %r556, 2;
	shl.b32 	%r389, %r557, 2;
	shr.u32 	%r390, %r388, 31;
	add.s32 	%r558, %r390, %r387;
	mov.b32 	%r391, %f9;
	xor.b32  	%r392, %r388, %r391;
	shr.s32 	%r393, %r388, 31;
	xor.b32  	%r394, %r393, %r388;
	xor.b32  	%r395, %r393, %r389;
	cvt.u64.u32 	%rd132, %r394;
	shl.b64 	%rd133, %rd132, 32;
	cvt.u64.u32 	%rd134, %r395;
	or.b64  	%rd135, %rd133, %rd134;
	cvt.rn.f64.s64 	%fd11, %rd135;
	mul.f64 	%fd12, %fd11, 0d3BF921FB54442D19;
	cvt.rn.f32.f64 	%f288, %fd12;
	neg.f32 	%f289, %f288;
	setp.lt.s32 	%p55, %r392, 0;
	selp.f32 	%f470, %f289, %f288, %p55;
$L__BB14_48:
	mul.rn.f32 	%f290, %f470, %f470;
	and.b32  	%r396, %r558, 1;
	setp.eq.b32 	%p56, %r396, 1;
	selp.f32 	%f291, 0f3F800000, %f470, %p56;
	fma.rn.f32 	%f292, %f290, %f291, 0f00000000;
	fma.rn.f32 	%f293, %f290, 0f37CBAC00, 0fBAB607ED;
	selp.f32 	%f294, %f293, 0fB94D4153, %p56;
	selp.f32 	%f295, 0f3D2AAABB, 0f3C0885E4, %p56;
	fma.rn.f32 	%f296, %f294, %f290, %f295;
	selp.f32 	%f297, 0fBEFFFFFF, 0fBE2AAAA8, %p56;
	fma.rn.f32 	%f298, %f296, %f290, %f297;
	fma.rn.f32 	%f299, %f298, %f292, %f291;
	and.b32  	%r397, %r558, 2;
	setp.eq.s32 	%p57, %r397, 0;
	mov.f32 	%f300, 0f00000000;
	sub.f32 	%f301, %f300, %f299;
	selp.f32 	%f302, %f299, %f301, %p57;
	div.rn.f32 	%f303, %f302, %f9;
	div.rn.f32 	%f304, %f64, %f8;
	mul.f32 	%f471, %f304, %f303;
$L__BB14_49:
	setp.lt.f32 	%p58, %f12, 0f38D1B717;
	setp.geu.f32 	%p59, %f12, 0f40400000;
	mul.f32 	%f305, %f465, %f471;
	mul.wide.s32 	%rd136, %r8, 2;
	add.s64 	%rd137, %rd33, %rd136;
	ld.global.u16 	%rs2, [%rd137];
	cvt.rn.f32.u16 	%f306, %rs2;
	fma.rn.f32 	%f70, %f305, %f306, %f59;
	or.pred  	%p60, %p59, %p58;
	selp.f32 	%f474, 0f00000000, 0f3F800000, %p59;
	@%p60 bra 	$L__BB14_63;
	abs.f32 	%f307, %f13;
	setp.eq.f32 	%p61, %f307, 0f7F800000;
	setp.ltu.f32 	%p62, %f307, 0f47CE4780;
	or.pred  	%p63, %p62, %p61;
	selp.b32 	%r562, %r14, 0, %p62;
	mov.f32 	%f308, 0f00000000;
	mul.rn.f32 	%f309, %f13, %f308;
	selp.f32 	%f472, %f15, %f309, %p62;
	@%p63 bra 	$L__BB14_56;
	mov.b64 	%rd238, 0;
	mov.b32 	%r559, 0;
$L__BB14_52:
	.pragma "nounroll";
	mul.wide.u32 	%rd139, %r559, 4;
	mov.u64 	%rd140, __cudart_i2opi_f;
	add.s64 	%rd141, %rd140, %rd139;
	ld.global.nc.u32 	%r399, [%rd141];
	mov.b32 	%r109, %f13;
	shl.b32 	%r400, %r109, 8;
	or.b32  	%r401, %r400, -2147483648;
	mad.wide.u32 	%rd142, %r399, %r401, %rd238;
	shr.u64 	%rd238, %rd142, 32;
	add.s64 	%rd143, %rd2, %rd139;
	st.local.u32 	[%rd143], %rd142;
	add.s32 	%r559, %r559, 1;
	setp.ne.s32 	%p64, %r559, 6;
	@%p64 bra 	$L__BB14_52;
	setp.eq.s32 	%p65, %r15, 0;
	st.local.u32 	[%rd2+24], %rd238;
	ld.local.u32 	%r560, [%rd10+24];
	ld.local.u32 	%r561, [%rd10+20];
	@%p65 bra 	$L__BB14_55;
	shf.l.wrap.b32 	%r560, %r561, %r560, %r15;
	ld.local.u32 	%r402, [%rd10+16];
	shf.l.wrap.b32 	%r561, %r402, %r561, %r15;
$L__BB14_55:
	shr.u32 	%r403, %r560, 30;
	shf.l.wrap.b32 	%r404, %r561, %r560, 2;
	shl.b32 	%r405, %r561, 2;
	shr.u32 	%r406, %r404, 31;
	add.s32 	%r562, %r406, %r403;
	xor.b32  	%r407, %r404, %r109;
	shr.s32 	%r408, %r404, 31;
	xor.b32  	%r409, %r408, %r404;
	xor.b32  	%r410, %r408, %r405;
	cvt.u64.u32 	%rd144, %r409;
	shl.b64 	%rd145, %rd144, 32;
	cvt.u64.u32 	%rd146, %r410;
	or.b64  	%rd147, %rd145, %rd146;
	cvt.rn.f64.s64 	%fd13, %rd147;
	mul.f64 	%fd14, %fd13, 0d3BF921FB54442D19;
	cvt.rn.f32.f64 	%f310, %fd14;
	neg.f32 	%f311, %f310;
	setp.lt.s32 	%p66, %r407, 0;
	selp.f32 	%f472, %f311, %f310, %p66;
$L__BB14_56:
	abs.f32 	%f312, %f14;
	setp.eq.f32 	%p67, %f312, 0f7F800000;
	setp.ltu.f32 	%p68, %f312, 0f47CE4780;
	mul.rn.f32 	%f313, %f472, %f472;
	and.b32  	%r411, %r562, 1;
	setp.eq.b32 	%p69, %r411, 1;
	selp.f32 	%f314, 0f3F800000, %f472, %p69;
	fma.rn.f32 	%f315, %f313, %f314, 0f00000000;
	fma.rn.f32 	%f316, %f313, 0f37CBAC00, 0fBAB607ED;
	selp.f32 	%f317, %f316, 0fB94D4153, %p69;
	selp.f32 	%f318, 0f3D2AAABB, 0f3C0885E4, %p69;
	fma.rn.f32 	%f319, %f317, %f313, %f318;
	selp.f32 	%f320, 0fBEFFFFFF, 0fBE2AAAA8, %p69;
	fma.rn.f32 	%f321, %f319, %f313, %f320;
	fma.rn.f32 	%f322, %f321, %f315, %f314;
	and.b32  	%r412, %r562, 2;
	setp.eq.s32 	%p70, %r412, 0;
	mov.f32 	%f323, 0f00000000;
	sub.f32 	%f324, %f323, %f322;
	selp.f32 	%f75, %f322, %f324, %p70;
	or.pred  	%p71, %p68, %p67;
	selp.b32 	%r566, %r16, 0, %p68;
	mul.rn.f32 	%f325, %f14, %f323;
	selp.f32 	%f473, %f16, %f325, %p68;
	@%p71 bra 	$L__BB14_62;
	mov.b64 	%rd239, 0;
	mov.b32 	%r563, 0;
$L__BB14_58:
	.pragma "nounroll";
	mul.wide.u32 	%rd149, %r563, 4;
	mov.u64 	%rd150, __cudart_i2opi_f;
	add.s64 	%rd151, %rd150, %rd149;
	ld.global.nc.u32 	%r414, [%rd151];
	mov.b32 	%r415, %f14;
	shl.b32 	%r416, %r415, 8;
	or.b32  	%r417, %r416, -2147483648;
	mad.wide.u32 	%rd152, %r414, %r417, %rd239;
	shr.u64 	%rd239, %rd152, 32;
	add.s64 	%rd153, %rd1, %rd149;
	st.local.u32 	[%rd153], %rd152;
	add.s32 	%r563, %r563, 1;
	setp.ne.s32 	%p72, %r563, 6;
	@%p72 bra 	$L__BB14_58;
	setp.eq.s32 	%p73, %r17, 0;
	st.local.u32 	[%rd1+24], %rd239;
	ld.local.u32 	%r564, [%rd11+24];
	ld.local.u32 	%r565, [%rd11+20];
	@%p73 bra 	$L__BB14_61;
	shf.l.wrap.b32 	%r564, %r565, %r564, %r17;
	ld.local.u32 	%r418, [%rd11+16];
	shf.l.wrap.b32 	%r565, %r418, %r565, %r17;
$L__BB14_61:
	shr.u32 	%r419, %r564, 30;
	shf.l.wrap.b32 	%r420, %r565, %r564, 2;
	shl.b32 	%r421, %r565, 2;
	shr.u32 	%r422, %r420, 31;
	add.s32 	%r566, %r422, %r419;
	mov.b32 	%r423, %f14;
	xor.b32  	%r424, %r420, %r423;
	shr.s32 	%r425, %r420, 31;
	xor.b32  	%r426, %r425, %r420;
	xor.b32  	%r427, %r425, %r421;
	cvt.u64.u32 	%rd154, %r426;
	shl.b64 	%rd155, %rd154, 32;
	cvt.u64.u32 	%rd156, %r427;
	or.b64  	%rd157, %rd155, %rd156;
	cvt.rn.f64.s64 	%fd15, %rd157;
	mul.f64 	%fd16, %fd15, 0d3BF921FB54442D19;
	cvt.rn.f32.f64 	%f326, %fd16;
	neg.f32 	%f327, %f326;
	setp.lt.s32 	%p74, %r424, 0;
	selp.f32 	%f473, %f327, %f326, %p74;
$L__BB14_62:
	mul.rn.f32 	%f328, %f473, %f473;
	and.b32  	%r428, %r566, 1;
	setp.eq.b32 	%p75, %r428, 1;
	selp.f32 	%f329, 0f3F800000, %f473, %p75;
	fma.rn.f32 	%f330, %f328, %f329, 0f00000000;
	fma.rn.f32 	%f331, %f328, 0f37CBAC00, 0fBAB607ED;
	selp.f32 	%f332, %f331, 0fB94D4153, %p75;
	selp.f32 	%f333, 0f3D2AAABB, 0f3C0885E4, %p75;
	fma.rn.f32 	%f334, %f332, %f328, %f333;
	selp.f32 	%f335, 0fBEFFFFFF, 0fBE2AAAA8, %p75;
	fma.rn.f32 	%f336, %f334, %f328, %f335;
	fma.rn.f32 	%f337, %f336, %f330, %f329;
	and.b32  	%r429, %r566, 2;
	setp.eq.s32 	%p76, %r429, 0;
	mov.f32 	%f338, 0f00000000;
	sub.f32 	%f339, %f338, %f337;
	selp.f32 	%f340, %f337, %f339, %p76;
	div.rn.f32 	%f341, %f340, %f14;
	div.rn.f32 	%f342, %f75, %f13;
	mul.f32 	%f474, %f342, %f341;
$L__BB14_63:
	setp.lt.f32 	%p77, %f17, 0f38D1B717;
	setp.geu.f32 	%p78, %f17, 0f40400000;
	mul.f32 	%f343, %f465, %f474;
	mul.wide.s32 	%rd158, %r13, 2;
	add.s64 	%rd159, %rd33, %rd158;
	ld.global.u16 	%rs3, [%rd159];
	cvt.rn.f32.u16 	%f344, %rs3;
	fma.rn.f32 	%f81, %f343, %f344, %f70;
	or.pred  	%p79, %p78, %p77;
	selp.f32 	%f477, 0f00000000, 0f3F800000, %p78;
	@%p79 bra 	$L__BB14_77;
	abs.f32 	%f345, %f18;
	setp.eq.f32 	%p80, %f345, 0f7F800000;
	setp.ltu.f32 	%p81, %f345, 0f47CE4780;
	or.pred  	%p82, %p81, %p80;
	selp.b32 	%r570, %r19, 0, %p81;
	mov.f32 	%f346, 0f00000000;
	mul.rn.f32 	%f347, %f18, %f346;
	selp.f32 	%f475, %f20, %f347, %p81;
	@%p82 bra 	$L__BB14_70;
	mov.b64 	%rd240, 0;
	mov.b32 	%r567, 0;
$L__BB14_66:
	.pragma "nounroll";
	mul.wide.u32 	%rd161, %r567, 4;
	mov.u64 	%rd162, __cudart_i2opi_f;
	add.s64 	%rd163, %rd162, %rd161;
	ld.global.nc.u32 	%r431, [%rd163];
	mov.b32 	%r432, %f18;
	shl.b32 	%r433, %r432, 8;
	or.b32  	%r434, %r433, -2147483648;
	mad.wide.u32 	%rd164, %r431, %r434, %rd240;
	shr.u64 	%rd240, %rd164, 32;
	add.s64 	%rd165, %rd2, %rd161;
	st.local.u32 	[%rd165], %rd164;
	add.s32 	%r567, %r567, 1;
	setp.ne.s32 	%p83, %r567, 6;
	@%p83 bra 	$L__BB14_66;
	setp.eq.s32 	%p84, %r20, 0;
	st.local.u32 	[%rd2+24], %rd240;
	ld.local.u32 	%r568, [%rd12+24];
	ld.local.u32 	%r569, [%rd12+20];
	@%p84 bra 	$L__BB14_69;
	shf.l.wrap.b32 	%r568, %r569, %r568, %r20;
	ld.local.u32 	%r435, [%rd12+16];
	shf.l.wrap.b32 	%r569, %r435, %r569, %r20;
$L__BB14_69:
	shr.u32 	%r436, %r568, 30;
	shf.l.wrap.b32 	%r437, %r569, %r568, 2;
	shl.b32 	%r438, %r569, 2;
	shr.u32 	%r439, %r437, 31;
	add.s32 	%r570, %r439, %r436;
	mov.b32 	%r440, %f18;
	xor.b32  	%r441, %r437, %r440;
	shr.s32 	%r442, %r437, 31;
	xor.b32  	%r443, %r442, %r437;
	xor.b32  	%r444, %r442, %r438;
	cvt.u64.u32 	%rd166, %r443;
	shl.b64 	%rd167, %rd166, 32;
	cvt.u64.u32 	%rd168, %r444;
	or.b64  	%rd169, %rd167, %rd168;
	cvt.rn.f64.s64 	%fd17, %rd169;
	mul.f64 	%fd18, %fd17, 0d3BF921FB54442D19;
	cvt.rn.f32.f64 	%f348, %fd18;
	neg.f32 	%f349, %f348;
	setp.lt.s32 	%p85, %r441, 0;
	selp.f32 	%f475, %f349, %f348, %p85;
$L__BB14_70:
	abs.f32 	%f350, %f19;
	setp.eq.f32 	%p86, %f350, 0f7F800000;
	setp.ltu.f32 	%p87, %f350, 0f47CE4780;
	mul.rn.f32 	%f351, %f475, %f475;
	and.b32  	%r445, %r570, 1;
	setp.eq.b32 	%p88, %r445, 1;
	selp.f32 	%f352, 0f3F800000, %f475, %p88;
	fma.rn.f32 	%f353, %f351, %f352, 0f00000000;
	fma.rn.f32 	%f354, %f351, 0f37CBAC00, 0fBAB607ED;
	selp.f32 	%f355, %f354, 0fB94D4153, %p88;
	selp.f32 	%f356, 0f3D2AAABB, 0f3C0885E4, %p88;
	fma.rn.f32 	%f357, %f355, %f351, %f356;
	selp.f32 	%f358, 0fBEFFFFFF, 0fBE2AAAA8, %p88;
	fma.rn.f32 	%f359, %f357, %f351, %f358;
	fma.rn.f32 	%f360, %f359, %f353, %f352;
	and.b32  	%r446, %r570, 2;
	setp.eq.s32 	%p89, %r446, 0;
	mov.f32 	%f361, 0f00000000;
	sub.f32 	%f362, %f361, %f360;
	selp.f32 	%f86, %f360, %f362, %p89;
	or.pred  	%p90, %p87, %p86;
	selp.b32 	%r574, %r21, 0, %p87;
	mul.rn.f32 	%f363, %f19, %f361;
	selp.f32 	%f476, %f21, %f363, %p87;
	@%p90 bra 	$L__BB14_76;
	mov.b64 	%rd241, 0;
	mov.b32 	%r571, 0;
$L__BB14_72:
	.pragma "nounroll";
	mul.wide.u32 	%rd171, %r571, 4;
	mov.u64 	%rd172, __cudart_i2opi_f;
	add.s64 	%rd173, %rd172, %rd171;
	ld.global.nc.u32 	%r448, [%rd173];
	mov.b32 	%r449, %f19;
	shl.b32 	%r450, %r449, 8;
	or.b32  	%r451, %r450, -2147483648;
	mad.wide.u32 	%rd174, %r448, %r451, %rd241;
	shr.u64 	%rd241, %rd174, 32;
	add.s64 	%rd175, %rd1, %rd171;
	st.local.u32 	[%rd175], %rd174;
	add.s32 	%r571, %r571, 1;
	setp.ne.s32 	%p91, %r571, 6;
	@%p91 bra 	$L__BB14_72;
	setp.eq.s32 	%p92, %r22, 0;
	st.local.u32 	[%rd1+24], %rd241;
	ld.local.u32 	%r572, [%rd13+24];
	ld.local.u32 	%r573, [%rd13+20];
	@%p92 bra 	$L__BB14_75;
	shf.l.wrap.b32 	%r572, %r573, %r572, %r22;
	ld.local.u32 	%r452, [%rd13+16];
	shf.l.wrap.b32 	%r573, %r452, %r573, %r22;
$L__BB14_75:
	shr.u32 	%r453, %r572, 30;
	shf.l.wrap.b32 	%r454, %r573, %r572, 2;
	shl.b32 	%r455, %r573, 2;
	shr.u32 	%r456, %r454, 31;
	add.s32 	%r574, %r456, %r453;
	mov.b32 	%r457, %f19;
	xor.b32  	%r458, %r454, %r457;
	shr.s32 	%r459, %r454, 31;
	xor.b32  	%r460, %r459, %r454;
	xor.b32  	%r461, %r459, %r455;
	cvt.u64.u32 	%rd176, %r460;
	shl.b64 	%rd177, %rd176, 32;
	cvt.u64.u32 	%rd178, %r461;
	or.b64  	%rd179, %rd177, %rd178;
	cvt.rn.f64.s64 	%fd19, %rd179;
	mul.f64 	%fd20, %fd19, 0d3BF921FB54442D19;
	cvt.rn.f32.f64 	%f364, %fd20;
	neg.f32 	%f365, %f364;
	setp.lt.s32 	%p93, %r458, 0;
	selp.f32 	%f476, %f365, %f364, %p93;
$L__BB14_76:
	mul.rn.f32 	%f366, %f476, %f476;
	and.b32  	%r462, %r574, 1;
	setp.eq.b32 	%p94, %r462, 1;
	selp.f32 	%f367, 0f3F800000, %f476, %p94;
	fma.rn.f32 	%f368, %f366, %f367, 0f00000000;
	fma.rn.f32 	%f369, %f366, 0f37CBAC00, 0fBAB607ED;
	selp.f32 	%f370, %f369, 0fB94D4153, %p94;
	selp.f32 	%f371, 0f3D2AAABB, 0f3C0885E4, %p94;
	fma.rn.f32 	%f372, %f370, %f366, %f371;
	selp.f32 	%f373, 0fBEFFFFFF, 0fBE2AAAA8, %p94;
	fma.rn.f32 	%f374, %f372, %f366, %f373;
	fma.rn.f32 	%f375, %f374, %f368, %f367;
	and.b32  	%r463, %r574, 2;
	setp.eq.s32 	%p95, %r463, 0;
	mov.f32 	%f376, 0f00000000;
	sub.f32 	%f377, %f376, %f375;
	selp.f32 	%f378, %f375, %f377, %p95;
	div.rn.f32 	%f379, %f378, %f19;
	div.rn.f32 	%f380, %f86, %f18;
	mul.f32 	%f477, %f380, %f379;
$L__BB14_77:
	setp.lt.f32 	%p96, %f22, 0f38D1B717;
	setp.geu.f32 	%p97, %f22, 0f40400000;
	mul.f32 	%f381, %f465, %f477;
	mul.wide.s32 	%rd180, %r18, 2;
	add.s64 	%rd181, %rd33, %rd180;
	ld.global.u16 	%rs4, [%rd181];
	cvt.rn.f32.u16 	%f382, %rs4;
	fma.rn.f32 	%f92, %f381, %f382, %f81;
	or.pred  	%p98, %p97, %p96;
	selp.f32 	%f480, 0f00000000, 0f3F800000, %p97;
	@%p98 bra 	$L__BB14_91;
	abs.f32 	%f383, %f23;
	setp.eq.f32 	%p99, %f383, 0f7F800000;
	setp.ltu.f32 	%p100, %f383, 0f47CE4780;
	or.pred  	%p101, %p100, %p99;
	selp.b32 	%r578, %r24, 0, %p100;
	mov.f32 	%f384, 0f00000000;
	mul.rn.f32 	%f385, %f23, %f384;
	selp.f32 	%f478, %f25, %f385, %p100;
	@%p101 bra 	$L__BB14_84;
	mov.b64 	%rd242, 0;
	mov.b32 	%r575, 0;
$L__BB14_80:
	.pragma "nounroll";
	mul.wide.u32 	%rd183, %r575, 4;
	mov.u64 	%rd184, __cudart_i2opi_f;
	add.s64 	%rd185, %rd184, %rd183;
	ld.global.nc.u32 	%r465, [%rd185];
	mov.b32 	%r466, %f23;
	shl.b32 	%r467, %r466, 8;
	or.b32  	%r468, %r467, -2147483648;
	mad.wide.u32 	%rd186, %r465, %r468, %rd242;
	shr.u64 	%rd242, %rd186, 32;
	add.s64 	%rd187, %rd2, %rd183;
	st.local.u32 	[%rd187], %rd186;
	add.s32 	%r575, %r575, 1;
	setp.ne.s32 	%p102, %r575, 6;
	@%p102 bra 	$L__BB14_80;
	setp.eq.s32 	%p103, %r25, 0;
	st.local.u32 	[%rd2+24], %rd242;
	ld.local.u32 	%r576, [%rd14+24];
	ld.local.u32 	%r577, [%rd14+20];
	@%p103 bra 	$L__BB14_83;
	shf.l.wrap.b32 	%r576, %r577, %r576, %r25;
	ld.local.u32 	%r469, [%rd14+16];
	shf.l.wrap.b32 	%r577, %r469, %r577, %r25;
$L__BB14_83:
	shr.u32 	%r470, %r576, 30;
	shf.l.wrap.b32 	%r471, %r577, %r576, 2;
	shl.b32 	%r472, %r577, 2;
	shr.u32 	%r473, %r471, 31;
	add.s32 	%r578, %r473, %r470;
	mov.b32 	%r474, %f23;
	xor.b32  	%r475, %r471, %r474;
	shr.s32 	%r476, %r471, 31;
	xor.b32  	%r477, %r476, %r471;
	xor.b32  	%r478, %r476, %r472;
	cvt.u64.u32 	%rd188, %r477;
	shl.b64 	%rd189, %rd188, 32;
	cvt.u64.u32 	%rd190, %r478;
	or.b64  	%rd191, %rd189, %rd190;
	cvt.rn.f64.s64 	%fd21, %rd191;
	mul.f64 	%fd22, %fd21, 0d3BF921FB54442D19;
	cvt.rn.f32.f64 	%f386, %fd22;
	neg.f32 	%f387, %f386;
	setp.lt.s32 	%p104, %r475, 0;
	selp.f32 	%f478, %f387, %f386, %p104;
$L__BB14_84:
	abs.f32 	%f388, %f24;
	setp.eq.f32 	%p105, %f388, 0f7F800000;
	setp.ltu.f32 	%p106, %f388, 0f47CE4780;
	mul.rn.f32 	%f389, %f478, %f478;
	and.b32  	%r479, %r578, 1;
	setp.eq.b32 	%p107, %r479, 1;
	selp.f32 	%f390, 0f3F800000, %f478, %p107;
	fma.rn.f32 	%f391, %f389, %f390, 0f00000000;
	fma.rn.f32 	%f392, %f389, 0f37CBAC00, 0fBAB607ED;
	selp.f32 	%f393, %f392, 0fB94D4153, %p107;
	selp.f32 	%f394, 0f3D2AAABB, 0f3C0885E4, %p107;
	fma.rn.f32 	%f395, %f393, %f389, %f394;
	selp.f32 	%f396, 0fBEFFFFFF, 0fBE2AAAA8, %p107;
	fma.rn.f32 	%f397, %f395, %f389, %f396;
	fma.rn.f32 	%f398, %f397, %f391, %f390;
	and.b32  	%r480, %r578, 2;
	setp.eq.s32 	%p108, %r480, 0;
	mov.f32 	%f399, 0f00000000;
	sub.f32 	%f400, %f399, %f398;
	selp.f32 	%f97, %f398, %f400, %p108;
	or.pred  	%p109, %p106, %p105;
	selp.b32 	%r582, %r26, 0, %p106;
	mul.rn.f32 	%f401, %f24, %f399;
	selp.f32 	%f479, %f26, %f401, %p106;
	@%p109 bra 	$L__BB14_90;
	mov.b64 	%rd243, 0;
	mov.b32 	%r579, 0;
$L__BB14_86:
	.pragma "nounroll";
	mul.wide.u32 	%rd193, %r579, 4;
	mov.u64 	%rd194, __cudart_i2opi_f;
	add.s64 	%rd195, %rd194, %rd193;
	ld.global.nc.u32 	%r482, [%rd195];
	mov.b32 	%r483, %f24;
	shl.b32 	%r484, %r483, 8;
	or.b32  	%r485, %r484, -2147483648;
	mad.wide.u32 	%rd196, %r482, %r485, %rd243;
	shr.u64 	%rd243, %rd196, 32;
	add.s64 	%rd197, %rd1, %rd193;
	st.local.u32 	[%rd197], %rd196;
	add.s32 	%r579, %r579, 1;
	setp.ne.s32 	%p110, %r579, 6;
	@%p110 bra 	$L__BB14_86;
	setp.eq.s32 	%p111, %r27, 0;
	st.local.u32 	[%rd1+24], %rd243;
	ld.local.u32 	%r580, [%rd15+24];
	ld.local.u32 	%r581, [%rd15+20];
	@%p111 bra 	$L__BB14_89;
	shf.l.wrap.b32 	%r580, %r581, %r580, %r27;
	ld.local.u32 	%r486, [%rd15+16];
	shf.l.wrap.b32 	%r581, %r486, %r581, %r27;
$L__BB14_89:
	shr.u32 	%r487, %r580, 30;
	shf.l.wrap.b32 	%r488, %r581, %r580, 2;
	shl.b32 	%r489, %r581, 2;
	shr.u32 	%r490, %r488, 31;
	add.s32 	%r582, %r490, %r487;
	mov.b32 	%r491, %f24;
	xor.b32  	%r492, %r488, %r491;
	shr.s32 	%r493, %r488, 31;
	xor.b32  	%r494, %r493, %r488;
	xor.b32  	%r495, %r493, %r489;
	cvt.u64.u32 	%rd198, %r494;
	shl.b64 	%rd199, %rd198, 32;
	cvt.u64.u32 	%rd200, %r495;
	or.b64  	%rd201, %rd199, %rd200;
	cvt.rn.f64.s64 	%fd23, %rd201;
	mul.f64 	%fd24, %fd23, 0d3BF921FB54442D19;
	cvt.rn.f32.f64 	%f402, %fd24;
	neg.f32 	%f403, %f402;
	setp.lt.s32 	%p112, %r492, 0;
	selp.f32 	%f479, %f403, %f402, %p112;
$L__BB14_90:
	mul.rn.f32 	%f404, %f479, %f479;
	and.b32  	%r496, %r582, 1;
	setp.eq.b32 	%p113, %r496, 1;
	selp.f32 	%f405, 0f3F800000, %f479, %p113;
	fma.rn.f32 	%f406, %f404, %f405, 0f00000000;
	fma.rn.f32 	%f407, %f404, 0f37CBAC00, 0fBAB607ED;
	selp.f32 	%f408, %f407, 0fB94D4153, %p113;
	selp.f32 	%f409, 0f3D2AAABB, 0f3C0885E4, %p113;
	fma.rn.f32 	%f410, %f408, %f404, %f409;
	selp.f32 	%f411, 0fBEFFFFFF, 0fBE2AAAA8, %p113;
	fma.rn.f32 	%f412, %f410, %f404, %f411;
	fma.rn.f32 	%f413, %f412, %f406, %f405;
	and.b32  	%r497, %r582, 2;
	setp.eq.s32 	%p114, %r497, 0;
	mov.f32 	%f414, 0f00000000;
	sub.f32 	%f415, %f414, %f413;
	selp.f32 	%f416, %f413, %f415, %p114;
	div.rn.f32 	%f417, %f416, %f24;
	div.rn.f32 	%f418, %f97, %f23;
	mul.f32 	%f480, %f418, %f417;
$L__BB14_91:
	setp.lt.f32 	%p115, %f27, 0f38D1B717;
	setp.geu.f32 	%p116, %f27, 0f40400000;
	mul.f32 	%f419, %f465, %f480;
	mul.wide.s32 	%rd202, %r23, 2;
	add.s64 	%rd203, %rd33, %rd202;
	ld.global.u16 	%rs5, [%rd203];
	cvt.rn.f32.u16 	%f420, %rs5;
	fma.rn.f32 	%f103, %f419, %f420, %f92;
	or.pred  	%p117, %p116, %p115;
	selp.f32 	%f483, 0f00000000, 0f3F800000, %p116;
	@%p117 bra 	$L__BB14_105;
	abs.f32 	%f421, %f28;
	setp.eq.f32 	%p118, %f421, 0f7F800000;
	setp.ltu.f32 	%p119, %f421, 0f47CE4780;
	or.pred  	%p120, %p119, %p118;
	selp.b32 	%r586, %r29, 0, %p119;
	mov.f32 	%f422, 0f00000000;
	mul.rn.f32 	%f423, %f28, %f422;
	selp.f32 	%f481, %f30, %f423, %p119;
	@%p120 bra 	$L__BB14_98;
	mov.b64 	%rd244, 0;
	mov.b32 	%r583, 0;
$L__BB14_94:
	.pragma "nounroll";
	mul.wide.u32 	%rd205, %r583, 4;
	mov.u64 	%rd206, __cudart_i2opi_f;
	add.s64 	%rd207, %rd206, %rd205;
	ld.global.nc.u32 	%r499, [%rd207];
	mov.b32 	%r500, %f28;
	shl.b32 	%r501, %r500, 8;
	or.b32  	%r502, %r501, -2147483648;
	mad.wide.u32 	%rd208, %r499, %r502, %rd244;
	shr.u64 	%rd244, %rd208, 32;
	add.s64 	%rd209, %rd2, %rd205;
	st.local.u32 	[%rd209], %rd208;
	add.s32 	%r583, %r583, 1;
	setp.ne.s32 	%p121, %r583, 6;
	@%p121 bra 	$L__BB14_94;
	setp.eq.s32 	%p122, %r30, 0;
	st.local.u32 	[%rd2+24], %rd244;
	ld.local.u32 	%r584, [%rd16+24];
	ld.local.u32 	%r585, [%rd16+20];
	@%p122 bra 	$L__BB14_97;
	shf.l.wrap.b32 	%r584, %r585, %r584, %r30;
	ld.local.u32 	%r503, [%rd16+16];
	shf.l.wrap.b32 	%r585, %r503, %r585, %r30;
$L__BB14_97:
	shr.u32 	%r504, %r584, 30;
	shf.l.wrap.b32 	%r505, %r585, %r584, 2;
	shl.b32 	%r506, %r585, 2;
	shr.u32 	%r507, %r505, 31;
	add.s32 	%r586, %r507, %r504;
	mov.b32 	%r508, %f28;
	xor.b32  	%r509, %r505, %r508;
	shr.s32 	%r510, %r505, 31;
	xor.b32  	%r511, %r510, %r505;
	xor.b32  	%r512, %r510, %r506;
	cvt.u64.u32 	%rd210, %r511;
	shl.b64 	%rd211, %rd210, 32;
	cvt.u64.u32 	%rd212, %r512;
	or.b64  	%rd213, %rd211, %rd212;
	cvt.rn.f64.s64 	%fd25, %rd213;
	mul.f64 	%fd26, %fd25, 0d3BF921FB54442D19;
	cvt.rn.f32.f64 	%f424, %fd26;
	neg.f32 	%f425, %f424;
	setp.lt.s32 	%p123, %r509, 0;
	selp.f32 	%f481, %f425, %f424, %p123;
$L__BB14_98:
	abs.f32 	%f426, %f29;
	setp.eq.f32 	%p124, %f426, 0f7F800000;
	setp.ltu.f32 	%p125, %f426, 0f47CE4780;
	mul.rn.f32 	%f427, %f481, %f481;
	and.b32  	%r513, %r586, 1;
	setp.eq.b32 	%p126, %r513, 1;
	selp.f32 	%f428, 0f3F800000, %f481, %p126;
	fma.rn.f32 	%f429, %f427, %f428, 0f00000000;
	fma.rn.f32 	%f430, %f427, 0f37CBAC00, 0fBAB607ED;
	selp.f32 	%f431, %f430, 0fB94D4153, %p126;
	selp.f32 	%f432, 0f3D2AAABB, 0f3C0885E4, %p126;
	fma.rn.f32 	%f433, %f431, %f427, %f432;
	selp.f32 	%f434, 0fBEFFFFFF, 0fBE2AAAA8, %p126;
	fma.rn.f32 	%f435, %f433, %f427, %f434;
	fma.rn.f32 	%f436, %f435, %f429, %f428;
	and.b32  	%r514, %r586, 2;
	setp.eq.s32 	%p127, %r514, 0;
	mov.f32 	%f437, 0f00000000;
	sub.f32 	%f438, %f437, %f436;
	selp.f32 	%f108, %f436, %f438, %p127;
	or.pred  	%p128, %p125, %p124;
	selp.b32 	%r590, %r31, 0, %p125;
	mul.rn.f32 	%f439, %f29, %f437;
	selp.f32 	%f482, %f31, %f439, %p125;
	@%p128 bra 	$L__BB14_104;
	mov.b64 	%rd245, 0;
	mov.b32 	%r587, 0;
$L__BB14_100:
	.pragma "nounroll";
	mul.wide.u32 	%rd215, %r587, 4;
	mov.u64 	%rd216, __cudart_i2opi_f;
	add.s64 	%rd217, %rd216, %rd215;
	ld.global.nc.u32 	%r516, [%rd217];
	mov.b32 	%r187, %f29;
	shl.b32 	%r517, %r187, 8;
	or.b32  	%r518, %r517, -2147483648;
	mad.wide.u32 	%rd218, %r516, %r518, %rd245;
	shr.u64 	%rd245, %rd218, 32;
	add.s64 	%rd219, %rd1, %rd215;
	st.local.u32 	[%rd219], %rd218;
	add.s32 	%r587, %r587, 1;
	setp.ne.s32 	%p129, %r587, 6;
	@%p129 bra 	$L__BB14_100;
	setp.eq.s32 	%p130, %r32, 0;
	st.local.u32 	[%rd1+24], %rd245;
	ld.local.u32 	%r588, [%rd17+24];
	ld.local.u32 	%r589, [%rd17+20];
	@%p130 bra 	$L__BB14_103;
	shf.l.wrap.b32 	%r588, %r589, %r588, %r32;
	ld.local.u32 	%r519, [%rd17+16];
	shf.l.wrap.b32 	%r589, %r519, %r589, %r32;
$L__BB14_103:
	shr.u32 	%r520, %r588, 30;
	shf.l.wrap.b32 	%r521, %r589, %r588, 2;
	shl.b32 	%r522, %r589, 2;
	shr.u32 	%r523, %r521, 31;
	add.s32 	%r590, %r523, %r520;
	xor.b32  	%r524, %r521, %r187;
	shr.s32 	%r525, %r521, 31;
	xor.b32  	%r526, %r525, %r521;
	xor.b32  	%r527, %r525, %r522;
	cvt.u64.u32 	%rd220, %r526;
	shl.b64 	%rd221, %rd220, 32;
	cvt.u64.u32 	%rd222, %r527;
	or.b64  	%rd223, %rd221, %rd222;
	cvt.rn.f64.s64 	%fd27, %rd223;
	mul.f64 	%fd28, %fd27, 0d3BF921FB54442D19;
	cvt.rn.f32.f64 	%f440, %fd28;
	neg.f32 	%f441, %f440;
	setp.lt.s32 	%p131, %r524, 0;
	selp.f32 	%f482, %f441, %f440, %p131;
$L__BB14_104:
	mul.rn.f32 	%f442, %f482, %f482;
	and.b32  	%r528, %r590, 1;
	setp.eq.b32 	%p132, %r528, 1;
	selp.f32 	%f443, 0f3F800000, %f482, %p132;
	fma.rn.f32 	%f444, %f442, %f443, 0f00000000;
	fma.rn.f32 	%f445, %f442, 0f37CBAC00, 0fBAB607ED;
	selp.f32 	%f446, %f445, 0fB94D4153, %p132;
	selp.f32 	%f447, 0f3D2AAABB, 0f3C0885E4, %p132;
	fma.rn.f32 	%f448, %f446, %f442, %f447;
	selp.f32 	%f449, 0fBEFFFFFF, 0fBE2AAAA8, %p132;
	fma.rn.f32 	%f450, %f448, %f442, %f449;
	fma.rn.f32 	%f451, %f450, %f444, %f443;
	and.b32  	%r529, %r590, 2;
	setp.eq.s32 	%p133, %r529, 0;
	mov.f32 	%f452, 0f00000000;
	sub.f32 	%f453, %f452, %f451;
	selp.f32 	%f454, %f451, %f453, %p133;
	div.rn.f32 	%f455, %f454, %f29;
	div.rn.f32 	%f456, %f108, %f28;
	mul.f32 	%f483, %f456, %f455;
$L__BB14_105:
	mul.f32 	%f457, %f465, %f483;
	mul.wide.s32 	%rd224, %r28, 2;
	add.s64 	%rd225, %rd33, %rd224;
	ld.global.u16 	%rs6, [%rd225];
	cvt.rn.f32.u16 	%f458, %rs6;
	fma.rn.f32 	%f462, %f457, %f458, %f103;
	add.s32 	%r534, %r534, 1;
	setp.ne.s32 	%p134, %r534, 4;
	@%p134 bra 	$L__BB14_2;
	min.f32 	%f459, %f462, 0f437F0000;
	max.f32 	%f460, %f459, 0f00000000;
	add.f32 	%f461, %f460, 0f3F000000;
	cvt.rzi.u32.f32 	%r530, %f461;
	add.s32 	%r531, %r204, %r1;
	mul.wide.s32 	%rd226, %r531, 2;
	add.s64 	%rd227, %rd5, %rd226;
	st.global.u16 	[%rd227], %r530;
$L__BB14_107:
	ret;

}
	// .globl	_Z12resizeKernelIfLi1E19NearestInterpolatorIfLi1EEEvPKT_i8NppiSize8NppiRectPS2_iS5_S6_
.visible .entry _Z12resizeKernelIfLi1E19NearestInterpolatorIfLi1EEEvPKT_i8NppiSize8NppiRectPS2_iS5_S6_(
	.param .u64 .ptr .align 1 _Z12resizeKernelIfLi1E19NearestInterpolatorIfLi1EEEvPKT_i8NppiSize8NppiRectPS2_iS5_S6__param_0,
	.param .u32 _Z12resizeKernelIfLi1E19NearestInterpolatorIfLi1EEEvPKT_i8NppiSize8NppiRectPS2_iS5_S6__param_1,
	.param .align 4 .b8 _Z12resizeKernelIfLi1E19NearestInterpolatorIfLi1EEEvPKT_i8NppiSize8NppiRectPS2_iS5_S6__param_2[8],
	.param .align 4 .b8 _Z12resizeKernelIfLi1E19NearestInterpolatorIfLi1EEEvPKT_i8NppiSize8NppiRectPS2_iS5_S6__param_3[16],
	.param .u64 .ptr .align 1 _Z12resizeKernelIfLi1E19NearestInterpolatorIfLi1EEEvPKT_i8NppiSize8NppiRectPS2_iS5_S6__param_4,
	.param .u32 _Z12resizeKernelIfLi1E19NearestInterpolatorIfLi1EEEvPKT_i8NppiSize8NppiRectPS2_iS5_S6__param_5,
	.param .align 4 .b8 _Z12resizeKernelIfLi1E19NearestInterpolatorIfLi1EEEvPKT_i8NppiSize8NppiRectPS2_iS5_S6__param_6[8],
	.param .align 4 .b8 _Z12resizeKernelIfLi1E19NearestInterpolatorIfLi1EEEvPKT_i8NppiSize8NppiRectPS2_iS5_S6__param_7[16]
)
{
	.reg .pred 	%p<4>;
	.reg .b32 	%r<39>;
	.reg .b32 	%f<12>;
	.reg .b64 	%rd<13>;

	ld.param.u32 	%r12, [_Z12resizeKernelIfLi1E19NearestInterpolatorIfLi1EEEvPKT_i8NppiSize8NppiRectPS2_iS5_S6__param_7+4];
	ld.param.u32 	%r11, [_Z12resizeKernelIfLi1E19NearestInterpolatorIfLi1EEEvPKT_i8NppiSize8NppiRectPS2_iS5_S6__param_7];
	ld.param.u32 	%r9, [_Z12resizeKernelIfLi1E19NearestInterpolatorIfLi1EEEvPKT_i8NppiSize8NppiRectPS2_iS5_S6__param_3+12];
	ld.param.u32 	%r8, [_Z12resizeKernelIfLi1E19NearestInterpolatorIfLi1EEEvPKT_i8NppiSize8NppiRectPS2_iS5_S6__param_3+8];
	ld.param.u32 	%r7, [_Z12resizeKernelIfLi1E19NearestInterpolatorIfLi1EEEvPKT_i8NppiSize8NppiRectPS2_iS5_S6__param_3+4];
	ld.param.u32 	%r6, [_Z12resizeKernelIfLi1E19NearestInterpolatorIfLi1EEEvPKT_i8NppiSize8NppiRectPS2_iS5_S6__param_3];
	ld.param.u64 	%rd1, [_Z12resizeKernelIfLi1E19NearestInterpolatorIfLi1EEEvPKT_i8NppiSize8NppiRectPS2_iS5_S6__param_0];
	ld.param.u32 	%r13, [_Z12resizeKernelIfLi1E19NearestInterpolatorIfLi1EEEvPKT_i8NppiSize8NppiRectPS2_iS5_S6__param_7+8];
	ld.param.u32 	%r5, [_Z12resizeKernelIfLi1E19NearestInterpolatorIfLi1EEEvPKT_i8NppiSize8NppiRectPS2_iS5_S6__param_1];
	ld.param.u64 	%rd2, [_Z12resizeKernelIfLi1E19NearestInterpolatorIfLi1EEEvPKT_i8NppiSize8NppiRectPS2_iS5_S6__param_4];
	ld.param.u32 	%r10, [_Z12resizeKernelIfLi1E19NearestInterpolatorIfLi1EEEvPKT_i8NppiSize8NppiRectPS2_iS5_S6__param_5];
	ld.param.u32 	%r15, [_Z12resizeKernelIfLi1E19NearestInterpolatorIfLi1EEEvPKT_i8NppiSize8NppiRectPS2_iS5_S6__param_7+12];
	mov.u32 	%r16, %ctaid.x;
	mov.u32 	%r17, %ntid.x;
	mov.u32 	%r18, %tid.x;
	mad.lo.s32 	%r3, %r16, %r17, %r18;
	mov.u32 	%r19, %ctaid.y;
	mov.u32 	%r20, %ntid.y;
	mov.u32 	%r21, %tid.y;
	mad.lo.s32 	%r22, %r19, %r20, %r21;
	setp.ge.s32 	%p1, %r3, %r13;
	setp.ge.s32 	%p2, %r22, %r15;
	or.pred  	%p3, %p1, %p2;
	@%p3 bra 	$L__BB15_2;
	cvta.to.global.u64 	%rd3, %rd1;
	cvta.to.global.u64 	%rd4, %rd2;
	cvt.rn.f32.s32 	%f1, %r8;
	cvt.rn.f32.s32 	%f2, %r13;
	div.rn.f32 	%f3, %f1, %f2;
	cvt.rn.f32.s32 	%f4, %r9;
	cvt.rn.f32.u32 	%f5, %r15;
	div.rn.f32 	%f6, %f4, %f5;
	cvt.rn.f32.s32 	%f7, %r3;
	fma.rn.f32 	%f8, %f3, %f7, 0f3F000000;
	cvt.rzi.s32.f32 	%r23, %f8;
	add.s32 	%r24, %r23, %r6;
	cvt.rn.f32.u32 	%f9, %r22;
	fma.rn.f32 	%f10, %f6, %f9, 0f3F000000;
	cvt.rzi.s32.f32 	%r25, %f10;
	add.s32 	%r26, %r25, %r7;
	max.s32 	%r27, %r24, %r6;
	add.s32 	%r28, %r8, %r6;
	add.s32 	%r29, %r28, -1;
	min.s32 	%r30, %r27, %r29;
	max.s32 	%r31, %r26, %r7;
	add.s32 	%r32, %r9, %r7;
	add.s32 	%r33, %r32, -1;
	min.s32 	%r34, %r31, %r33;
	mul.lo.s32 	%r35, %r34, %r5;
	cvt.s64.s32 	%rd5, %r35;
	add.s64 	%rd6, %rd3, %rd5;
	add.s32 	%r36, %r12, %r22;
	mul.lo.s32 	%r37, %r36, %r10;
	cvt.s64.s32 	%rd7, %r37;
	add.s64 	%rd8, %rd4, %rd7;
	add.s32 	%r38, %r11, %r3;
	mul.wide.s32 	%rd9, %r30, 4;
	add.s64 	%rd10, %rd6, %rd9;
	ld.global.f32 	%f11, [%rd10];
	mul.wide.s32 	%rd11, %r38, 4;
	add.s64 	%rd12, %rd8, %rd11;
	st.global.f32 	[%rd12], %f11;
$L__BB15_2:
	ret;

}
	// .globl	_Z12resizeKernelIfLi1E20BilinearInterpolatorIfLi1EEEvPKT_i8NppiSize8NppiRectPS2_iS5_S6_
.visible .entry _Z12resizeKernelIfLi1E20BilinearInterpolatorIfLi1EEEvPKT_i8NppiSize8NppiRectPS2_iS5_S6_(
	.param .u64 .ptr .align 1 _Z12resizeKernelIfLi1E20BilinearInterpolatorIfLi1EEEvPKT_i8NppiSize8NppiRectPS2_iS5_S6__param_0,
	.param .u32 _Z12resizeKernelIfLi1E20BilinearInterpolatorIfLi1EEEvPKT_i8NppiSize8NppiRectPS2_iS5_S6__param_1,
	.param .align 4 .b8 _Z12resizeKernelIfLi1E20BilinearInterpolatorIfLi1EEEvPKT_i8NppiSize8NppiRectPS2_iS5_S6__param_2[8],
	.param .align 4 .b8 _Z12resizeKernelIfLi1E20BilinearInterpolatorIfLi1EEEvPKT_i8NppiSize8NppiRectPS2_iS5_S6__param_3[16],
	.param .u64 .ptr .align 1 _Z12resizeKernelIfLi1E20BilinearInterpolatorIfLi1EEEvPKT_i8NppiSize8NppiRectPS2_iS5_S6__param_4,
	.param .u32 _Z12resizeKernelIfLi1E20BilinearInterpolatorIfLi1EEEvPKT_i8NppiSize8NppiRectPS2_iS5_S6__param_5,
	.param .align 4 .b8 _Z12resizeKernelIfLi1E20BilinearInterpolatorIfLi1EEEvPKT_i8NppiSize8NppiRectPS2_iS5_S6__param_6[8],
	.param .align 4 .b8 _Z12resizeKernelIfLi1E20BilinearInterpolatorIfLi1EEEvPKT_i8NppiSize8NppiRectPS2_iS5_S6__param_7[16]
)
{
	.reg .pred 	%p<4>;
	.reg .b32 	%r<40>;
	.reg .b32 	%f<27>;
	.reg .b64 	%rd<19>;

	ld.param.u32 	%r12, [_Z12resizeKernelIfLi1E20BilinearInterpolatorIfLi1EEEvPKT_i8NppiSize8NppiRectPS2_iS5_S6__param_7+4];
	ld.param.u32 	%r11, [_Z12resizeKernelIfLi1E20BilinearInterpolatorIfLi1EEEvPKT_i8NppiSize8NppiRectPS2_iS5_S6__param_7];
	ld.param.u32 	%r9, [_Z12resizeKernelIfLi1E20BilinearInterpolatorIfLi1EEEvPKT_i8NppiSize8NppiRectPS2_iS5_S6__param_3+12];
	ld.param.u32 	%r8, [_Z12resizeKernelIfLi1E20BilinearInterpolatorIfLi1EEEvPKT_i8NppiSize8NppiRectPS2_iS5_S6__param_3+8];
	ld.param.u32 	%r7, [_Z12resizeKernelIfLi1E20BilinearInterpolatorIfLi1EEEvPKT_i8NppiSize8NppiRectPS2_iS5_S6__param_3+4];
	ld.param.u32 	%r6, [_Z12resizeKernelIfLi1E20BilinearInterpolatorIfLi1EEEvPKT_i8NppiSize8NppiRectPS2_iS5_S6__param_3];
	ld.param.u64 	%rd1, [_Z12resizeKernelIfLi1E20BilinearInterpolatorIfLi1EEEvPKT_i8NppiSize8NppiRectPS2_iS5_S6__param_0];
	ld.param.u32 	%r13, [_Z12resizeKernelIfLi1E20BilinearInterpolatorIfLi1EEEvPKT_i8NppiSize8NppiRectPS2_iS5_S6__param_7+8];
	ld.param.u32 	%r5, [_Z12resizeKernelIfLi1E20BilinearInterpolatorIfLi1EEEvPKT_i8NppiSize8NppiRectPS2_iS5_S6__param_1];
	ld.param.u64 	%rd2, [_Z12resizeKernelIfLi1E20BilinearInterpolatorIfLi1EEEvPKT_i8NppiSize8NppiRectPS2_iS5_S6__param_4];
	ld.param.u32 	%r10, [_Z12resizeKernelIfLi1E20BilinearInterpolatorIfLi1EEEvPKT_i8NppiSize8NppiRectPS2_iS5_S6__param_5];
	ld.param.u32 	%r15, [_Z12resizeKernelIfLi1E20BilinearInterpolatorIfLi1EEEvPKT_i8NppiSize8NppiRectPS2_iS5_S6__param_7+12];
	mov.u32 	%r16, %ctaid.x;
	mov.u32 	%r17, %ntid.x;
	mov.u32 	%r18, %tid.x;
	mad.lo.s32 	%r3, %r16, %r17, %r18;
	mov.u32 	%r19, %ctaid.y;
	mov.u32 	%r20, %ntid.y;
	mov.u32 	%r21, %tid.y;
	mad.lo.s32 	%r22, %r19, %r20, %r21;
	setp.ge.s32 	%p1, %r3, %r13;
	setp.ge.s32 	%p2, %r22, %r15;
	or.pred  	%p3, %p1, %p2;
	@%p3 bra 	$L__BB16_2;
	cvta.to.global.u64 	%rd3, %rd1;
	cvta.to.global.u64 	%rd4, %rd2;
	cvt.rn.f32.s32 	%f1, %r8;
	cvt.rn.f32.s32 	%f2, %r13;
	div.rn.f32 	%f3, %f1, %f2;
	cvt.rn.f32.s32 	%f4, %r9;
	cvt.rn.f32.u32 	%f5, %r15;
	div.rn.f32 	%f6, %f4, %f5;
	cvt.rn.f32.s32 	%f7, %r3;
	cvt.rn.f32.s32 	%f8, %r6;
	fma.rn.f32 	%f9, %f3, %f7, %f8;
	cvt.rn.f32.u32 	%f10, %r22;
	cvt.rn.f32.s32 	%f11, %r7;
	fma.rn.f32 	%f12, %f6, %f10, %f11;
	cvt.rzi.s32.f32 	%r23, %f9;
	cvt.rzi.s32.f32 	%r24, %f12;
	add.s32 	%r25, %r23, 1;
	add.s32 	%r26, %r8, %r6;
	add.s32 	%r27, %r26, -1;
	min.s32 	%r28, %r25, %r27;
	add.s32 	%r29, %r24, 1;
	add.s32 	%r30, %r9, %r7;
	add.s32 	%r31, %r30, -1;
	min.s32 	%r32, %r29, %r31;
	max.s32 	%r33, %r23, %r6;
	max.s32 	%r34, %r24, %r7;
	cvt.rn.f32.s32 	%f13, %r33;
	sub.f32 	%f14, %f9, %f13;
	cvt.rn.f32.s32 	%f15, %r34;
	sub.f32 	%f16, %f12, %f15;
	mul.lo.s32 	%r35, %r34, %r5;
	cvt.s64.s32 	%rd5, %r35;
	add.s64 	%rd6, %rd3, %rd5;
	mul.lo.s32 	%r36, %r32, %r5;
	cvt.s64.s32 	%rd7, %r36;
	add.s64 	%rd8, %rd3, %rd7;
	add.s32 	%r37, %r12, %r22;
	mul.lo.s32 	%r38, %r37, %r10;
	cvt.s64.s32 	%rd9, %r38;
	add.s64 	%rd10, %rd4, %rd9;
	mul.wide.s32 	%rd11, %r33, 4;
	add.s64 	%rd12, %rd6, %rd11;
	ld.global.f32 	%f17, [%rd12];
	mul.wide.s32 	%rd13, %r28, 4;
	add.s64 	%rd14, %rd6, %rd13;
	ld.global.f32 	%f18, [%rd14];
	add.s64 	%rd15, %rd8, %rd11;
	ld.global.f32 	%f19, [%rd15];
	add.s64 	%rd16, %rd8, %rd13;
	ld.global.f32 	%f20, [%rd16];
	sub.f32 	%f21, %f18, %f17;
	fma.rn.f32 	%f22, %f14, %f21, %f17;
	sub.f32 	%f23, %f20, %f19;
	fma.rn.f32 	%f24, %f14, %f23, %f19;
	sub.f32 	%f25, %f24, %f22;
	fma.rn.f32 	%f26, %f16, %f25, %f22;
	add.s32 	%r39, %r11, %r3;
	mul.wide.s32 	%rd17, %r39, 4;
	add.s64 	%rd18, %rd10, %rd17;
	st.global.f32 	[%rd18], %f26;
$L__BB16_2:
	ret;

}
	// .globl	_Z12resizeKernelIfLi1E17CubicInterpolatorIfLi1EEEvPKT_i8NppiSize8NppiRectPS2_iS5_S6_
.visible .entry _Z12resizeKernelIfLi1E17CubicInterpolatorIfLi1EEEvPKT_i8NppiSize8NppiRectPS2_iS5_S6_(
	.param .u64 .ptr .align 1 _Z12resizeKernelIfLi1E17CubicInterpolatorIfLi1EEEvPKT_i8NppiSize8NppiRectPS2_iS5_S6__param_0,
	.param .u32 _Z12resizeKernelIfLi1E17CubicInterpolatorIfLi1EEEvPKT_i8NppiSize8NppiRectPS2_iS5_S6__param_1,
	.param .align 4 .b8 _Z12resizeKernelIfLi1E17CubicInterpolatorIfLi1EEEvPKT_i8NppiSize8NppiRectPS2_iS5_S6__param_2[8],
	.param .align 4 .b8 _Z12resizeKernelIfLi1E17CubicInterpolatorIfLi1EEEvPKT_i8NppiSize8NppiRectPS2_iS5_S6__param_3[16],
	.param .u64 .ptr .align 1 _Z12resizeKernelIfLi1E17CubicInterpolatorIfLi1EEEvPKT_i8NppiSize8NppiRectPS2_iS5_S6__param_4,
	.param .u32 _Z12resizeKernelIfLi1E17CubicInterpolatorIfLi1EEEvPKT_i8NppiSize8NppiRectPS2_iS5_S6__param_5,
	.param .align 4 .b8 _Z12resizeKernelIfLi1E17CubicInterpolatorIfLi1EEEvPKT_i8NppiSize8NppiRectPS2_iS5_S6__param_6[8],
	.param .align 4 .b8 _Z12resizeKernelIfLi1E17CubicInterpolatorIfLi1EEEvPKT_i8NppiSize8NppiRectPS2_iS5_S6__param_7[16]
)
{
	.reg .pred 	%p<15>;
	.reg .b32 	%r<55>;
	.reg .b32 	%f<124>;
	.reg .b64 	%rd<19>;

	ld.param.u32 	%r22, [_Z12resizeKernelIfLi1E17CubicInterpolatorIfLi1EEEvPKT_i8NppiSize8NppiRectPS2_iS5_S6__param_7+4];
	ld.param.u32 	%r21, [_Z12resizeKernelIfLi1E17CubicInterpolatorIfLi1EEEvPKT_i8NppiSize8NppiRectPS2_iS5_S6__param_7];
	ld.param.u32 	%r19, [_Z12resizeKernelIfLi1E17CubicInterpolatorIfLi1EEEvPKT_i8NppiSize8NppiRectPS2_iS5_S6__param_3+12];
	ld.param.u32 	%r18, [_Z12resizeKernelIfLi1E17CubicInterpolatorIfLi1EEEvPKT_i8NppiSize8NppiRectPS2_iS5_S6__param_3+8];
	ld.param.u32 	%r17, [_Z12resizeKernelIfLi1E17CubicInterpolatorIfLi1EEEvPKT_i8NppiSize8NppiRectPS2_iS5_S6__param_3+4];
	ld.param.u32 	%r16, [_Z12resizeKernelIfLi1E17CubicInterpolatorIfLi1EEEvPKT_i8NppiSize8NppiRectPS2_iS5_S6__param_3];
	ld.param.u64 	%rd3, [_Z12resizeKernelIfLi1E17CubicInterpolatorIfLi1EEEvPKT_i8NppiSize8NppiRectPS2_iS5_S6__param_0];
	ld.param.u32 	%r23, [_Z12resizeKernelIfLi1E17CubicInterpolatorIfLi1EEEvPKT_i8NppiSize8NppiRectPS2_iS5_S6__param_7+8];
	ld.param.u32 	%r15, [_Z12resizeKernelIfLi1E17CubicInterpolatorIfLi1EEEvPKT_i8NppiSize8NppiRectPS2_iS5_S6__param_1];
	ld.param.u64 	%rd4, [_Z12resizeKernelIfLi1E17CubicInterpolatorIfLi1EEEvPKT_i8NppiSize8NppiRectPS2_iS5_S6__param_4];
	ld.param.u32 	%r20, [_Z12resizeKernelIfLi1E17CubicInterpolatorIfLi1EEEvPKT_i8NppiSize8NppiRectPS2_iS5_S6__param_5];
	ld.param.u32 	%r25, [_Z12resizeKernelIfLi1E17CubicInterpolatorIfLi1EEEvPKT_i8NppiSize8NppiRectPS2_iS5_S6__param_7+12];
	mov.u32 	%r26, %ctaid.x;
	mov.u32 	%r27, %ntid.x;
	mov.u32 	%r28, %tid.x;
	mad.lo.s32 	%r4, %r26, %r27, %r28;
	mov.u32 	%r29, %ctaid.y;
	mov.u32 	%r30, %ntid.y;
	mov.u32 	%r31, %tid.y;
	mad.lo.s32 	%r32, %r29, %r30, %r31;
	setp.ge.s32 	%p1, %r4, %r23;
	setp.ge.s32 	%p2, %r32, %r25;
	or.pred  	%p3, %p1, %p2;
	@%p3 bra 	$L__BB17_8;
	cvta.to.global.u64 	%rd5, %rd4;
	cvt.rn.f32.s32 	%f21, %r18;
	cvt.rn.f32.s32 	%f22, %r23;
	div.rn.f32 	%f23, %f21, %f22;
	cvt.rn.f32.s32 	%f24, %r19;
	cvt.rn.f32.u32 	%f25, %r25;
	div.rn.f32 	%f26, %f24, %f25;
	cvt.rn.f32.s32 	%f27, %r4;
	cvt.rn.f32.s32 	%f28, %r16;
	fma.rn.f32 	%f29, %f23, %f27, %f28;
	cvt.rn.f32.u32 	%f30, %r32;
	cvt.rn.f32.s32 	%f31, %r17;
	fma.rn.f32 	%f32, %f26, %f30, %f31;
	cvt.rmi.f32.f32 	%f33, %f29;
	cvt.rzi.s32.f32 	%r34, %f33;
	cvt.rmi.f32.f32 	%f34, %f32;
	cvt.rzi.s32.f32 	%r53, %f34;
	cvt.rn.f32.s32 	%f35, %r34;
	sub.f32 	%f36, %f29, %f35;
	cvt.rn.f32.s32 	%f37, %r53;
	sub.f32 	%f1, %f32, %f37;
	add.s32 	%r35, %r22, %r32;
	mul.lo.s32 	%r36, %r35, %r20;
	cvt.s64.s32 	%rd6, %r36;
	add.s64 	%rd1, %rd5, %rd6;
	add.s32 	%r37, %r18, %r16;
	add.s32 	%r38, %r37, -1;
	add.s32 	%r39, %r34, -1;
	max.s32 	%r40, %r39, %r16;
	min.s32 	%r7, %r40, %r38;
	add.f32 	%f38, %f36, 0f3F800000;
	abs.f32 	%f2, %f38;
	mul.f32 	%f39, %f2, 0f3FC00000;
	mul.f32 	%f40, %f2, %f39;
	mul.f32 	%f41, %f2, %f40;
	mul.f32 	%f42, %f2, 0f40200000;
	mul.f32 	%f43, %f2, %f42;
	sub.f32 	%f44, %f41, %f43;
	add.f32 	%f3, %f44, 0f3F800000;
	mul.f32 	%f45, %f2, 0f3F000000;
	mul.f32 	%f46, %f2, %f45;
	mul.f32 	%f47, %f2, %f46;
	sub.f32 	%f48, %f43, %f47;
	mul.f32 	%f49, %f2, 0f40800000;
	sub.f32 	%f50, %f48, %f49;
	add.f32 	%f4, %f50, 0f40000000;
	max.s32 	%r41, %r34, %r16;
	min.s32 	%r8, %r41, %r38;
	abs.f32 	%f5, %f36;
	mul.f32 	%f51, %f5, 0f3FC00000;
	mul.f32 	%f52, %f5, %f51;
	mul.f32 	%f53, %f5, %f52;
	mul.f32 	%f54, %f5, 0f40200000;
	mul.f32 	%f55, %f5, %f54;
	sub.f32 	%f56, %f53, %f55;
	add.f32 	%f6, %f56, 0f3F800000;
	mul.f32 	%f57, %f5, 0f3F000000;
	mul.f32 	%f58, %f5, %f57;
	mul.f32 	%f59, %f5, %f58;
	sub.f32 	%f60, %f55, %f59;
	mul.f32 	%f61, %f5, 0f40800000;
	sub.f32 	%f62, %f60, %f61;
	add.f32 	%f7, %f62, 0f40000000;
	add.s32 	%r42, %r34, 1;
	max.s32 	%r43, %r42, %r16;
	min.s32 	%r9, %r43, %r38;
	add.f32 	%f63, %f36, 0fBF800000;
	abs.f32 	%f8, %f63;
	mul.f32 	%f64, %f8, 0f3FC00000;
	mul.f32 	%f65, %f8, %f64;
	mul.f32 	%f66, %f8, %f65;
	mul.f32 	%f67, %f8, 0f40200000;
	mul.f32 	%f68, %f8, %f67;
	sub.f32 	%f69, %f66, %f68;
	add.f32 	%f9, %f69, 0f3F800000;
	mul.f32 	%f70, %f8, 0f3F000000;
	mul.f32 	%f71, %f8, %f70;
	mul.f32 	%f72, %f8, %f71;
	sub.f32 	%f73, %f68, %f72;
	mul.f32 	%f74, %f8, 0f40800000;
	sub.f32 	%f75, %f73, %f74;
	add.f32 	%f10, %f75, 0f40000000;
	add.s32 	%r44, %r34, 2;
	max.s32 	%r45, %r44, %r16;
	min.s32 	%r10, %r45, %r38;
	add.f32 	%f76, %f36, 0fC0000000;
	abs.f32 	%f11, %f76;
	mul.f32 	%f77, %f11, 0f3FC00000;
	mul.f32 	%f78, %f11, %f77;
	mul.f32 	%f79, %f11, %f78;
	mul.f32 	%f80, %f11, 0f40200000;
	mul.f32 	%f81, %f11, %f80;
	sub.f32 	%f82, %f79, %f81;
	add.f32 	%f12, %f82, 0f3F800000;
	mul.f32 	%f83, %f11, 0f3F000000;
	mul.f32 	%f84, %f11, %f83;
	mul.f32 	%f85, %f11, %f84;
	sub.f32 	%f86, %f81, %f85;
	mul.f32 	%f87, %f11, 0f40800000;
	sub.f32 	%f88, %f86, %f87;
	add.f32 	%f13, %f88, 0f40000000;
	cvta.to.global.u64 	%rd2, %rd3;
	mov.f32 	%f122, 0f00000000;
	mov.b32 	%r54, -1;
	mul.wide.s32 	%rd9, %r7, 4;
	mul.wide.s32 	%rd11, %r8, 4;
	mul.wide.s32 	%rd13, %r9, 4;
	mul.wide.s32 	%rd15, %r10, 4;
$L__BB17_2:
	cvt.rn.f32.s32 	%f89, %r54;
	sub.f32 	%f90, %f1, %f89;
	abs.f32 	%f15, %f90;
	setp.gtu.f32 	%p4, %f15, 0f3F800000;
	@%p4 bra 	$L__BB17_4;
	mul.f32 	%f91, %f15, 0f3FC00000;
	mul.f32 	%f92, %f15, %f91;
	mul.f32 	%f93, %f15, 0fC0200000;
	mul.f32 	%f94, %f15, %f93;
	fma.rn.f32 	%f95, %f15, %f92, %f94;
	add.f32 	%f123, %f95, 0f3F800000;
	bra.uni 	$L__BB17_6;
$L__BB17_4:
	setp.geu.f32 	%p5, %f15, 0f40000000;
	mov.f32 	%f123, 0f00000000;
	@%p5 bra 	$L__BB17_6;
	mul.f32 	%f97, %f15, 0fBF000000;
	mul.f32 	%f98, %f15, %f97;
	mul.f32 	%f99, %f15, %f98;
	mul.f32 	%f100, %f15, 0f40200000;
	fma.rn.f32 	%f101, %f15, %f100, %f99;
	fma.rn.f32 	%f102, %f15, 0fC0800000, %f101;
	add.f32 	%f123, %f102, 0f40000000;
$L__BB17_6:
	setp.geu.f32 	%p6, %f11, 0f40000000;
	setp.le.f32 	%p7, %f11, 0f3F800000;
	setp.geu.f32 	%p8, %f8, 0f40000000;
	setp.le.f32 	%p9, %f8, 0f3F800000;
	setp.geu.f32 	%p10, %f5, 0f40000000;
	setp.le.f32 	%p11, %f5, 0f3F800000;
	setp.geu.f32 	%p12, %f2, 0f40000000;
	setp.le.f32 	%p13, %f2, 0f3F800000;
	add.s32 	%r46, %r53, -1;
	max.s32 	%r47, %r46, %r17;
	add.s32 	%r48, %r19, %r17;
	add.s32 	%r49, %r48, -1;
	min.s32 	%r50, %r47, %r49;
	mul.lo.s32 	%r51, %r50, %r15;
	cvt.s64.s32 	%rd7, %r51;
	add.s64 	%rd8, %rd2, %rd7;
	selp.f32 	%f103, 0f00000000, %f4, %p12;
	selp.f32 	%f104, %f3, %f103, %p13;
	mul.f32 	%f105, %f123, %f104;
	add.s64 	%rd10, %rd8, %rd9;
	ld.global.f32 	%f106, [%rd10];
	fma.rn.f32 	%f107, %f106, %f105, %f122;
	selp.f32 	%f108, 0f00000000, %f7, %p10;
	selp.f32 	%f109, %f6, %f108, %p11;
	mul.f32 	%f110, %f123, %f109;
	add.s64 	%rd12, %rd8, %rd11;
	ld.global.f32 	%f111, [%rd12];
	fma.rn.f32 	%f112, %f111, %f110, %f107;
	selp.f32 	%f113, 0f00000000, %f10, %p8;
	selp.f32 	%f114, %f9, %f113, %p9;
	mul.f32 	%f115, %f123, %f114;
	add.s64 	%rd14, %rd8, %rd13;
	ld.global.f32 	%f116, [%rd14];
	fma.rn.f32 	%f117, %f116, %f115, %f112;
	selp.f32 	%f118, 0f00000000, %f13, %p6;
	selp.f32 	%f119, %f12, %f118, %p7;
	mul.f32 	%f120, %f123, %f119;
	add.s64 	%rd16, %rd8, %rd15;
	ld.global.f32 	%f121, [%rd16];
	fma.rn.f32 	%f122, %f121, %f120, %f117;
	add.s32 	%r54, %r54, 1;
	add.s32 	%r53, %r53, 1;
	setp.ne.s32 	%p14, %r54, 3;
	@%p14 bra 	$L__BB17_2;
	add.s32 	%r52, %r21, %r4;
	mul.wide.s32 	%rd17, %r52, 4;
	add.s64 	%rd18, %rd1, %rd17;
	st.global.f32 	[%rd18], %f122;
$L__BB17_8:
	ret;

}
	// .globl	_Z12resizeKernelIfLi1E25SuperSamplingInterpolatorIfLi1EEEvPKT_i8NppiSize8NppiRectPS2_iS5_S6_
.visible .entry _Z12resizeKernelIfLi1E25SuperSamplingInterpolatorIfLi1EEEvPKT_i8NppiSize8NppiRectPS2_iS5_S6_(
	.param .u64 .ptr .align 1 _Z12resizeKernelIfLi1E25SuperSamplingInterpolatorIfLi1EEEvPKT_i8NppiSize8NppiRectPS2_iS5_S6__param_0,
	.param .u32 _Z12resizeKernelIfLi1E25SuperSamplingInterpolatorIfLi1EEEvPKT_i8NppiSize8NppiRectPS2_iS5_S6__param_1,
	.param .align 4 .b8 _Z12resizeKernelIfLi1E25SuperSamplingInterpolatorIfLi1EEEvPKT_i8NppiSize8NppiRectPS2_iS5_S6__param_2[8],
	.param .align 4 .b8 _Z12resizeKernelIfLi1E25SuperSamplingInterpolatorIfLi1EEEvPKT_i8NppiSize8NppiRectPS2_iS5_S6__param_3[16],
	.param .u64 .ptr .align 1 _Z12resizeKernelIfLi1E25SuperSamplingInterpolatorIfLi1EEEvPKT_i8NppiSize8NppiRectPS2_iS5_S6__param_4,
	.param .u32 _Z12resizeKernelIfLi1E25SuperSamplingInterpolatorIfLi1EEEvPKT_i8NppiSize8NppiRectPS2_iS5_S6__param_5,
	.param .align 4 .b8 _Z12resizeKernelIfLi1E25SuperSamplingInterpolatorIfLi1EEEvPKT_i8NppiSize8NppiRectPS2_iS5_S6__param_6[8],
	.param .align 4 .b8 _Z12resizeKernelIfLi1E25SuperSamplingInterpolatorIfLi1EEEvPKT_i8NppiSize8NppiRectPS2_iS5_S6__param_7[16]
)
{
	.reg .pred 	%p<17>;
	.reg .b32 	%r<77>;
	.reg .b32 	%f<107>;
	.reg .b64 	%rd<24>;

	ld.param.u32 	%r41, [_Z12resizeKernelIfLi1E25SuperSamplingInterpolatorIfLi1EEEvPKT_i8NppiSize8NppiRectPS2_iS5_S6__param_7+4];
	ld.param.u32 	%r40, [_Z12resizeKernelIfLi1E25SuperSamplingInterpolatorIfLi1EEEvPKT_i8NppiSize8NppiRectPS2_iS5_S6__param_7];
	ld.param.u32 	%r38, [_Z12resizeKernelIfLi1E25SuperSamplingInterpolatorIfLi1EEEvPKT_i8NppiSize8NppiRectPS2_iS5_S6__param_3+12];
	ld.param.u32 	%r37, [_Z12resizeKernelIfLi1E25SuperSamplingInterpolatorIfLi1EEEvPKT_i8NppiSize8NppiRectPS2_iS5_S6__param_3+8];
	ld.param.u32 	%r36, [_Z12resizeKernelIfLi1E25SuperSamplingInterpolatorIfLi1EEEvPKT_i8NppiSize8NppiRectPS2_iS5_S6__param_3+4];
	ld.param.u32 	%r35, [_Z12resizeKernelIfLi1E25SuperSamplingInterpolatorIfLi1EEEvPKT_i8NppiSize8NppiRectPS2_iS5_S6__param_3];
	ld.param.u32 	%r42, [_Z12resizeKernelIfLi1E25SuperSamplingInterpolatorIfLi1EEEvPKT_i8NppiSize8NppiRectPS2_iS5_S6__param_7+8];
	ld.param.u64 	%rd7, [_Z12resizeKernelIfLi1E25SuperSamplingInterpolatorIfLi1EEEvPKT_i8NppiSize8NppiRectPS2_iS5_S6__param_0];
	ld.param.u32 	%r34, [_Z12resizeKernelIfLi1E25SuperSamplingInterpolatorIfLi1EEEvPKT_i8NppiSize8NppiRectPS2_iS5_S6__param_1];
	ld.param.u64 	%rd6, [_Z12resizeKernelIfLi1E25SuperSamplingInterpolatorIfLi1EEEvPKT_i8NppiSize8NppiRectPS2_iS5_S6__param_4];
	ld.param.u32 	%r39, [_Z12resizeKernelIfLi1E25SuperSamplingInterpolatorIfLi1EEEvPKT_i8NppiSize8NppiRectPS2_iS5_S6__param_5];
	ld.param.u32 	%r44, [_Z12resizeKernelIfLi1E25SuperSamplingInterpolatorIfLi1EEEvPKT_i8NppiSize8NppiRectPS2_iS5_S6__param_7+12];
	cvta.to.global.u64 	%rd1, %rd7;
	mov.u32 	%r45, %ctaid.x;
	mov.u32 	%r46, %ntid.x;
	mov.u32 	%r47, %tid.x;
	mad.lo.s32 	%r3, %r45, %r46, %r47;
	mov.u32 	%r48, %ctaid.y;
	mov.u32 	%r49, %ntid.y;
	mov.u32 	%r50, %tid.y;
	mad.lo.s32 	%r51, %r48, %r49, %r50;
	setp.ge.s32 	%p1, %r3, %r42;
	setp.ge.s32 	%p2, %r51, %r44;
	or.pred  	%p3, %p1, %p2;
	@%p3 bra 	$L__BB18_21;
	cvt.rn.f32.s32 	%f18, %r37;
	cvt.rn.f32.s32 	%f19, %r42;
	div.rn.f32 	%f20, %f18, %f19;
	cvt.rn.f32.s32 	%f21, %r38;
	cvt.rn.f32.u32 	%f22, %r44;
	div.rn.f32 	%f23, %f21, %f22;
	cvt.rn.f32.s32 	%f24, %r3;
	cvt.rn.f32.s32 	%f25, %r35;
	fma.rn.f32 	%f26, %f20, %f24, %f25;
	cvt.rn.f32.u32 	%f27, %r51;
	cvt.rn.f32.s32 	%f28, %r36;
	fma.rn.f32 	%f29, %f23, %f27, %f28;
	add.s32 	%r53, %r3, 1;
	cvt.rn.f32.s32 	%f30, %r53;
	fma.rn.f32 	%f31, %f20, %f30, %f25;
	add.s32 	%r54, %r51, 1;
	cvt.rn.f32.u32 	%f32, %r54;
	fma.rn.f32 	%f33, %f23, %f32, %f28;
	cvt.rzi.s32.f32 	%r55, %f26;
	max.s32 	%r5, %r55, %r35;
	cvt.rzi.s32.f32 	%r56, %f29;
	max.s32 	%r68, %r56, %r36;
	cvt.rzi.s32.f32 	%r57, %f31;
	add.s32 	%r58, %r35, %r37;
	min.s32 	%r7, %r57, %r58;
	cvt.rzi.s32.f32 	%r59, %f33;
	add.s32 	%r60, %r36, %r38;
	min.s32 	%r8, %r59, %r60;
	setp.ge.s32 	%p4, %r68, %r8;
	mov.b32 	%r75, 0;
	mov.f32 	%f105, 0f00000000;
	@%p4 bra 	$L__BB18_18;
	sub.s32 	%r9, %r7, %r5;
	and.b32  	%r10, %r9, 15;
	add.s32 	%r11, %r10, -1;
	and.b32  	%r12, %r9, 7;
	add.s32 	%r13, %r12, -1;
	sub.s32 	%r14, %r5, %r7;
	and.b32  	%r15, %r9, 3;
	and.b32  	%r62, %r9, -16;
	neg.s32 	%r16, %r62;
	mov.f32 	%f105, 0f00000000;
	mov.b32 	%r75, 0;
$L__BB18_3:
	setp.ge.s32 	%p5, %r5, %r7;
	mul.lo.s32 	%r19, %r68, %r34;
	@%p5 bra 	$L__BB18_17;
	setp.gt.u32 	%p6, %r14, -16;
	mov.u32 	%r72, %r5;
	@%p6 bra 	$L__BB18_7;
	cvt.s64.s32 	%rd8, %r19;
	add.s64 	%rd9, %rd1, %rd8;
	add.s64 	%rd2, %rd9, 32;
	mov.u32 	%r70, %r16;
	mov.u32 	%r72, %r5;
$L__BB18_6:
	.pragma "nounroll";
	mul.wide.s32 	%rd10, %r72, 4;
	add.s64 	%rd11, %rd2, %rd10;
	ld.global.f32 	%f36, [%rd11+-32];
	add.f32 	%f37, %f105, %f36;
	ld.global.f32 	%f38, [%rd11+-28];
	add.f32 	%f39, %f37, %f38;
	ld.global.f32 	%f40, [%rd11+-24];
	add.f32 	%f41, %f39, %f40;
	ld.global.f32 	%f42, [%rd11+-20];
	add.f32 	%f43, %f41, %f42;
	ld.global.f32 	%f44, [%rd11+-16];
	add.f32 	%f45, %f43, %f44;
	ld.global.f32 	%f46, [%rd11+-12];
	add.f32 	%f47, %f45, %f46;
	ld.global.f32 	%f48, [%rd11+-8];
	add.f32 	%f49, %f47, %f48;
	ld.global.f32 	%f50, [%rd11+-4];
	add.f32 	%f51, %f49, %f50;
	ld.global.f32 	%f52, [%rd11];
	add.f32 	%f53, %f51, %f52;
	ld.global.f32 	%f54, [%rd11+4];
	add.f32 	%f55, %f53, %f54;
	ld.global.f32 	%f56, [%rd11+8];
	add.f32 	%f57, %f55, %f56;
	ld.global.f32 	%f58, [%rd11+12];
	add.f32 	%f59, %f57, %f58;
	ld.global.f32 	%f60, [%rd11+16];
	add.f32 	%f61, %f59, %f60;
	ld.global.f32 	%f62, [%rd11+20];
	add.f32 	%f63, %f61, %f62;
	ld.global.f32 	%f64, [%rd11+24];
	add.f32 	%f65, %f63, %f64;
	ld.global.f32 	%f66, [%rd11+28];
	add.f32 	%f105, %f65, %f66;
	add.s32 	%r72, %r72, 16;
	add.s32 	%r70, %r70, 16;
	setp.ne.s32 	%p7, %r70, 0;
	@%p7 bra 	$L__BB18_6;
$L__BB18_7:
	add.s32 	%r75, %r9, %r75;
	setp.eq.s32 	%p8, %r10, 0;
	@%p8 bra 	$L__BB18_17;
	cvt.s64.s32 	%rd12, %r19;
	add.s64 	%rd3, %rd1, %rd12;
	setp.lt.u32 	%p9, %r11, 7;
	@%p9 bra 	$L__BB18_10;
	mul.wide.s32 	%rd13, %r72, 4;
	add.s64 	%rd14, %rd3, %rd13;
	ld.global.f32 	%f68, [%rd14];
	add.f32 	%f69, %f105, %f68;
	ld.global.f32 	%f70, [%rd14+4];
	add.f32 	%f71, %f69, %f70;
	ld.global.f32 	%f72, [%rd14+8];
	add.f32 	%f73, %f71, %f72;
	ld.global.f32 	%f74, [%rd14+12];
	add.f32 	%f75, %f73, %f74;
	ld.global.f32 	%f76, [%rd14+16];
	add.f32 	%f77, %f75, %f76;
	ld.global.f32 	%f78, [%rd14+20];
	add.f32 	%f79, %f77, %f78;
	ld.global.f32 	%f80, [%rd14+24];
	add.f32 	%f81, %f79, %f80;
	ld.global.f32 	%f82, [%rd14+28];
	add.f32 	%f105, %f81, %f82;
	add.s32 	%r72, %r72, 8;
$L__BB18_10:
	setp.eq.s32 	%p10, %r12, 0;
	@%p10 bra 	$L__BB18_17;
	setp.lt.u32 	%p11, %r13, 3;
	@%p11 bra 	$L__BB18_13;
	mul.wide.s32 	%rd15, %r72, 4;
	add.s64 	%rd16, %rd3, %rd15;
	ld.global.f32 	%f84, [%rd16];
	add.f32 	%f85, %f105, %f84;
	ld.global.f32 	%f86, [%rd16+4];
	add.f32 	%f87, %f85, %f86;
	ld.global.f32 	%f88, [%rd16+8];
	add.f32 	%f89, %f87, %f88;
	ld.global.f32 	%f90, [%rd16+12];
	add.f32 	%f105, %f89, %f90;
	add.s32 	%r72, %r72, 4;
$L__BB18_13:
	setp.eq.s32 	%p12, %r15, 0;
	@%p12 bra 	$L__BB18_17;
	setp.eq.s32 	%p13, %r15, 1;
	mul.wide.s32 	%rd17, %r72, 4;
	add.s64 	%rd4, %rd3, %rd17;
	ld.global.f32 	%f91, [%rd4];
	add.f32 	%f105, %f105, %f91;
	@%p13 bra 	$L__BB18_17;
	setp.eq.s32 	%p14, %r15, 2;
	ld.global.f32 	%f92, [%rd4+4];
	add.f32 	%f105, %f105, %f92;
	@%p14 bra 	$L__BB18_17;
	ld.global.f32 	%f93, [%rd4+8];
	add.f32 	%f105, %f105, %f93;
$L__BB18_17:
	add.s32 	%r68, %r68, 1;
	setp.ne.s32 	%p15, %r68, %r8;
	@%p15 bra 	$L__BB18_3;
$L__BB18_18:
	add.s32 	%r63, %r41, %r51;
	mul.lo.s32 	%r64, %r63, %r39;
	cvt.s64.s32 	%rd18, %r64;
	cvta.to.global.u64 	%rd19, %rd6;
	add.s64 	%rd5, %rd19, %rd18;
	setp.lt.s32 	%p16, %r75, 1;
	@%p16 bra 	$L__BB18_20;
	cvt.rn.f32.u32 	%f94, %r75;
	div.rn.f32 	%f95, %f105, %f94;
	add.f32 	%f96, %f95, 0f3F000000;
	add.s32 	%r67, %r40, %r3;
	mul.wide.s32 	%rd22, %r67, 4;
	add.s64 	%rd23, %rd5, %rd22;
	st.global.f32 	[%rd23], %f96;
	bra.uni 	$L__BB18_21;
$L__BB18_20:
	add.s32 	%r65, %r40, %r3;
	mul.wide.s32 	%rd20, %r65, 4;
	add.s64 	%rd21, %rd5, %rd20;
	mov.b32 	%r66, 0;
	st.global.u32 	[%rd21], %r66;
$L__BB18_21:
	ret;

}
	// .globl	_Z12resizeKernelIfLi1E19LanczosInterpolatorIfLi1EEEvPKT_i8NppiSize8NppiRectPS2_iS5_S6_
.visible .entry _Z12resizeKernelIfLi1E19LanczosInterpolatorIfLi1EEEvPKT_i8NppiSize8NppiRectPS2_iS5_S6_(
	.param .u64 .ptr .align 1 _Z12resizeKernelIfLi1E19LanczosInterpolatorIfLi1EEEvPKT_i8NppiSize8NppiRectPS2_iS5_S6__param_0,
	.param .u32 _Z12resizeKernelIfLi1E19LanczosInterpolatorIfLi1EEEvPKT_i8NppiSize8NppiRectPS2_iS5_S6__param_1,
	.param .align 4 .b8 _Z12resizeKernelIfLi1E19LanczosInterpolatorIfLi1EEEvPKT_i8NppiSize8NppiRectPS2_iS5_S6__param_2[8],
	.param .align 4 .b8 _Z12resizeKernelIfLi1E19LanczosInterpolatorIfLi1EEEvPKT_i8NppiSize8NppiRectPS2_iS5_S6__param_3[16],
	.param .u64 .ptr .align 1 _Z12resizeKernelIfLi1E19LanczosInterpolatorIfLi1EEEvPKT_i8NppiSize8NppiRectPS2_iS5_S6__param_4,
	.param .u32 _Z12resizeKernelIfLi1E19LanczosInterpolatorIfLi1EEEvPKT_i8NppiSize8NppiRectPS2_iS5_S6__param_5,
	.param .align 4 .b8 _Z12resizeKernelIfLi1E19LanczosInterpolatorIfLi1EEEvPKT_i8NppiSize8NppiRectPS2_iS5_S6__param_6[8],
	.param .align 4 .b8 _Z12resizeKernelIfLi1E19LanczosInterpolatorIfLi1EEEvPKT_i8NppiSize8NppiRectPS2_iS5_S6__param_7[16]
)
{
	.local .align 4 .b8 	__local_depot19[28];
	.reg .b64 	%SP;
	.reg .b64 	%SPL;
	.reg .pred 	%p<135>;
	.reg .b32 	%r<590>;
	.reg .b32 	%f<481>;
	.reg .b64 	%rd<246>;
	.reg .b64 	%fd<29>;

	mov.u64 	%SPL, __local_depot19;
	ld.param.u32 	%r205, [_Z12resizeKernelIfLi1E19LanczosInterpolatorIfLi1EEEvPKT_i8NppiSize8NppiRectPS2_iS5_S6__param_7+4];
	ld.param.u32 	%r204, [_Z12resizeKernelIfLi1E19LanczosInterpolatorIfLi1EEEvPKT_i8NppiSize8NppiRectPS2_iS5_S6__param_7];
	ld.param.u32 	%r202, [_Z12resizeKernelIfLi1E19LanczosInterpolatorIfLi1EEEvPKT_i8NppiSize8NppiRectPS2_iS5_S6__param_3+12];
	ld.param.u32 	%r201, [_Z12resizeKernelIfLi1E19LanczosInterpolatorIfLi1EEEvPKT_i8NppiSize8NppiRectPS2_iS5_S6__param_3+8];
	ld.param.u32 	%r200, [_Z12resizeKernelIfLi1E19LanczosInterpolatorIfLi1EEEvPKT_i8NppiSize8NppiRectPS2_iS5_S6__param_3+4];
	ld.param.u32 	%r199, [_Z12resizeKernelIfLi1E19LanczosInterpolatorIfLi1EEEvPKT_i8NppiSize8NppiRectPS2_iS5_S6__param_3];
	ld.param.u32 	%r206, [_Z12resizeKernelIfLi1E19LanczosInterpolatorIfLi1EEEvPKT_i8NppiSize8NppiRectPS2_iS5_S6__param_7+8];
	ld.param.u32 	%r208, [_Z12resizeKernelIfLi1E19LanczosInterpolatorIfLi1EEEvPKT_i8NppiSize8NppiRectPS2_iS5_S6__param_7+12];
	add.u64 	%rd1, %SPL, 0;
	add.u64 	%rd2, %SPL, 0;
	add.u64 	%rd3, %SPL, 0;
	add.u64 	%rd4, %SPL, 0;
	mov.u32 	%r209, %ctaid.x;
	mov.u32 	%r210, %ntid.x;
	mov.u32 	%r211, %tid.x;
	mad.lo.s32 	%r212, %r209, %r210, %r211;
	mov.u32 	%r213, %ctaid.y;
	mov.u32 	%r214, %ntid.y;
	mov.u32 	%r215, %tid.y;
	mad.lo.s32 	%r216, %r213, %r214, %r215;
	setp.ge.s32 	%p1, %r212, %r206;
	setp.ge.s32 	%p2, %r216, %r208;
	or.pred  	%p3, %p1, %p2;
	@%p3 bra 	$L__BB19_107;
	ld.param.u32 	%r532, [_Z12resizeKernelIfLi1E19LanczosInterpolatorIfLi1EEEvPKT_i8NppiSize8NppiRectPS2_iS5_S6__param_5];
	ld.param.u64 	%rd229, [_Z12resizeKernelIfLi1E19LanczosInterpolatorIfLi1EEEvPKT_i8NppiSize8NppiRectPS2_iS5_S6__param_4];
	ld.param.u64 	%rd228, [_Z12resizeKernelIfLi1E19LanczosInterpolatorIfLi1EEEvPKT_i8NppiSize8NppiRectPS2_iS5_S6__param_0];
	cvta.to.global.u64 	%rd60, %rd229;
	cvt.rn.f32.s32 	%f116, %r201;
	cvt.rn.f32.s32 	%f117, %r206;
	div.rn.f32 	%f118, %f116, %f117;
	cvt.rn.f32.s32 	%f119, %r202;
	cvt.rn.f32.u32 	%f120, %r208;
	div.rn.f32 	%f121, %f119, %f120;
	mov.u32 	%r219, %ctaid.x;
	mov.u32 	%r220, %ntid.x;
	mov.u32 	%r221, %tid.x;
	mad.lo.s32 	%r1, %r219, %r220, %r221;
	cvt.rn.f32.s32 	%f122, %r1;
	cvt.rn.f32.s32 	%f123, %r199;
	fma.rn.f32 	%f124, %f118, %f122, %f123;
	mov.u32 	%r222, %ctaid.y;
	mov.u32 	%r223, %ntid.y;
	mov.u32 	%r224, %tid.y;
	mad.lo.s32 	%r225, %r222, %r223, %r224;
	cvt.rn.f32.u32 	%f125, %r225;
	cvt.rn.f32.s32 	%f126, %r200;
	fma.rn.f32 	%f127, %f121, %f125, %f126;
	cvt.rmi.f32.f32 	%f128, %f124;
	cvt.rzi.s32.f32 	%r226, %f128;
	cvt.rmi.f32.f32 	%f129, %f127;
	cvt.rzi.s32.f32 	%r2, %f129;
	cvt.rn.f32.s32 	%f130, %r226;
	sub.f32 	%f131, %f124, %f130;
	cvt.rn.f32.s32 	%f132, %r2;
	sub.f32 	%f1, %f127, %f132;
	add.s32 	%r227, %r205, %r225;
	mul.lo.s32 	%r228, %r227, %r532;
	cvt.s64.s32 	%rd61, %r228;
	add.s64 	%rd5, %rd60, %rd61;
	add.s32 	%r229, %r201, %r199;
	add.s32 	%r230, %r229, -1;
	add.s32 	%r231, %r226, -2;
	max.s32 	%r232, %r231, %r199;
	min.s32 	%r3, %r232, %r230;
	add.f32 	%f133, %f131, 0f40000000;
	abs.f32 	%f2, %f133;
	mul.f32 	%f3, %f2, 0f40490FDB;
	div.rn.f32 	%f4, %f3, 0f40400000;
	mul.f32 	%f134, %f3, 0f3F22F983;
	cvt.rni.s32.f32 	%r4, %f134;
	cvt.rn.f32.s32 	%f135, %r4;
	fma.rn.f32 	%f136, %f135, 0fBFC90FDA, %f3;
	fma.rn.f32 	%f137, %f135, 0fB3A22168, %f136;
	fma.rn.f32 	%f5, %f135, 0fA7C234C5, %f137;
	mov.b32 	%r233, %f3;
	shr.u32 	%r234, %r233, 23;
	add.s32 	%r235, %r234, -128;
	shr.u32 	%r236, %r235, 5;
	and.b32  	%r5, %r234, 31;
	mul.wide.u32 	%rd62, %r236, 4;
	sub.s64 	%rd6, %rd2, %rd62;
	mul.f32 	%f138, %f4, 0f3F22F983;
	cvt.rni.s32.f32 	%r6, %f138;
	cvt.rn.f32.s32 	%f139, %r6;
	fma.rn.f32 	%f140, %f139, 0fBFC90FDA, %f4;
	fma.rn.f32 	%f141, %f139, 0fB3A22168, %f140;
	fma.rn.f32 	%f6, %f139, 0fA7C234C5, %f141;
	mov.b32 	%r237, %f4;
	shr.u32 	%r238, %r237, 23;
	add.s32 	%r239, %r238, -128;
	shr.u32 	%r240, %r239, 5;
	and.b32  	%r7, %r238, 31;
	mul.wide.u32 	%rd63, %r240, 4;
	sub.s64 	%rd7, %rd1, %rd63;
	add.s32 	%r241, %r226, -1;
	max.s32 	%r242, %r241, %r199;
	min.s32 	%r8, %r242, %r230;
	add.f32 	%f142, %f131, 0f3F800000;
	abs.f32 	%f7, %f142;
	mul.f32 	%f8, %f7, 0f40490FDB;
	div.rn.f32 	%f9, %f8, 0f40400000;
	mul.f32 	%f143, %f8, 0f3F22F983;
	cvt.rni.s32.f32 	%r9, %f143;
	cvt.rn.f32.s32 	%f144, %r9;
	fma.rn.f32 	%f145, %f144, 0fBFC90FDA, %f8;
	fma.rn.f32 	%f146, %f144, 0fB3A22168, %f145;
	fma.rn.f32 	%f10, %f144, 0fA7C234C5, %f146;
	mov.b32 	%r243, %f8;
	shr.u32 	%r244, %r243, 23;
	add.s32 	%r245, %r244, -128;
	shr.u32 	%r246, %r245, 5;
	and.b32  	%r10, %r244, 31;
	mul.wide.u32 	%rd64, %r246, 4;
	sub.s64 	%rd8, %rd2, %rd64;
	mul.f32 	%f147, %f9, 0f3F22F983;
	cvt.rni.s32.f32 	%r11, %f147;
	cvt.rn.f32.s32 	%f148, %r11;
	fma.rn.f32 	%f149, %f148, 0fBFC90FDA, %f9;
	fma.rn.f32 	%f150, %f148, 0fB3A22168, %f149;
	fma.rn.f32 	%f11, %f148, 0fA7C234C5, %f150;
	mov.b32 	%r247, %f9;
	shr.u32 	%r248, %r247, 23;
	add.s32 	%r249, %r248, -128;
	shr.u32 	%r250, %r249, 5;
	and.b32  	%r12, %r248, 31;
	mul.wide.u32 	%rd65, %r250, 4;
	sub.s64 	%rd9, %rd1, %rd65;
	max.s32 	%r251, %r226, %r199;
	min.s32 	%r13, %r251, %r230;
	abs.f32 	%f12, %f131;
	mul.f32 	%f13, %f12, 0f40490FDB;
	div.rn.f32 	%f14, %f13, 0f40400000;
	mul.f32 	%f151, %f13, 0f3F22F983;
	cvt.rni.s32.f32 	%r14, %f151;
	cvt.rn.f32.s32 	%f152, %r14;
	fma.rn.f32 	%f153, %f152, 0fBFC90FDA, %f13;
	fma.rn.f32 	%f154, %f152, 0fB3A22168, %f153;
	fma.rn.f32 	%f15, %f152, 0fA7C234C5, %f154;
	mov.b32 	%r252, %f13;
	shr.u32 	%r253, %r252, 23;
	add.s32 	%r254, %r253, -128;
	shr.u32 	%r255, %r254, 5;
	and.b32  	%r15, %r253, 31;
	mul.wide.u32 	%rd66, %r255, 4;
	sub.s64 	%rd10, %rd2, %rd66;
	mul.f32 	%f155, %f14, 0f3F22F983;
	cvt.rni.s32.f32 	%r16, %f155;
	cvt.rn.f32.s32 	%f156, %r16;
	fma.rn.f32 	%f157, %f156, 0fBFC90FDA, %f14;
	fma.rn.f32 	%f158, %f156, 0fB3A22168, %f157;
	fma.rn.f32 	%f16, %f156, 0fA7C234C5, %f158;
	mov.b32 	%r256, %f14;
	shr.u32 	%r257, %r256, 23;
	add.s32 	%r258, %r257, -128;
	shr.u32 	%r259, %r258, 5;
	and.b32  	%r17, %r257, 31;
	mul.wide.u32 	%rd67, %r259, 4;
	sub.s64 	%rd11, %rd1, %rd67;
	add.s32 	%r260, %r226, 1;
	max.s32 	%r261, %r260, %r199;
	min.s32 	%r18, %r261, %r230;
	add.f32 	%f159, %f131, 0fBF800000;
	abs.f32 	%f17, %f159;
	mul.f32 	%f18, %f17, 0f40490FDB;
	div.rn.f32 	%f19, %f18, 0f40400000;
	mul.f32 	%f160, %f18, 0f3F22F983;
	cvt.rni.s32.f32 	%r19, %f160;
	cvt.rn.f32.s32 	%f161, %r19;
	fma.rn.f32 	%f162, %f161, 0fBFC90FDA, %f18;
	fma.rn.f32 	%f163, %f161, 0fB3A22168, %f162;
	fma.rn.f32 	%f20, %f161, 0fA7C234C5, %f163;
	mov.b32 	%r262, %f18;
	shr.u32 	%r263, %r262, 23;
	add.s32 	%r264, %r263, -128;
	shr.u32 	%r265, %r264, 5;
	and.b32  	%r20, %r263, 31;
	mul.wide.u32 	%rd68, %r265, 4;
	sub.s64 	%rd12, %rd2, %rd68;
	mul.f32 	%f164, %f19, 0f3F22F983;
	cvt.rni.s32.f32 	%r21, %f164;
	cvt.rn.f32.s32 	%f165, %r21;
	fma.rn.f32 	%f166, %f165, 0fBFC90FDA, %f19;
	fma.rn.f32 	%f167, %f165, 0fB3A22168, %f166;
	fma.rn.f32 	%f21, %f165, 0fA7C234C5, %f167;
	mov.b32 	%r266, %f19;
	shr.u32 	%r267, %r266, 23;
	add.s32 	%r268, %r267, -128;
	shr.u32 	%r269, %r268, 5;
	and.b32  	%r22, %r267, 31;
	mul.wide.u32 	%rd69, %r269, 4;
	sub.s64 	%rd13, %rd1, %rd69;
	add.s32 	%r270, %r226, 2;
	max.s32 	%r271, %r270, %r199;
	min.s32 	%r23, %r271, %r230;
	add.f32 	%f168, %f131, 0fC0000000;
	abs.f32 	%f22, %f168;
	mul.f32 	%f23, %f22, 0f40490FDB;
	div.rn.f32 	%f24, %f23, 0f40400000;
	mul.f32 	%f169, %f23, 0f3F22F983;
	cvt.rni.s32.f32 	%r24, %f169;
	cvt.rn.f32.s32 	%f170, %r24;
	fma.rn.f32 	%f171, %f170, 0fBFC90FDA, %f23;
	fma.rn.f32 	%f172, %f170, 0fB3A22168, %f171;
	fma.rn.f32 	%f25, %f170, 0fA7C234C5, %f172;
	mov.b32 	%r272, %f23;
	shr.u32 	%r273, %r272, 23;
	add.s32 	%r274, %r273, -128;
	shr.u32 	%r275, %r274, 5;
	and.b32  	%r25, %r273, 31;
	mul.wide.u32 	%rd70, %r275, 4;
	sub.s64 	%rd14, %rd2, %rd70;
	mul.f32 	%f173, %f24, 0f3F22F983;
	cvt.rni.s32.f32 	%r26, %f173;
	cvt.rn.f32.s32 	%f174, %r26;
	fma.rn.f32 	%f175, %f174, 0fBFC90FDA, %f24;
	fma.rn.f32 	%f176, %f174, 0fB3A22168, %f175;
	fma.rn.f32 	%f26, %f174, 0fA7C234C5, %f176;
	mov.b32 	%r276, %f24;
	shr.u32 	%r277, %r276, 23;
	add.s32 	%r278, %r277, -128;
	shr.u32 	%r279, %r278, 5;
	and.b32  	%r27, %r277, 31;
	mul.wide.u32 	%rd71, %r279, 4;
	sub.s64 	%rd15, %rd1, %rd71;
	add.s32 	%r280, %r226, 3;
	max.s32 	%r281, %r280, %r199;
	min.s32 	%r28, %r281, %r230;
	add.f32 	%f177, %f131, 0fC0400000;
	abs.f32 	%f27, %f177;
	mul.f32 	%f28, %f27, 0f40490FDB;
	div.rn.f32 	%f29, %f28, 0f40400000;
	mul.f32 	%f178, %f28, 0f3F22F983;
	cvt.rni.s32.f32 	%r29, %f178;
	cvt.rn.f32.s32 	%f179, %r29;
	fma.rn.f32 	%f180, %f179, 0fBFC90FDA, %f28;
	fma.rn.f32 	%f181, %f179, 0fB3A22168, %f180;
	fma.rn.f32 	%f30, %f179, 0fA7C234C5, %f181;
	mov.b32 	%r282, %f28;
	shr.u32 	%r283, %r282, 23;
	add.s32 	%r284, %r283, -128;
	shr.u32 	%r285, %r284, 5;
	and.b32  	%r30, %r283, 31;
	mul.wide.u32 	%rd72, %r285, 4;
	sub.s64 	%rd16, %rd2, %rd72;
	mul.f32 	%f182, %f29, 0f3F22F983;
	cvt.rni.s32.f32 	%r31, %f182;
	cvt.rn.f32.s32 	%f183, %r31;
	fma.rn.f32 	%f184, %f183, 0fBFC90FDA, %f29;
	fma.rn.f32 	%f185, %f183, 0fB3A22168, %f184;
	fma.rn.f32 	%f31, %f183, 0fA7C234C5, %f185;
	mov.b32 	%r286, %f29;
	shr.u32 	%r287, %r286, 23;
	add.s32 	%r288, %r287, -128;
	shr.u32 	%r289, %r288, 5;
	and.b32  	%r32, %r287, 31;
	mul.wide.u32 	%rd73, %r289, 4;
	sub.s64 	%rd17, %rd1, %rd73;
	cvta.to.global.u64 	%rd18, %rd228;
	mov.f32 	%f459, 0f00000000;
	mov.b32 	%r533, -2;
$L__BB19_2:
	cvt.rn.f32.s32 	%f187, %r533;
	sub.f32 	%f188, %f1, %f187;
	abs.f32 	%f33, %f188;
	setp.geu.f32 	%p4, %f33, 0f40400000;
	mov.f32 	%f462, 0f00000000;
	@%p4 bra 	$L__BB19_21;
	setp.lt.f32 	%p5, %f33, 0f38D1B717;
	mov.f32 	%f462, 0f3F800000;
	@%p5 bra 	$L__BB19_21;
	mul.f32 	%f34, %f33, 0f40490FDB;
	div.rn.f32 	%f35, %f34, 0f40400000;
	mul.f32 	%f190, %f34, 0f3F22F983;
	cvt.rni.s32.f32 	%r537, %f190;
	cvt.rn.f32.s32 	%f191, %r537;
	fma.rn.f32 	%f192, %f191, 0fBFC90FDA, %f34;
	fma.rn.f32 	%f193, %f191, 0fB3A22168, %f192;
	fma.rn.f32 	%f460, %f191, 0fA7C234C5, %f193;
	abs.f32 	%f37, %f34;
	setp.ltu.f32 	%p6, %f37, 0f47CE4780;
	@%p6 bra 	$L__BB19_12;
	setp.neu.f32 	%p7, %f37, 0f7F800000;
	@%p7 bra 	$L__BB19_7;
	mov.f32 	%f196, 0f00000000;
	mul.rn.f32 	%f460, %f34, %f196;
	mov.b32 	%r537, 0;
	bra.uni 	$L__BB19_12;
$L__BB19_7:
	mov.b32 	%r35, %f34;
	shl.b32 	%r291, %r35, 8;
	or.b32  	%r36, %r291, -2147483648;
	mov.b64 	%rd232, 0;
	mov.b32 	%r534, 0;
	mov.u64 	%rd230, __cudart_i2opi_f;
	mov.u64 	%rd231, %rd4;
$L__BB19_8:
	.pragma "nounroll";
	ld.global.nc.u32 	%r292, [%rd230];
	mad.wide.u32 	%rd76, %r292, %r36, %rd232;
	shr.u64 	%rd232, %rd76, 32;
	st.local.u32 	[%rd231], %rd76;
	add.s32 	%r534, %r534, 1;
	add.s64 	%rd231, %rd231, 4;
	add.s64 	%rd230, %rd230, 4;
	setp.ne.s32 	%p8, %r534, 6;
	@%p8 bra 	$L__BB19_8;
	shr.u32 	%r293, %r35, 23;
	st.local.u32 	[%rd4+24], %rd232;
	and.b32  	%r39, %r293, 31;
	add.s32 	%r294, %r293, -128;
	shr.u32 	%r295, %r294, 5;
	mul.wide.u32 	%rd77, %r295, 4;
	sub.s64 	%rd25, %rd4, %rd77;
	ld.local.u32 	%r535, [%rd25+24];
	ld.local.u32 	%r536, [%rd25+20];
	setp.eq.s32 	%p9, %r39, 0;
	@%p9 bra 	$L__BB19_11;
	shf.l.wrap.b32 	%r535, %r536, %r535, %r39;
	ld.local.u32 	%r296, [%rd25+16];
	shf.l.wrap.b32 	%r536, %r296, %r536, %r39;
$L__BB19_11:
	shr.u32 	%r297, %r535, 30;
	shf.l.wrap.b32 	%r298, %r536, %r535, 2;
	shl.b32 	%r299, %r536, 2;
	shr.u32 	%r300, %r298, 31;
	add.s32 	%r537, %r300, %r297;
	xor.b32  	%r301, %r298, %r35;
	shr.s32 	%r302, %r298, 31;
	xor.b32  	%r303, %r302, %r298;
	xor.b32  	%r304, %r302, %r299;
	cvt.u64.u32 	%rd78, %r303;
	shl.b64 	%rd79, %rd78, 32;
	cvt.u64.u32 	%rd80, %r304;
	or.b64  	%rd81, %rd79, %rd80;
	cvt.rn.f64.s64 	%fd1, %rd81;
	mul.f64 	%fd2, %fd1, 0d3BF921FB54442D19;
	cvt.rn.f32.f64 	%f194, %fd2;
	neg.f32 	%f195, %f194;
	setp.lt.s32 	%p10, %r301, 0;
	selp.f32 	%f460, %f195, %f194, %p10;
$L__BB19_12:
	mul.rn.f32 	%f197, %f460, %f460;
	and.b32  	%r306, %r537, 1;
	setp.eq.b32 	%p11, %r306, 1;
	selp.f32 	%f198, 0f3F800000, %f460, %p11;
	fma.rn.f32 	%f199, %f197, %f198, 0f00000000;
	fma.rn.f32 	%f200, %f197, 0f37CBAC00, 0fBAB607ED;
	selp.f32 	%f201, %f200, 0fB94D4153, %p11;
	selp.f32 	%f202, 0f3D2AAABB, 0f3C0885E4, %p11;
	fma.rn.f32 	%f203, %f201, %f197, %f202;
	selp.f32 	%f204, 0fBEFFFFFF, 0fBE2AAAA8, %p11;
	fma.rn.f32 	%f205, %f203, %f197, %f204;
	fma.rn.f32 	%f206, %f205, %f199, %f198;
	and.b32  	%r307, %r537, 2;
	setp.eq.s32 	%p12, %r307, 0;
	mov.f32 	%f207, 0f00000000;
	sub.f32 	%f208, %f207, %f206;
	selp.f32 	%f209, %f206, %f208, %p12;
	div.rn.f32 	%f41, %f209, %f34;
	mul.f32 	%f210, %f35, 0f3F22F983;
	cvt.rni.s32.f32 	%r541, %f210;
	cvt.rn.f32.s32 	%f211, %r541;
	fma.rn.f32 	%f212, %f211, 0fBFC90FDA, %f35;
	fma.rn.f32 	%f213, %f211, 0fB3A22168, %f212;
	fma.rn.f32 	%f461, %f211, 0fA7C234C5, %f213;
	abs.f32 	%f43, %f35;
	setp.ltu.f32 	%p13, %f43, 0f47CE4780;
	@%p13 bra 	$L__BB19_20;
	setp.neu.f32 	%p14, %f43, 0f7F800000;
	@%p14 bra 	$L__BB19_15;
	mov.f32 	%f216, 0f00000000;
	mul.rn.f32 	%f461, %f35, %f216;
	mov.b32 	%r541, 0;
	bra.uni 	$L__BB19_20;
$L__BB19_15:
	mov.b32 	%r49, %f35;
	shl.b32 	%r309, %r49, 8;
	or.b32  	%r50, %r309, -2147483648;
	mov.b64 	%rd233, 0;
	mov.b32 	%r538, 0;
$L__BB19_16:
	.pragma "nounroll";
	mul.wide.u32 	%rd83, %r538, 4;
	mov.u64 	%rd84, __cudart_i2opi_f;
	add.s64 	%rd85, %rd84, %rd83;
	ld.global.nc.u32 	%r310, [%rd85];
	mad.wide.u32 	%rd86, %r310, %r50, %rd233;
	shr.u64 	%rd233, %rd86, 32;
	add.s64 	%rd87, %rd3, %rd83;
	st.local.u32 	[%rd87], %rd86;
	add.s32 	%r538, %r538, 1;
	setp.ne.s32 	%p15, %r538, 6;
	@%p15 bra 	$L__BB19_16;
	shr.u32 	%r311, %r49, 23;
	st.local.u32 	[%rd3+24], %rd233;
	and.b32  	%r53, %r311, 31;
	add.s32 	%r312, %r311, -128;
	shr.u32 	%r313, %r312, 5;
	mul.wide.u32 	%rd88, %r313, 4;
	sub.s64 	%rd28, %rd3, %rd88;
	ld.local.u32 	%r539, [%rd28+24];
	ld.local.u32 	%r540, [%rd28+20];
	setp.eq.s32 	%p16, %r53, 0;
	@%p16 bra 	$L__BB19_19;
	shf.l.wrap.b32 	%r539, %r540, %r539, %r53;
	ld.local.u32 	%r314, [%rd28+16];
	shf.l.wrap.b32 	%r540, %r314, %r540, %r53;
$L__BB19_19:
	shr.u32 	%r315, %r539, 30;
	shf.l.wrap.b32 	%r316, %r540, %r539, 2;
	shl.b32 	%r317, %r540, 2;
	shr.u32 	%r318, %r316, 31;
	add.s32 	%r541, %r318, %r315;
	xor.b32  	%r319, %r316, %r49;
	shr.s32 	%r320, %r316, 31;
	xor.b32  	%r321, %r320, %r316;
	xor.b32  	%r322, %r320, %r317;
	cvt.u64.u32 	%rd89, %r321;
	shl.b64 	%rd90, %rd89, 32;
	cvt.u64.u32 	%rd91, %r322;
	or.b64  	%rd92, %rd90, %rd91;
	cvt.rn.f64.s64 	%fd3, %rd92;
	mul.f64 	%fd4, %fd3, 0d3BF921FB54442D19;
	cvt.rn.f32.f64 	%f214, %fd4;
	neg.f32 	%f215, %f214;
	setp.lt.s32 	%p17, %r319, 0;
	selp.f32 	%f461, %f215, %f214, %p17;
$L__BB19_20:
	mul.rn.f32 	%f217, %f461, %f461;
	and.b32  	%r324, %r541, 1;
	setp.eq.b32 	%p18, %r324, 1;
	selp.f32 	%f218, 0f3F800000, %f461, %p18;
	fma.rn.f32 	%f219, %f217, %f218, 0f00000000;
	fma.rn.f32 	%f220, %f217, 0f37CBAC00, 0fBAB607ED;
	selp.f32 	%f221, %f220, 0fB94D4153, %p18;
	selp.f32 	%f222, 0f3D2AAABB, 0f3C0885E4, %p18;
	fma.rn.f32 	%f223, %f221, %f217, %f222;
	selp.f32 	%f224, 0fBEFFFFFF, 0fBE2AAAA8, %p18;
	fma.rn.f32 	%f225, %f223, %f217, %f224;
	fma.rn.f32 	%f226, %f225, %f219, %f218;
	and.b32  	%r325, %r541, 2;
	setp.eq.s32 	%p19, %r325, 0;
	mov.f32 	%f227, 0f00000000;
	sub.f32 	%f228, %f227, %f226;
	selp.f32 	%f229, %f226, %f228, %p19;
	div.rn.f32 	%f230, %f229, %f35;
	mul.f32 	%f462, %f41, %f230;
$L__BB19_21:
	setp.lt.f32 	%p20, %f2, 0f38D1B717;
	setp.geu.f32 	%p21, %f2, 0f40400000;
	or.pred  	%p22, %p21, %p20;
	selp.f32 	%f465, 0f00000000, 0f3F800000, %p21;
	@%p22 bra 	$L__BB19_35;
	abs.f32 	%f231, %f3;
	setp.eq.f32 	%p23, %f231, 0f7F800000;
	setp.ltu.f32 	%p24, %f231, 0f47CE4780;
	or.pred  	%p25, %p24, %p23;
	selp.b32 	%r545, %r4, 0, %p24;
	mov.f32 	%f232, 0f00000000;
	mul.rn.f32 	%f233, %f3, %f232;
	selp.f32 	%f463, %f5, %f233, %p24;
	@%p25 bra 	$L__BB19_28;
	mov.b64 	%rd234, 0;
	mov.b32 	%r542, 0;
$L__BB19_24:
	.pragma "nounroll";
	mul.wide.u32 	%rd94, %r542, 4;
	mov.u64 	%rd95, __cudart_i2opi_f;
	add.s64 	%rd96, %rd95, %rd94;
	ld.global.nc.u32 	%r327, [%rd96];
	mov.b32 	%r328, %f3;
	shl.b32 	%r329, %r328, 8;
	or.b32  	%r330, %r329, -2147483648;
	mad.wide.u32 	%rd97, %r327, %r330, %rd234;
	shr.u64 	%rd234, %rd97, 32;
	add.s64 	%rd98, %rd2, %rd94;
	st.local.u32 	[%rd98], %rd97;
	add.s32 	%r542, %r542, 1;
	setp.ne.s32 	%p26, %r542, 6;
	@%p26 bra 	$L__BB19_24;
	setp.eq.s32 	%p27, %r5, 0;
	st.local.u32 	[%rd2+24], %rd234;
	ld.local.u32 	%r543, [%rd6+24];
	ld.local.u32 	%r544, [%rd6+20];
	@%p27 bra 	$L__BB19_27;
	shf.l.wrap.b32 	%r543, %r544, %r543, %r5;
	ld.local.u32 	%r331, [%rd6+16];
	shf.l.wrap.b32 	%r544, %r331, %r544, %r5;
$L__BB19_27:
	shr.u32 	%r332, %r543, 30;
	shf.l.wrap.b32 	%r333, %r544, %r543, 2;
	shl.b32 	%r334, %r544, 2;
	shr.u32 	%r335, %r333, 31;
	add.s32 	%r545, %r335, %r332;
	mov.b32 	%r336, %f3;
	xor.b32  	%r337, %r333, %r336;
	shr.s32 	%r338, %r333, 31;
	xor.b32  	%r339, %r338, %r333;
	xor.b32  	%r340, %r338, %r334;
	cvt.u64.u32 	%rd99, %r339;
	shl.b64 	%rd100, %rd99, 32;
	cvt.u64.u32 	%rd101, %r340;
	or.b64  	%rd102, %rd100, %rd101;
	cvt.rn.f64.s64 	%fd5, %rd102;
	mul.f64 	%fd6, %fd5, 0d3BF921FB54442D19;
	cvt.rn.f32.f64 	%f234, %fd6;
	neg.f32 	%f235, %f234;
	setp.lt.s32 	%p28, %r337, 0;
	selp.f32 	%f463, %f235, %f234, %p28;
$L__BB19_28:
	abs.f32 	%f236, %f4;
	setp.eq.f32 	%p29, %f236, 0f7F800000;
	setp.ltu.f32 	%p30, %f236, 0f47CE4780;
	mul.rn.f32 	%f237, %f463, %f463;
	and.b32  	%r341, %r545, 1;
	setp.eq.b32 	%p31, %r341, 1;
	selp.f32 	%f238, 0f3F800000, %f463, %p31;
	fma.rn.f32 	%f239, %f237, %f238, 0f00000000;
	fma.rn.f32 	%f240, %f237, 0f37CBAC00, 0fBAB607ED;
	selp.f32 	%f241, %f240, 0fB94D4153, %p31;
	selp.f32 	%f242, 0f3D2AAABB, 0f3C0885E4, %p31;
	fma.rn.f32 	%f243, %f241, %f237, %f242;
	selp.f32 	%f244, 0fBEFFFFFF, 0fBE2AAAA8, %p31;
	fma.rn.f32 	%f245, %f243, %f237, %f244;
	fma.rn.f32 	%f246, %f245, %f239, %f238;
	and.b32  	%r342, %r545, 2;
	setp.eq.s32 	%p32, %r342, 0;
	mov.f32 	%f247, 0f00000000;
	sub.f32 	%f248, %f247, %f246;
	selp.f32 	%f53, %f246, %f248, %p32;
	or.pred  	%p33, %p30, %p29;
	selp.b32 	%r549, %r6, 0, %p30;
	mul.rn.f32 	%f249, %f4, %f247;
	selp.f32 	%f464, %f6, %f249, %p30;
	@%p33 bra 	$L__BB19_34;
	mov.b64 	%rd235, 0;
	mov.b32 	%r546, 0;
$L__BB19_30:
	.pragma "nounroll";
	mul.wide.u32 	%rd104, %r546, 4;
	mov.u64 	%rd105, __cudart_i2opi_f;
	add.s64 	%rd106, %rd105, %rd104;
	ld.global.nc.u32 	%r344, [%rd106];
	mov.b32 	%r75, %f4;
	shl.b32 	%r345, %r75, 8;
	or.b32  	%r346, %r345, -2147483648;
	mad.wide.u32 	%rd107, %r344, %r346, %rd235;
	shr.u64 	%rd235, %rd107, 32;
	add.s64 	%rd108, %rd1, %rd104;
	st.local.u32 	[%rd108], %rd107;
	add.s32 	%r546, %r546, 1;
	setp.ne.s32 	%p34, %r546, 6;
	@%p34 bra 	$L__BB19_30;
	setp.eq.s32 	%p35, %r7, 0;
	st.local.u32 	[%rd1+24], %rd235;
	ld.local.u32 	%r547, [%rd7+24];
	ld.local.u32 	%r548, [%rd7+20];
	@%p35 bra 	$L__BB19_33;
	shf.l.wrap.b32 	%r547, %r548, %r547, %r7;
	ld.local.u32 	%r347, [%rd7+16];
	shf.l.wrap.b32 	%r548, %r347, %r548, %r7;
$L__BB19_33:
	shr.u32 	%r348, %r547, 30;
	shf.l.wrap.b32 	%r349, %r548, %r547, 2;
	shl.b32 	%r350, %r548, 2;
	shr.u32 	%r351, %r349, 31;
	add.s32 	%r549, %r351, %r348;
	xor.b32  	%r352, %r349, %r75;
	shr.s32 	%r353, %r349, 31;
	xor.b32  	%r354, %r353, %r349;
	xor.b32  	%r355, %r353, %r350;
	cvt.u64.u32 	%rd109, %r354;
	shl.b64 	%rd110, %rd109, 32;
	cvt.u64.u32 	%rd111, %r355;
	or.b64  	%rd112, %rd110, %rd111;
	cvt.rn.f64.s64 	%fd7, %rd112;
	mul.f64 	%fd8, %fd7, 0d3BF921FB54442D19;
	cvt.rn.f32.f64 	%f250, %fd8;
	neg.f32 	%f251, %f250;
	setp.lt.s32 	%p36, %r352, 0;
	selp.f32 	%f464, %f251, %f250, %p36;
$L__BB19_34:
	mul.rn.f32 	%f252, %f464, %f464;
	and.b32  	%r356, %r549, 1;
	setp.eq.b32 	%p37, %r356, 1;
	selp.f32 	%f253, 0f3F800000, %f464, %p37;
	fma.rn.f32 	%f254, %f252, %f253, 0f00000000;
	fma.rn.f32 	%f255, %f252, 0f37CBAC00, 0fBAB607ED;
	selp.f32 	%f256, %f255, 0fB94D4153, %p37;
	selp.f32 	%f257, 0f3D2AAABB, 0f3C0885E4, %p37;
	fma.rn.f32 	%f258, %f256, %f252, %f257;
	selp.f32 	%f259, 0fBEFFFFFF, 0fBE2AAAA8, %p37;
	fma.rn.f32 	%f260, %f258, %f252, %f259;
	fma.rn.f32 	%f261, %f260, %f254, %f253;
	and.b32  	%r357, %r549, 2;
	setp.eq.s32 	%p38, %r357, 0;
	mov.f32 	%f262, 0f00000000;
	sub.f32 	%f263, %f262, %f261;
	selp.f32 	%f264, %f261, %f263, %p38;
	div.rn.f32 	%f265, %f264, %f4;
	div.rn.f32 	%f266, %f53, %f3;
	mul.f32 	%f465, %f266, %f265;
$L__BB19_35:
	ld.param.u32 	%r531, [_Z12resizeKernelIfLi1E19LanczosInterpolatorIfLi1EEEvPKT_i8NppiSize8NppiRectPS2_iS5_S6__param_1];
	add.s32 	%r358, %r533, %r2;
	max.s32 	%r359, %r358, %r200;
	add.s32 	%r360, %r202, %r200;
	add.s32 	%r361, %r360, -1;
	min.s32 	%r362, %r359, %r361;
	mul.lo.s32 	%r363, %r362, %r531;
	cvt.s64.s32 	%rd113, %r363;
	add.s64 	%rd33, %rd18, %rd113;
	setp.lt.f32 	%p39, %f7, 0f38D1B717;
	setp.geu.f32 	%p40, %f7, 0f40400000;
	mul.f32 	%f267, %f462, %f465;
	mul.wide.s32 	%rd114, %r3, 4;
	add.s64 	%rd115, %rd33, %rd114;
	ld.global.f32 	%f268, [%rd115];
	fma.rn.f32 	%f59, %f268, %f267, %f459;
	or.pred  	%p41, %p40, %p39;
	selp.f32 	%f468, 0f00000000, 0f3F800000, %p40;
	@%p41 bra 	$L__BB19_49;
	abs.f32 	%f269, %f8;
	setp.eq.f32 	%p42, %f269, 0f7F800000;
	setp.ltu.f32 	%p43, %f269, 0f47CE4780;
	or.pred  	%p44, %p43, %p42;
	selp.b32 	%r553, %r9, 0, %p43;
	mov.f32 	%f270, 0f00000000;
	mul.rn.f32 	%f271, %f8, %f270;
	selp.f32 	%f466, %f10, %f271, %p43;
	@%p44 bra 	$L__BB19_42;
	mov.b64 	%rd236, 0;
	mov.b32 	%r550, 0;
$L__BB19_38:
	.pragma "nounroll";
	mul.wide.u32 	%rd117, %r550, 4;
	mov.u64 	%rd118, __cudart_i2opi_f;
	add.s64 	%rd119, %rd118, %rd117;
	ld.global.nc.u32 	%r365, [%rd119];
	mov.b32 	%r366, %f8;
	shl.b32 	%r367, %r366, 8;
	or.b32  	%r368, %r367, -2147483648;
	mad.wide.u32 	%rd120, %r365, %r368, %rd236;
	shr.u64 	%rd236, %rd120, 32;
	add.s64 	%rd121, %rd2, %rd117;
	st.local.u32 	[%rd121], %rd120;
	add.s32 	%r550, %r550, 1;
	setp.ne.s32 	%p45, %r550, 6;
	@%p45 bra 	$L__BB19_38;
	setp.eq.s32 	%p46, %r10, 0;
	st.local.u32 	[%rd2+24], %rd236;
	ld.local.u32 	%r551, [%rd8+24];
	ld.local.u32 	%r552, [%rd8+20];
	@%p46 bra 	$L__BB19_41;
	shf.l.wrap.b32 	%r551, %r552, %r551, %r10;
	ld.local.u32 	%r369, [%rd8+16];
	shf.l.wrap.b32 	%r552, %r369, %r552, %r10;
$L__BB19_41:
	shr.u32 	%r370, %r551, 30;
	shf.l.wrap.b32 	%r371, %r552, %r551, 2;
	shl.b32 	%r372, %r552, 2;
	shr.u32 	%r373, %r371, 31;
	add.s32 	%r553, %r373, %r370;
	mov.b32 	%r374, %f8;
	xor.b32  	%r375, %r371, %r374;
	shr.s32 	%r376, %r371, 31;
	xor.b32  	%r377, %r376, %r371;
	xor.b32  	%r378, %r376, %r372;
	cvt.u64.u32 	%rd122, %r377;
	shl.b64 	%rd123, %rd122, 32;
	cvt.u64.u32 	%rd124, %r378;
	or.b64  	%rd125, %rd123, %rd124;
	cvt.rn.f64.s64 	%fd9, %rd125;
	mul.f64 	%fd10, %fd9, 0d3BF921FB54442D19;
	cvt.rn.f32.f64 	%f272, %fd10;
	neg.f32 	%f273, %f272;
	setp.lt.s32 	%p47, %r375, 0;
	selp.f32 	%f466, %f273, %f272, %p47;
$L__BB19_42:
	abs.f32 	%f274, %f9;
	setp.eq.f32 	%p48, %f274, 0f7F800000;
	setp.ltu.f32 	%p49, %f274, 0f47CE4780;
	mul.rn.f32 	%f275, %f466, %f466;
	and.b32  	%r379, %r553, 1;
	setp.eq.b32 	%p50, %r379, 1;
	selp.f32 	%f276, 0f3F800000, %f466, %p50;
	fma.rn.f32 	%f277, %f275, %f276, 0f00000000;
	fma.rn.f32 	%f278, %f275, 0f37CBAC00, 0fBAB607ED;
	selp.f32 	%f279, %f278, 0fB94D4153, %p50;
	selp.f32 	%f280, 0f3D2AAABB, 0f3C0885E4, %p50;
	fma.rn.f32 	%f281, %f279, %f275, %f280;
	selp.f32 	%f282, 0fBEFFFFFF, 0fBE2AAAA8, %p50;
	fma.rn.f32 	%f283, %f281, %f275, %f282;
	fma.rn.f32 	%f284, %f283, %f277, %f276;
	and.b32  	%r380, %r553, 2;
	setp.eq.s32 	%p51, %r380, 0;
	mov.f32 	%f285, 0f00000000;
	sub.f32 	%f286, %f285, %f284;
	selp.f32 	%f64, %f284, %f286, %p51;
	or.pred  	%p52, %p49, %p48;
	selp.b32 	%r557, %r11, 0, %p49;
	mul.rn.f32 	%f287, %f9, %f285;
	selp.f32 	%f467, %f11, %f287, %p49;
	@%p52 bra 	$L__BB19_48;
	mov.b64 	%rd237, 0;
	mov.b32 	%r554, 0;
$L__BB19_44:
	.pragma "nounroll";
	mul.wide.u32 	%rd127, %r554, 4;
	mov.u64 	%rd128, __cudart_i2opi_f;
	add.s64 	%rd129, %rd128, %rd127;
	ld.global.nc.u32 	%r382, [%rd129];
	mov.b32 	%r383, %f9;
	shl.b32 	%r384, %r383, 8;
	or.b32  	%r385, %r384, -2147483648;
	mad.wide.u32 	%rd130, %r382, %r385, %rd237;
	shr.u64 	%rd237, %rd130, 32;
	add.s64 	%rd131, %rd1, %rd127;
	st.local.u32 	[%rd131], %rd130;
	add.s32 	%r554, %r554, 1;
	setp.ne.s32 	%p53, %r554, 6;
	@%p53 bra 	$L__BB19_44;
	setp.eq.s32 	%p54, %r12, 0;
	st.local.u32 	[%rd1+24], %rd237;
	ld.local.u32 	%r555, [%rd9+24];
	ld.local.u32 	%r556, [%rd9+20];
	@%p54 bra 	$L__BB19_47;
	shf.l.wrap.b32 	%r555, %r556, %r555, %r12;
	ld.local.u32 	%r386, [%rd9+16];
	shf.l.wrap.b32 	%r556, %r386, %r556, %r12;
$L__BB19_47:
	shr.u32 	%r387, %r555, 30;
	shf.l.wrap.b32 	%r388, %r556, %r555, 2;
	shl.b32 	%r389, %r556, 2;
	shr.u32 	%r390, %r388, 31;
	add.s32 	%r557, %r390, %r387;
	mov.b32 	%r391, %f9;
	xor.b32  	%r392, %r388, %r391;
	shr.s32 	%r393, %r388, 31;
	xor.b32  	%r394, %r393, %r388;
	xor.b32  	%r395, %r393, %r389;
	cvt.u64.u32 	%rd132, %r394;
	shl.b64 	%rd133, %rd132, 32;
	cvt.u64.u32 	%rd134, %r395;
	or.b64  	%rd135, %rd133, %rd134;
	cvt.rn.f64.s64 	%fd11, %rd135;
	mul.f64 	%fd12, %fd11, 0d3BF921FB54442D19;
	cvt.rn.f32.f64 	%f288, %fd12;
	neg.f32 	%f289, %f288;
	setp.lt.s32 	%p55, %r392, 0;
	selp.f32 	%f467, %f289, %f288, %p55;
$L__BB19_48:
	mul.rn.f32 	%f290, %f467, %f467;
	and.b32  	%r396, %r557, 1;
	setp.eq.b32 	%p56, %r396, 1;
	selp.f32 	%f291, 0f3F800000, %f467, %p56;
	fma.rn.f32 	%f292, %f290, %f291, 0f00000000;
	fma.rn.f32 	%f293, %f290, 0f37CBAC00, 0fBAB607ED;
	selp.f32 	%f294, %f293, 0fB94D4153, %p56;
	selp.f32 	%f295, 0f3D2AAABB, 0f3C0885E4, %p56;
	fma.rn.f32 	%f296, %f294, %f290, %f295;
	selp.f32 	%f297, 0fBEFFFFFF, 0fBE2AAAA8, %p56;
	fma.rn.f32 	%f298, %f296, %f290, %f297;
	fma.rn.f32 	%f299, %f298, %f292, %f291;
	and.b32  	%r397, %r557, 2;
	setp.eq.s32 	%p57, %r397, 0;
	mov.f32 	%f300, 0f00000000;
	sub.f32 	%f301, %f300, %f299;
	selp.f32 	%f302, %f299, %f301, %p57;
	div.rn.f32 	%f303, %f302, %f9;
	div.rn.f32 	%f304, %f64, %f8;
	mul.f32 	%f468, %f304, %f303;
$L__BB19_49:
	setp.lt.f32 	%p58, %f12, 0f38D1B717;
	setp.geu.f32 	%p59, %f12, 0f40400000;
	mul.f32 	%f305, %f462, %f468;
	mul.wide.s32 	%rd136, %r8, 4;
	add.s64 	%rd137, %rd33, %rd136;
	ld.global.f32 	%f306, [%rd137];
	fma.rn.f32 	%f70, %f306, %f305, %f59;
	or.pred  	%p60, %p59, %p58;
	selp.f32 	%f471, 0f00000000, 0f3F800000, %p59;
	@%p60 bra 	$L__BB19_63;
	abs.f32 	%f307, %f13;
	setp.eq.f32 	%p61, %f307, 0f7F800000;
	setp.ltu.f32 	%p62, %f307, 0f47CE4780;
	or.pred  	%p63, %p62, %p61;
	selp.b32 	%r561, %r14, 0, %p62;
	mov.f32 	%f308, 0f00000000;
	mul.rn.f32 	%f309, %f13, %f308;
	selp.f32 	%f469, %f15, %f309, %p62;
	@%p63 bra 	$L__BB19_56;
	mov.b64 	%rd238, 0;
	mov.b32 	%r558, 0;
$L__BB19_52:
	.pragma "nounroll";
	mul.wide.u32 	%rd139, %r558, 4;
	mov.u64 	%rd140, __cudart_i2opi_f;
	add.s64 	%rd141, %rd140, %rd139;
	ld.global.nc.u32 	%r399, [%rd141];
	mov.b32 	%r109, %f13;
	shl.b32 	%r400, %r109, 8;
	or.b32  	%r401, %r400, -2147483648;
	mad.wide.u32 	%rd142, %r399, %r401, %rd238;
	shr.u64 	%rd238, %rd142, 32;
	add.s64 	%rd143, %rd2, %rd139;
	st.local.u32 	[%rd143], %rd142;
	add.s32 	%r558, %r558, 1;
	setp.ne.s32 	%p64, %r558, 6;
	@%p64 bra 	$L__BB19_52;
	setp.eq.s32 	%p65, %r15, 0;
	st.local.u32 	[%rd2+24], %rd238;
	ld.local.u32 	%r559, [%rd10+24];
	ld.local.u32 	%r560, [%rd10+20];
	@%p65 bra 	$L__BB19_55;
	shf.l.wrap.b32 	%r559, %r560, %r559, %r15;
	ld.local.u32 	%r402, [%rd10+16];
	shf.l.wrap.b32 	%r560, %r402, %r560, %r15;
$L__BB19_55:
	shr.u32 	%r403, %r559, 30;
	shf.l.wrap.b32 	%r404, %r560, %r559, 2;
	shl.b32 	%r405, %r560, 2;
	shr.u32 	%r406, %r404, 31;
	add.s32 	%r561, %r406, %r403;
	xor.b32  	%r407, %r404, %r109;
	shr.s32 	%r408, %r404, 31;
	xor.b32  	%r409, %r408, %r404;
	xor.b32  	%r410, %r408, %r405;
	cvt.u64.u32 	%rd144, %r409;
	shl.b64 	%rd145, %rd144, 32;
	cvt.u64.u32 	%rd146, %r410;
	or.b64  	%rd147, %rd145, %rd146;
	cvt.rn.f64.s64 	%fd13, %rd147;
	mul.f64 	%fd14, %fd13, 0d3BF921FB54442D19;
	cvt.rn.f32.f64 	%f310, %fd14;
	neg.f32 	%f311, %f310;
	setp.lt.s32 	%p66, %r407, 0;
	selp.f32 	%f469, %f311, %f310, %p66;
$L__BB19_56:
	abs.f32 	%f312, %f14;
	setp.eq.f32 	%p67, %f312, 0f7F800000;
	setp.ltu.f32 	%p68, %f312, 0f47CE4780;
	mul.rn.f32 	%f313, %f469, %f469;
	and.b32  	%r411, %r561, 1;
	setp.eq.b32 	%p69, %r411, 1;
	selp.f32 	%f314, 0f3F800000, %f469, %p69;
	fma.rn.f32 	%f315, %f313, %f314, 0f00000000;
	fma.rn.f32 	%f316, %f313, 0f37CBAC00, 0fBAB607ED;
	selp.f32 	%f317, %f316, 0fB94D4153, %p69;
	selp.f32 	%f318, 0f3D2AAABB, 0f3C0885E4, %p69;
	fma.rn.f32 	%f319, %f317, %f313, %f318;
	selp.f32 	%f320, 0fBEFFFFFF, 0fBE2AAAA8, %p69;
	fma.rn.f32 	%f321, %f319, %f313, %f320;
	fma.rn.f32 	%f322, %f321, %f315, %f314;
	and.b32  	%r412, %r561, 2;
	setp.eq.s32 	%p70, %r412, 0;
	mov.f32 	%f323, 0f00000000;
	sub.f32 	%f324, %f323, %f322;
	selp.f32 	%f75, %f322, %f324, %p70;
	or.pred  	%p71, %p68, %p67;
	selp.b32 	%r565, %r16, 0, %p68;
	mul.rn.f32 	%f325, %f14, %f323;
	selp.f32 	%f470, %f16, %f325, %p68;
	@%p71 bra 	$L__BB19_62;
	mov.b64 	%rd239, 0;
	mov.b32 	%r562, 0;
$L__BB19_58:
	.pragma "nounroll";
	mul.wide.u32 	%rd149, %r562, 4;
	mov.u64 	%rd150, __cudart_i2opi_f;
	add.s64 	%rd151, %rd150, %rd149;
	ld.global.nc.u32 	%r414, [%rd151];
	mov.b32 	%r415, %f14;
	shl.b32 	%r416, %r415, 8;
	or.b32  	%r417, %r416, -2147483648;
	mad.wide.u32 	%rd152, %r414, %r417, %rd239;
	shr.u64 	%rd239, %rd152, 32;
	add.s64 	%rd153, %rd1, %rd149;
	st.local.u32 	[%rd153], %rd152;
	add.s32 	%r562, %r562, 1;
	setp.ne.s32 	%p72, %r562, 6;
	@%p72 bra 	$L__BB19_58;
	setp.eq.s32 	%p73, %r17, 0;
	st.local.u32 	[%rd1+24], %rd239;
	ld.local.u32 	%r563, [%rd11+24];
	ld.local.u32 	%r564, [%rd11+20];
	@%p73 bra 	$L__BB19_61;
	shf.l.wrap.b32 	%r563, %r564, %r563, %r17;
	ld.local.u32 	%r418, [%rd11+16];
	shf.l.wrap.b32 	%r564, %r418, %r564, %r17;
$L__BB19_61:
	shr.u32 	%r419, %r563, 30;
	shf.l.wrap.b32 	%r420, %r564, %r563, 2;
	shl.b32 	%r421, %r564, 2;
	shr.u32 	%r422, %r420, 31;
	add.s32 	%r565, %r422, %r419;
	mov.b32 	%r423, %f14;
	xor.b32  	%r424, %r420, %r423;
	shr.s32 	%r425, %r420, 31;
	xor.b32  	%r426, %r425, %r420;
	xor.b32  	%r427, %r425, %r421;
	cvt.u64.u32 	%rd154, %r426;
	shl.b64 	%rd155, %rd154, 32;
	cvt.u64.u32 	%rd156, %r427;
	or.b64  	%rd157, %rd155, %rd156;
	cvt.rn.f64.s64 	%fd15, %rd157;
	mul.f64 	%fd16, %fd15, 0d3BF921FB54442D19;
	cvt.rn.f32.f64 	%f326, %fd16;
	neg.f32 	%f327, %f326;
	setp.lt.s32 	%p74, %r424, 0;
	selp.f32 	%f470, %f327, %f326, %p74;
$L__BB19_62:
	mul.rn.f32 	%f328, %f470, %f470;
	and.b32  	%r428, %r565, 1;
	setp.eq.b32 	%p75, %r428, 1;
	selp.f32 	%f329, 0f3F800000, %f470, %p75;
	fma.rn.f32 	%f330, %f328, %f329, 0f00000000;
	fma.rn.f32 	%f331, %f328, 0f37CBAC00, 0fBAB607ED;
	selp.f32 	%f332, %f331, 0fB94D4153, %p75;
	selp.f32 	%f333, 0f3D2AAABB, 0f3C0885E4, %p75;
	fma.rn.f32 	%f334, %f332, %f328, %f333;
	selp.f32 	%f335, 0fBEFFFFFF, 0fBE2AAAA8, %p75;
	fma.rn.f32 	%f336, %f334, %f328, %f335;
	fma.rn.f32 	%f337, %f336, %f330, %f329;
	and.b32  	%r429, %r565, 2;
	setp.eq.s32 	%p76, %r429, 0;
	mov.f32 	%f338, 0f00000000;
	sub.f32 	%f339, %f338, %f337;
	selp.f32 	%f340, %f337, %f339, %p76;
	div.rn.f32 	%f341, %f340, %f14;
	div.rn.f32 	%f342, %f75, %f13;
	mul.f32 	%f471, %f342, %f341;
$L__BB19_63:
	setp.lt.f32 	%p77, %f17, 0f38D1B717;
	setp.geu.f32 	%p78, %f17, 0f40400000;
	mul.f32 	%f343, %f462, %f471;
	mul.wide.s32 	%rd158, %r13, 4;
	add.s64 	%rd159, %rd33, %rd158;
	ld.global.f32 	%f344, [%rd159];
	fma.rn.f32 	%f81, %f344, %f343, %f70;
	or.pred  	%p79, %p78, %p77;
	selp.f32 	%f474, 0f00000000, 0f3F800000, %p78;
	@%p79 bra 	$L__BB19_77;
	abs.f32 	%f345, %f18;
	setp.eq.f32 	%p80, %f345, 0f7F800000;
	setp.ltu.f32 	%p81, %f345, 0f47CE4780;
	or.pred  	%p82, %p81, %p80;
	selp.b32 	%r569, %r19, 0, %p81;
	mov.f32 	%f346, 0f00000000;
	mul.rn.f32 	%f347, %f18, %f346;
	selp.f32 	%f472, %f20, %f347, %p81;
	@%p82 bra 	$L__BB19_70;
	mov.b64 	%rd240, 0;
	mov.b32 	%r566, 0;
$L__BB19_66:
	.pragma "nounroll";
	mul.wide.u32 	%rd161, %r566, 4;
	mov.u64 	%rd162, __cudart_i2opi_f;
	add.s64 	%rd163, %rd162, %rd161;
	ld.global.nc.u32 	%r431, [%rd163];
	mov.b32 	%r432, %f18;
	shl.b32 	%r433, %r432, 8;
	or.b32  	%r434, %r433, -2147483648;
	mad.wide.u32 	%rd164, %r431, %r434, %rd240;
	shr.u64 	%rd240, %rd164, 32;
	add.s64 	%rd165, %rd2, %rd161;
	st.local.u32 	[%rd165], %rd164;
	add.s32 	%r566, %r566, 1;
	setp.ne.s32 	%p83, %r566, 6;
	@%p83 bra 	$L__BB19_66;
	setp.eq.s32 	%p84, %r20, 0;
	st.local.u32 	[%rd2+24], %rd240;
	ld.local.u32 	%r567, [%rd12+24];
	ld.local.u32 	%r568, [%rd12+20];
	@%p84 bra 	$L__BB19_69;
	shf.l.wrap.b32 	%r567, %r568, %r567, %r20;
	ld.local.u32 	%r435, [%rd12+16];
	shf.l.wrap.b32 	%r568, %r435, %r568, %r20;
$L__BB19_69:
	shr.u32 	%r436, %r567, 30;
	shf.l.wrap.b32 	%r437, %r568, %r567, 2;
	shl.b32 	%r438, %r568, 2;
	shr.u32 	%r439, %r437, 31;
	add.s32 	%r569, %r439, %r436;
	mov.b32 	%r440, %f18;
	xor.b32  	%r441, %r437, %r440;
	shr.s32 	%r442, %r437, 31;
	xor.b32  	%r443, %r442, %r437;
	xor.b32  	%r444, %r442, %r438;
	cvt.u64.u32 	%rd166, %r443;
	shl.b64 	%rd167, %rd166, 32;
	cvt.u64.u32 	%rd168, %r444;
	or.b64  	%rd169, %rd167, %rd168;
	cvt.rn.f64.s64 	%fd17, %rd169;
	mul.f64 	%fd18, %fd17, 0d3BF921FB54442D19;
	cvt.rn.f32.f64 	%f348, %fd18;
	neg.f32 	%f349, %f348;
	setp.lt.s32 	%p85, %r441, 0;
	selp.f32 	%f472, %f349, %f348, %p85;
$L__BB19_70:
	abs.f32 	%f350, %f19;
	setp.eq.f32 	%p86, %f350, 0f7F800000;
	setp.ltu.f32 	%p87, %f350, 0f47CE4780;
	mul.rn.f32 	%f351, %f472, %f472;
	and.b32  	%r445, %r569, 1;
	setp.eq.b32 	%p88, %r445, 1;
	selp.f32 	%f352, 0f3F800000, %f472, %p88;
	fma.rn.f32 	%f353, %f351, %f352, 0f00000000;
	fma.rn.f32 	%f354, %f351, 0f37CBAC00, 0fBAB607ED;
	selp.f32 	%f355, %f354, 0fB94D4153, %p88;
	selp.f32 	%f356, 0f3D2AAABB, 0f3C0885E4, %p88;
	fma.rn.f32 	%f357, %f355, %f351, %f356;
	selp.f32 	%f358, 0fBEFFFFFF, 0fBE2AAAA8, %p88;
	fma.rn.f32 	%f359, %f357, %f351, %f358;
	fma.rn.f32 	%f360, %f359, %f353, %f352;
	and.b32  	%r446, %r569, 2;
	setp.eq.s32 	%p89, %r446, 0;
	mov.f32 	%f361, 0f00000000;
	sub.f32 	%f362, %f361, %f360;
	selp.f32 	%f86, %f360, %f362, %p89;
	or.pred  	%p90, %p87, %p86;
	selp.b32 	%r573, %r21, 0, %p87;
	mul.rn.f32 	%f363, %f19, %f361;
	selp.f32 	%f473, %f21, %f363, %p87;
	@%p90 bra 	$L__BB19_76;
	mov.b64 	%rd241, 0;
	mov.b32 	%r570, 0;
$L__BB19_72:
	.pragma "nounroll";
	mul.wide.u32 	%rd171, %r570, 4;
	mov.u64 	%rd172, __cudart_i2opi_f;
	add.s64 	%rd173, %rd172, %rd171;
	ld.global.nc.u32 	%r448, [%rd173];
	mov.b32 	%r449, %f19;
	shl.b32 	%r450, %r449, 8;
	or.b32  	%r451, %r450, -2147483648;
	mad.wide.u32 	%rd174, %r448, %r451, %rd241;
	shr.u64 	%rd241, %rd174, 32;
	add.s64 	%rd175, %rd1, %rd171;
	st.local.u32 	[%rd175], %rd174;
	add.s32 	%r570, %r570, 1;
	setp.ne.s32 	%p91, %r570, 6;
	@%p91 bra 	$L__BB19_72;
	setp.eq.s32 	%p92, %r22, 0;
	st.local.u32 	[%rd1+24], %rd241;
	ld.local.u32 	%r571, [%rd13+24];
	ld.local.u32 	%r572, [%rd13+20];
	@%p92 bra 	$L__BB19_75;
	shf.l.wrap.b32 	%r571, %r572, %r571, %r22;
	ld.local.u32 	%r452, [%rd13+16];
	shf.l.wrap.b32 	%r572, %r452, %r572, %r22;
$L__BB19_75:
	shr.u32 	%r453, %r571, 30;
	shf.l.wrap.b32 	%r454, %r572, %r571, 2;
	shl.b32 	%r455, %r572, 2;
	shr.u32 	%r456, %r454, 31;
	add.s32 	%r573, %r456, %r453;
	mov.b32 	%r457, %f19;
	xor.b32  	%r458, %r454, %r457;
	shr.s32 	%r459, %r454, 31;
	xor.b32  	%r460, %r459, %r454;
	xor.b32  	%r461, %r459, %r455;
	cvt.u64.u32 	%rd176, %r460;
	shl.b64 	%rd177, %rd176, 32;
	cvt.u64.u32 	%rd178, %r461;
	or.b64  	%rd179, %rd177, %rd178;
	cvt.rn.f64.s64 	%fd19, %rd179;
	mul.f64 	%fd20, %fd19, 0d3BF921FB54442D19;
	cvt.rn.f32.f64 	%f364, %fd20;
	neg.f32 	%f365, %f364;
	setp.lt.s32 	%p93, %r458, 0;
	selp.f32 	%f473, %f365, %f364, %p93;
$L__BB19_76:
	mul.rn.f32 	%f366, %f473, %f473;
	and.b32  	%r462, %r573, 1;
	setp.eq.b32 	%p94, %r462, 1;
	selp.f32 	%f367, 0f3F800000, %f473, %p94;
	fma.rn.f32 	%f368, %f366, %f367, 0f00000000;
	fma.rn.f32 	%f369, %f366, 0f37CBAC00, 0fBAB607ED;
	selp.f32 	%f370, %f369, 0fB94D4153, %p94;
	selp.f32 	%f371, 0f3D2AAABB, 0f3C0885E4, %p94;
	fma.rn.f32 	%f372, %f370, %f366, %f371;
	selp.f32 	%f373, 0fBEFFFFFF, 0fBE2AAAA8, %p94;
	fma.rn.f32 	%f374, %f372, %f366, %f373;
	fma.rn.f32 	%f375, %f374, %f368, %f367;
	and.b32  	%r463, %r573, 2;
	setp.eq.s32 	%p95, %r463, 0;
	mov.f32 	%f376, 0f00000000;
	sub.f32 	%f377, %f376, %f375;
	selp.f32 	%f378, %f375, %f377, %p95;
	div.rn.f32 	%f379, %f378, %f19;
	div.rn.f32 	%f380, %f86, %f18;
	mul.f32 	%f474, %f380, %f379;
$L__BB19_77:
	setp.lt.f32 	%p96, %f22, 0f38D1B717;
	setp.geu.f32 	%p97, %f22, 0f40400000;
	mul.f32 	%f381, %f462, %f474;
	mul.wide.s32 	%rd180, %r18, 4;
	add.s64 	%rd181, %rd33, %rd180;
	ld.global.f32 	%f382, [%rd181];
	fma.rn.f32 	%f92, %f382, %f381, %f81;
	or.pred  	%p98, %p97, %p96;
	selp.f32 	%f477, 0f00000000, 0f3F800000, %p97;
	@%p98 bra 	$L__BB19_91;
	abs.f32 	%f383, %f23;
	setp.eq.f32 	%p99, %f383, 0f7F800000;
	setp.ltu.f32 	%p100, %f383, 0f47CE4780;
	or.pred  	%p101, %p100, %p99;
	selp.b32 	%r577, %r24, 0, %p100;
	mov.f32 	%f384, 0f00000000;
	mul.rn.f32 	%f385, %f23, %f384;
	selp.f32 	%f475, %f25, %f385, %p100;
	@%p101 bra 	$L__BB19_84;
	mov.b64 	%rd242, 0;
	mov.b32 	%r574, 0;
$L__BB19_80:
	.pragma "nounroll";
	mul.wide.u32 	%rd183, %r574, 4;
	mov.u64 	%rd184, __cudart_i2opi_f;
	add.s64 	%rd185, %rd184, %rd183;
	ld.global.nc.u32 	%r465, [%rd185];
	mov.b32 	%r466, %f23;
	shl.b32 	%r467, %r466, 8;
	or.b32  	%r468, %r467, -2147483648;
	mad.wide.u32 	%rd186, %r465, %r468, %rd242;
	shr.u64 	%rd242, %rd186, 32;
	add.s64 	%rd187, %rd2, %rd183;
	st.local.u32 	[%rd187], %rd186;
	add.s32 	%r574, %r574, 1;
	setp.ne.s32 	%p102, %r574, 6;
	@%p102 bra 	$L__BB19_80;
	setp.eq.s32 	%p103, %r25, 0;
	st.local.u32 	[%rd2+24], %rd242;
	ld.local.u32 	%r575, [%rd14+24];
	ld.local.u32 	%r576, [%rd14+20];
	@%p103 bra 	$L__BB19_83;
	shf.l.wrap.b32 	%r575, %r576, %r575, %r25;
	ld.local.u32 	%r469, [%rd14+16];
	shf.l.wrap.b32 	%r576, %r469, %r576, %r25;
$L__BB19_83:
	shr.u32 	%r470, %r575, 30;
	shf.l.wrap.b32 	%r471, %r576, %r575, 2;
	shl.b32 	%r472, %r576, 2;
	shr.u32 	%r473, %r471, 31;
	add.s32 	%r577, %r473, %r470;
	mov.b32 	%r474, %f23;
	xor.b32  	%r475, %r471, %r474;
	shr.s32 	%r476, %r471, 31;
	xor.b32  	%r477, %r476, %r471;
	xor.b32  	%r478, %r476, %r472;
	cvt.u64.u32 	%rd188, %r477;
	shl.b64 	%rd189, %rd188, 32;
	cvt.u64.u32 	%rd190, %r478;
	or.b64  	%rd191, %rd189, %rd190;
	cvt.rn.f64.s64 	%fd21, %rd191;
	mul.f64 	%fd22, %fd21, 0d3BF921FB54442D19;
	cvt.rn.f32.f64 	%f386, %fd22;
	neg.f32 	%f387, %f386;
	setp.lt.s32 	%p104, %r475, 0;
	selp.f32 	%f475, %f387, %f386, %p104;
$L__BB19_84:
	abs.f32 	%f388, %f24;
	setp.eq.f32 	%p105, %f388, 0f7F800000;
	setp.ltu.f32 	%p106, %f388, 0f47CE4780;
	mul.rn.f32 	%f389, %f475, %f475;
	and.b32  	%r479, %r577, 1;
	setp.eq.b32 	%p107, %r479, 1;
	selp.f32 	%f390, 0f3F800000, %f475, %p107;
	fma.rn.f32 	%f391, %f389, %f390, 0f00000000;
	fma.rn.f32 	%f392, %f389, 0f37CBAC00, 0fBAB607ED;
	selp.f32 	%f393, %f392, 0fB94D4153, %p107;
	selp.f32 	%f394, 0f3D2AAABB, 0f3C0885E4, %p107;
	fma.rn.f32 	%f395, %f393, %f389, %f394;
	selp.f32 	%f396, 0fBEFFFFFF, 0fBE2AAAA8, %p107;
	fma.rn.f32 	%f397, %f395, %f389, %f396;
	fma.rn.f32 	%f398, %f397, %f391, %f390;
	and.b32  	%r480, %r577, 2;
	setp.eq.s32 	%p108, %r480, 0;
	mov.f32 	%f399, 0f00000000;
	sub.f32 	%f400, %f399, %f398;
	selp.f32 	%f97, %f398, %f400, %p108;
	or.pred  	%p109, %p106, %p105;
	selp.b32 	%r581, %r26, 0, %p106;
	mul.rn.f32 	%f401, %f24, %f399;
	selp.f32 	%f476, %f26, %f401, %p106;
	@%p109 bra 	$L__BB19_90;
	mov.b64 	%rd243, 0;
	mov.b32 	%r578, 0;
$L__BB19_86:
	.pragma "nounroll";
	mul.wide.u32 	%rd193, %r578, 4;
	mov.u64 	%rd194, __cudart_i2opi_f;
	add.s64 	%rd195, %rd194, %rd193;
	ld.global.nc.u32 	%r482, [%rd195];
	mov.b32 	%r483, %f24;
	shl.b32 	%r484, %r483, 8;
	or.b32  	%r485, %r484, -2147483648;
	mad.wide.u32 	%rd196, %r482, %r485, %rd243;
	shr.u64 	%rd243, %rd196, 32;
	add.s64 	%rd197, %rd1, %rd193;
	st.local.u32 	[%rd197], %rd196;
	add.s32 	%r578, %r578, 1;
	setp.ne.s32 	%p110, %r578, 6;
	@%p110 bra 	$L__BB19_86;
	setp.eq.s32 	%p111, %r27, 0;
	st.local.u32 	[%rd1+24], %rd243;
	ld.local.u32 	%r579, [%rd15+24];
	ld.local.u32 	%r580, [%rd15+20];
	@%p111 bra 	$L__BB19_89;
	shf.l.wrap.b32 	%r579, %r580, %r579, %r27;
	ld.local.u32 	%r486, [%rd15+16];
	shf.l.wrap.b32 	%r580, %r486, %r580, %r27;
$L__BB19_89:
	shr.u32 	%r487, %r579, 30;
	shf.l.wrap.b32 	%r488, %r580, %r579, 2;
	shl.b32 	%r489, %r580, 2;
	shr.u32 	%r490, %r488, 31;
	add.s32 	%r581, %r490, %r487;
	mov.b32 	%r491, %f24;
	xor.b32  	%r492, %r488, %r491;
	shr.s32 	%r493, %r488, 31;
	xor.b32  	%r494, %r493, %r488;
	xor.b32  	%r495, %r493, %r489;
	cvt.u64.u32 	%rd198, %r494;
	shl.b64 	%rd199, %rd198, 32;
	cvt.u64.u32 	%rd200, %r495;
	or.b64  	%rd201, %rd199, %rd200;
	cvt.rn.f64.s64 	%fd23, %rd201;
	mul.f64 	%fd24, %fd23, 0d3BF921FB54442D19;
	cvt.rn.f32.f64 	%f402, %fd24;
	neg.f32 	%f403, %f402;
	setp.lt.s32 	%p112, %r492, 0;
	selp.f32 	%f476, %f403, %f402, %p112;
$L__BB19_90:
	mul.rn.f32 	%f404, %f476, %f476;
	and.b32  	%r496, %r581, 1;
	setp.eq.b32 	%p113, %r496, 1;
	selp.f32 	%f405, 0f3F800000, %f476, %p113;
	fma.rn.f32 	%f406, %f404, %f405, 0f00000000;
	fma.rn.f32 	%f407, %f404, 0f37CBAC00, 0fBAB607ED;
	selp.f32 	%f408, %f407, 0fB94D4153, %p113;
	selp.f32 	%f409, 0f3D2AAABB, 0f3C0885E4, %p113;
	fma.rn.f32 	%f410, %f408, %f404, %f409;
	selp.f32 	%f411, 0fBEFFFFFF, 0fBE2AAAA8, %p113;
	fma.rn.f32 	%f412, %f410, %f404, %f411;
	fma.rn.f32 	%f413, %f412, %f406, %f405;
	and.b32  	%r497, %r581, 2;
	setp.eq.s32 	%p114, %r497, 0;
	mov.f32 	%f414, 0f00000000;
	sub.f32 	%f415, %f414, %f413;
	selp.f32 	%f416, %f413, %f415, %p114;
	div.rn.f32 	%f417, %f416, %f24;
	div.rn.f32 	%f418, %f97, %f23;
	mul.f32 	%f477, %f418, %f417;
$L__BB19_91:
	setp.lt.f32 	%p115, %f27, 0f38D1B717;
	setp.geu.f32 	%p116, %f27, 0f40400000;
	mul.f32 	%f419, %f462, %f477;
	mul.wide.s32 	%rd202, %r23, 4;
	add.s64 	%rd203, %rd33, %rd202;
	ld.global.f32 	%f420, [%rd203];
	fma.rn.f32 	%f103, %f420, %f419, %f92;
	or.pred  	%p117, %p116, %p115;
	selp.f32 	%f480, 0f00000000, 0f3F800000, %p116;
	@%p117 bra 	$L__BB19_105;
	abs.f32 	%f421, %f28;
	setp.eq.f32 	%p118, %f421, 0f7F800000;
	setp.ltu.f32 	%p119, %f421, 0f47CE4780;
	or.pred  	%p120, %p119, %p118;
	selp.b32 	%r585, %r29, 0, %p119;
	mov.f32 	%f422, 0f00000000;
	mul.rn.f32 	%f423, %f28, %f422;
	selp.f32 	%f478, %f30, %f423, %p119;
	@%p120 bra 	$L__BB19_98;
	mov.b64 	%rd244, 0;
	mov.b32 	%r582, 0;
$L__BB19_94:
	.pragma "nounroll";
	mul.wide.u32 	%rd205, %r582, 4;
	mov.u64 	%rd206, __cudart_i2opi_f;
	add.s64 	%rd207, %rd206, %rd205;
	ld.global.nc.u32 	%r499, [%rd207];
	mov.b32 	%r500, %f28;
	shl.b32 	%r501, %r500, 8;
	or.b32  	%r502, %r501, -2147483648;
	mad.wide.u32 	%rd208, %r499, %r502, %rd244;
	shr.u64 	%rd244, %rd208, 32;
	add.s64 	%rd209, %rd2, %rd205;
	st.local.u32 	[%rd209], %rd208;
	add.s32 	%r582, %r582, 1;
	setp.ne.s32 	%p121, %r582, 6;
	@%p121 bra 	$L__BB19_94;
	setp.eq.s32 	%p122, %r30, 0;
	st.local.u32 	[%rd2+24], %rd244;
	ld.local.u32 	%r583, [%rd16+24];
	ld.local.u32 	%r584, [%rd16+20];
	@%p122 bra 	$L__BB19_97;
	shf.l.wrap.b32 	%r583, %r584, %r583, %r30;
	ld.local.u32 	%r503, [%rd16+16];
	shf.l.wrap.b32 	%r584, %r503, %r584, %r30;
$L__BB19_97:
	shr.u32 	%r504, %r583, 30;
	shf.l.wrap.b32 	%r505, %r584, %r583, 2;
	shl.b32 	%r506, %r584, 2;
	shr.u32 	%r507, %r505, 31;
	add.s32 	%r585, %r507, %r504;
	mov.b32 	%r508, %f28;
	xor.b32  	%r509, %r505, %r508;
	shr.s32 	%r510, %r505, 31;
	xor.b32  	%r511, %r510, %r505;
	xor.b32  	%r512, %r510, %r506;
	cvt.u64.u32 	%rd210, %r511;
	shl.b64 	%rd211, %rd210, 32;
	cvt.u64.u32 	%rd212, %r512;
	or.b64  	%rd213, %rd211, %rd212;
	cvt.rn.f64.s64 	%fd25, %rd213;
	mul.f64 	%fd26, %fd25, 0d3BF921FB54442D19;
	cvt.rn.f32.f64 	%f424, %fd26;
	neg.f32 	%f425, %f424;
	setp.lt.s32 	%p123, %r509, 0;
	selp.f32 	%f478, %f425, %f424, %p123;
$L__BB19_98:
	abs.f32 	%f426, %f29;
	setp.eq.f32 	%p124, %f426, 0f7F800000;
	setp.ltu.f32 	%p125, %f426, 0f47CE4780;
	mul.rn.f32 	%f427, %f478, %f478;
	and.b32  	%r513, %r585, 1;
	setp.eq.b32 	%p126, %r513, 1;
	selp.f32 	%f428, 0f3F800000, %f478, %p126;
	fma.rn.f32 	%f429, %f427, %f428, 0f00000000;
	fma.rn.f32 	%f430, %f427, 0f37CBAC00, 0fBAB607ED;
	selp.f32 	%f431, %f430, 0fB94D4153, %p126;
	selp.f32 	%f432, 0f3D2AAABB, 0f3C0885E4, %p126;
	fma.rn.f32 	%f433, %f431, %f427, %f432;
	selp.f32 	%f434, 0fBEFFFFFF, 0fBE2AAAA8, %p126;
	fma.rn.f32 	%f435, %f433, %f427, %f434;
	fma.rn.f32 	%f436, %f435, %f429, %f428;
	and.b32  	%r514, %r585, 2;
	setp.eq.s32 	%p127, %r514, 0;
	mov.f32 	%f437, 0f00000000;
	sub.f32 	%f438, %f437, %f436;
	selp.f32 	%f108, %f436, %f438, %p127;
	or.pred  	%p128, %p125, %p124;
	selp.b32 	%r589, %r31, 0, %p125;
	mul.rn.f32 	%f439, %f29, %f437;
	selp.f32 	%f479, %f31, %f439, %p125;
	@%p128 bra 	$L__BB19_104;
	mov.b64 	%rd245, 0;
	mov.b32 	%r586, 0;
$L__BB19_100:
	.pragma "nounroll";
	mul.wide.u32 	%rd215, %r586, 4;
	mov.u64 	%rd216, __cudart_i2opi_f;
	add.s64 	%rd217, %rd216, %rd215;
	ld.global.nc.u32 	%r516, [%rd217];
	mov.b32 	%r187, %f29;
	shl.b32 	%r517, %r187, 8;
	or.b32  	%r518, %r517, -2147483648;
	mad.wide.u32 	%rd218, %r516, %r518, %rd245;
	shr.u64 	%rd245, %rd218, 32;
	add.s64 	%rd219, %rd1, %rd215;
	st.local.u32 	[%rd219], %rd218;
	add.s32 	%r586, %r586, 1;
	setp.ne.s32 	%p129, %r586, 6;
	@%p129 bra 	$L__BB19_100;
	setp.eq.s32 	%p130, %r32, 0;
	st.local.u32 	[%rd1+24], %rd245;
	ld.local.u32 	%r587, [%rd17+24];
	ld.local.u32 	%r588, [%rd17+20];
	@%p130 bra 	$L__BB19_103;
	shf.l.wrap.b32 	%r587, %r588, %r587, %r32;
	ld.local.u32 	%r519, [%rd17+16];
	shf.l.wrap.b32 	%r588, %r519, %r588, %r32;
$L__BB19_103:
	shr.u32 	%r520, %r587, 30;
	shf.l.wrap.b32 	%r521, %r588, %r587, 2;
	shl.b32 	%r522, %r588, 2;
	shr.u32 	%r523, %r521, 31;
	add.s32 	%r589, %r523, %r520;
	xor.b32  	%r524, %r521, %r187;
	shr.s32 	%r525, %r521, 31;
	xor.b32  	%r526, %r525, %r521;
	xor.b32  	%r527, %r525, %r522;
	cvt.u64.u32 	%rd220, %r526;
	shl.b64 	%rd221, %rd220, 32;
	cvt.u64.u32 	%rd222, %r527;
	or.b64  	%rd223, %rd221, %rd222;
	cvt.rn.f64.s64 	%fd27, %rd223;
	mul.f64 	%fd28, %fd27, 0d3BF921FB54442D19;
	cvt.rn.f32.f64 	%f440, %fd28;
	neg.f32 	%f441, %f440;
	setp.lt.s32 	%p131, %r524, 0;
	selp.f32 	%f479, %f441, %f440, %p131;
$L__BB19_104:
	mul.rn.f32 	%f442, %f479, %f479;
	and.b32  	%r528, %r589, 1;
	setp.eq.b32 	%p132, %r528, 1;
	selp.f32 	%f443, 0f3F800000, %f479, %p132;
	fma.rn.f32 	%f444, %f442, %f443, 0f00000000;
	fma.rn.f32 	%f445, %f442, 0f37CBAC00, 0fBAB607ED;
	selp.f32 	%f446, %f445, 0fB94D4153, %p132;
	selp.f32 	%f447, 0f3D2AAABB, 0f3C0885E4, %p132;
	fma.rn.f32 	%f448, %f446, %f442, %f447;
	selp.f32 	%f449, 0fBEFFFFFF, 0fBE2AAAA8, %p132;
	fma.rn.f32 	%f450, %f448, %f442, %f449;
	fma.rn.f32 	%f451, %f450, %f444, %f443;
	and.b32  	%r529, %r589, 2;
	setp.eq.s32 	%p133, %r529, 0;
	mov.f32 	%f452, 0f00000000;
	sub.f32 	%f453, %f452, %f451;
	selp.f32 	%f454, %f451, %f453, %p133;
	div.rn.f32 	%f455, %f454, %f29;
	div.rn.f32 	%f456, %f108, %f28;
	mul.f32 	%f480, %f456, %f455;
$L__BB19_105:
	mul.f32 	%f457, %f462, %f480;
	mul.wide.s32 	%rd224, %r28, 4;
	add.s64 	%rd225, %rd33, %rd224;
	ld.global.f32 	%f458, [%rd225];
	fma.rn.f32 	%f459, %f458, %f457, %f103;
	add.s32 	%r533, %r533, 1;
	setp.ne.s32 	%p134, %r533, 4;
	@%p134 bra 	$L__BB19_2;
	add.s32 	%r530, %r204, %r1;
	mul.wide.s32 	%rd226, %r530, 4;
	add.s64 	%rd227, %rd5, %rd226;
	st.global.f32 	[%rd227], %f459;
$L__BB19_107:
	ret;

}
	// .globl	_Z12resizeKernelIfLi3E19NearestInterpolatorIfLi3EEEvPKT_i8NppiSize8NppiRectPS2_iS5_S6_
.visible .entry _Z12resizeKernelIfLi3E19NearestInterpolatorIfLi3EEEvPKT_i8NppiSize8NppiRectPS2_iS5_S6_(
	.param .u64 .ptr .align 1 _Z12resizeKernelIfLi3E19NearestInterpolatorIfLi3EEEvPKT_i8NppiSize8NppiRectPS2_iS5_S6__param_0,
	.param .u32 _Z12resizeKernelIfLi3E19NearestInterpolatorIfLi3EEEvPKT_i8NppiSize8NppiRectPS2_iS5_S6__param_1,
	.param .align 4 .b8 _Z12resizeKernelIfLi3E19NearestInterpolatorIfLi3EEEvPKT_i8NppiSize8NppiRectPS2_iS5_S6__param_2[8],
	.param .align 4 .b8 _Z12resizeKernelIfLi3E19NearestInterpolatorIfLi3EEEvPKT_i8NppiSize8NppiRectPS2_iS5_S6__param_3[16],
	.param .u64 .ptr .align 1 _Z12resizeKernelIfLi3E19NearestInterpolatorIfLi3EEEvPKT_i8NppiSize8NppiRectPS2_iS5_S6__param_4,
	.param .u32 _Z12resizeKernelIfLi3E19NearestInterpolatorIfLi3EEEvPKT_i8NppiSize8NppiRectPS2_iS5_S6__param_5,
	.param .align 4 .b8 _Z12resizeKernelIfLi3E19NearestInterpolatorIfLi3EEEvPKT_i8NppiSize8NppiRectPS2_iS5_S6__param_6[8],
	.param .align 4 .b8 _Z12resizeKernelIfLi3E19NearestInterpolatorIfLi3EEEvPKT_i8NppiSize8NppiRectPS2_iS5_S6__param_7[16]
)
{
	.reg .pred 	%p<4>;
	.reg .b32 	%r<41>;
	.reg .b32 	%f<14>;
	.reg .b64 	%rd<13>;

	ld.param.u32 	%r12, [_Z12resizeKernelIfLi3E19NearestInterpolatorIfLi3EEEvPKT_i8NppiSize8NppiRectPS2_iS5_S6__param_7+4];
	ld.param.u32 	%r11, [_Z12resizeKernelIfLi3E19NearestInterpolatorIfLi3EEEvPKT_i8NppiSize8NppiRectPS2_iS5_S6__param_7];
	ld.param.u32 	%r9, [_Z12resizeKernelIfLi3E19NearestInterpolatorIfLi3EEEvPKT_i8NppiSize8NppiRectPS2_iS5_S6__param_3+12];
	ld.param.u32 	%r8, [_Z12resizeKernelIfLi3E19NearestInterpolatorIfLi3EEEvPKT_i8NppiSize8NppiRectPS2_iS5_S6__param_3+8];
	ld.param.u32 	%r7, [_Z12resizeKernelIfLi3E19NearestInterpolatorIfLi3EEEvPKT_i8NppiSize8NppiRectPS2_iS5_S6__param_3+4];
	ld.param.u32 	%r6, [_Z12resizeKernelIfLi3E19NearestInterpolatorIfLi3EEEvPKT_i8NppiSize8NppiRectPS2_iS5_S6__param_3];
	ld.param.u64 	%rd1, [_Z12resizeKernelIfLi3E19NearestInterpolatorIfLi3EEEvPKT_i8NppiSize8NppiRectPS2_iS5_S6__param_0];
	ld.param.u32 	%r13, [_Z12resizeKernelIfLi3E19NearestInterpolatorIfLi3EEEvPKT_i8NppiSize8NppiRectPS2_iS5_S6__param_7+8];
	ld.param.u32 	%r5, [_Z12resizeKernelIfLi3E19NearestInterpolatorIfLi3EEEvPKT_i8NppiSize8NppiRectPS2_iS5_S6__param_1];
	ld.param.u64 	%rd2, [_Z12resizeKernelIfLi3E19NearestInterpolatorIfLi3EEEvPKT_i8NppiSize8NppiRectPS2_iS5_S6__param_4];
	ld.param.u32 	%r10, [_Z12resizeKernelIfLi3E19NearestInterpolatorIfLi3EEEvPKT_i8NppiSize8NppiRectPS2_iS5_S6__param_5];
	ld.param.u32 	%r15, [_Z12resizeKernelIfLi3E19NearestInterpolatorIfLi3EEEvPKT_i8NppiSize8NppiRectPS2_iS5_S6__param_7+12];
	mov.u32 	%r16, %ctaid.x;
	mov.u32 	%r17, %ntid.x;
	mov.u32 	%r18, %tid.x;
	mad.lo.s32 	%r3, %r16, %r17, %r18;
	mov.u32 	%r19, %ctaid.y;
	mov.u32 	%r20, %ntid.y;
	mov.u32 	%r21, %tid.y;
	mad.lo.s32 	%r22, %r19, %r20, %r21;
	setp.ge.s32 	%p1, %r3, %r13;
	setp.ge.s32 	%p2, %r22, %r15;
	or.pred  	%p3, %p1, %p2;
	@%p3 bra 	$L__BB20_2;
	cvta.to.global.u64 	%rd3, %rd1;
	cvta.to.global.u64 	%rd4, %rd2;
	cvt.rn.f32.s32 	%f1, %r8;
	cvt.rn.f32.s32 	%f2, %r13;
	div.rn.f32 	%f3, %f1, %f2;
	cvt.rn.f32.s32 	%f4, %r9;
	cvt.rn.f32.u32 	%f5, %r15;
	div.rn.f32 	%f6, %f4, %f5;
	cvt.rn.f32.s32 	%f7, %r3;
	fma.rn.f32 	%f8, %f3, %f7, 0f3F000000;
	cvt.rzi.s32.f32 	%r23, %f8;
	add.s32 	%r24, %r23, %r6;
	cvt.rn.f32.u32 	%f9, %r22;
	fma.rn.f32 	%f10, %f6, %f9, 0f3F000000;
	cvt.rzi.s32.f32 	%r25, %f10;
	add.s32 	%r26, %r25, %r7;
	max.s32 	%r27, %r24, %r6;
	add.s32 	%r28, %r8, %r6;
	add.s32 	%r29, %r28, -1;
	min.s32 	%r30, %r27, %r29;
	max.s32 	%r31, %r26, %r7;
	add.s32 	%r32, %r9, %r7;
	add.s32 	%r33, %r32, -1;
	min.s32 	%r34, %r31, %r33;
	mul.lo.s32 	%r35, %r34, %r5;
	cvt.s64.s32 	%rd5, %r35;
	add.s64 	%rd6, %rd3, %rd5;
	add.s32 	%r36, %r12, %r22;
	mul.lo.s32 	%r37, %r36, %r10;
	cvt.s64.s32 	%rd7, %r37;
	add.s64 	%rd8, %rd4, %rd7;
	add.s32 	%r38, %r11, %r3;
	mul.lo.s32 	%r39, %r38, 3;
	mul.lo.s32 	%r40, %r30, 3;
	mul.wide.s32 	%rd9, %r40, 4;
	add.s64 	%rd10, %rd6, %rd9;
	ld.global.f32 	%f11, [%rd10];
	mul.wide.s32 	%rd11, %r39, 4;
	add.s64 	%rd12, %rd8, %rd11;
	st.global.f32 	[%rd12], %f11;
	ld.global.f32 	%f12, [%rd10+4];
	st.global.f32 	[%rd12+4], %f12;
	ld.global.f32 	%f13, [%rd10+8];
	st.global.f32 	[%rd12+8], %f13;
$L__BB20_2:
	ret;

}
	// .globl	_Z12resizeKernelIfLi3E20BilinearInterpolatorIfLi3EEEvPKT_i8NppiSize8NppiRectPS2_iS5_S6_
.visible .entry _Z12resizeKernelIfLi3E20BilinearInterpolatorIfLi3EEEvPKT_i8NppiSize8NppiRectPS2_iS5_S6_(
	.param .u64 .ptr .align 1 _Z12resizeKernelIfLi3E20BilinearInterpolatorIfLi3EEEvPKT_i8NppiSize8NppiRectPS2_iS5_S6__param_0,
	.param .u32 _Z12resizeKernelIfLi3E20BilinearInterpolatorIfLi3EEEvPKT_i8NppiSize8NppiRectPS2_iS5_S6__param_1,
	.param .align 4 .b8 _Z12resizeKernelIfLi3E20BilinearInterpolatorIfLi3EEEvPKT_i8NppiSize8NppiRectPS2_iS5_S6__param_2[8],
	.param .align 4 .b8 _Z12resizeKernelIfLi3E20BilinearInterpolatorIfLi3EEEvPKT_i8NppiSize8NppiRectPS2_iS5_S6__param_3[16],
	.param .u64 .ptr .align 1 _Z12resizeKernelIfLi3E20BilinearInterpolatorIfLi3EEEvPKT_i8NppiSize8NppiRectPS2_iS5_S6__param_4,
	.param .u32 _Z12resizeKernelIfLi3E20BilinearInterpolatorIfLi3EEEvPKT_i8NppiSize8NppiRectPS2_iS5_S6__param_5,
	.param .align 4 .b8 _Z12resizeKernelIfLi3E20BilinearInterpolatorIfLi3EEEvPKT_i8NppiSize8NppiRectPS2_iS5_S6__param_6[8],
	.param .align 4 .b8 _Z12resizeKernelIfLi3E20BilinearInterpolatorIfLi3EEEvPKT_i8NppiSize8NppiRectPS2_iS5_S6__param_7[16]
)
{
	.reg .pred 	%p<4>;
	.reg .b32 	%r<43>;
	.reg .b32 	%f<47>;
	.reg .b64 	%rd<19>;

	ld.param.u32 	%r12, [_Z12resizeKernelIfLi3E20BilinearInterpolatorIfLi3EEEvPKT_i8NppiSize8NppiRectPS2_iS5_S6__param_7+4];
	ld.param.u32 	%r11, [_Z12resizeKernelIfLi3E20BilinearInterpolatorIfLi3EEEvPKT_i8NppiSize8NppiRectPS2_iS5_S6__param_7];
	ld.param.u32 	%r9, [_Z12resizeKernelIfLi3E20BilinearInterpolatorIfLi3EEEvPKT_i8NppiSize8NppiRectPS2_iS5_S6__param_3+12];
	ld.param.u32 	%r8, [_Z12resizeKernelIfLi3E20BilinearInterpolatorIfLi3EEEvPKT_i8NppiSize8NppiRectPS2_iS5_S6__param_3+8];
	ld.param.u32 	%r7, [_Z12resizeKernelIfLi3E20BilinearInterpolatorIfLi3EEEvPKT_i8NppiSize8NppiRectPS2_iS5_S6__param_3+4];
	ld.param.u32 	%r6, [_Z12resizeKernelIfLi3E20BilinearInterpolatorIfLi3EEEvPKT_i8NppiSize8NppiRectPS2_iS5_S6__param_3];
	ld.param.u64 	%rd1, [_Z12resizeKernelIfLi3E20BilinearInterpolatorIfLi3EEEvPKT_i8NppiSize8NppiRectPS2_iS5_S6__param_0];
	ld.param.u32 	%r13, [_Z12resizeKernelIfLi3E20BilinearInterpolatorIfLi3EEEvPKT_i8NppiSize8NppiRectPS2_iS5_S6__param_7+8];
	ld.param.u32 	%r5, [_Z12resizeKernelIfLi3E20BilinearInterpolatorIfLi3EEEvPKT_i8NppiSize8NppiRectPS2_iS5_S6__param_1];
	ld.param.u64 	%rd2, [_Z12resizeKernelIfLi3E20BilinearInterpolatorIfLi3EEEvPKT_i8NppiSize8NppiRectPS2_iS5_S6__param_4];
	ld.param.u32 	%r10, [_Z12resizeKernelIfLi3E20BilinearInterpolatorIfLi3EEEvPKT_i8NppiSize8NppiRectPS2_iS5_S6__param_5];
	ld.param.u32 	%r15, [_Z12resizeKernelIfLi3E20BilinearInterpolatorIfLi3EEEvPKT_i8NppiSize8NppiRectPS2_iS5_S6__param_7+12];
	mov.u32 	%r16, %ctaid.x;
	mov.u32 	%r17, %ntid.x;
	mov.u32 	%r18, %tid.x;
	mad.lo.s32 	%r3, %r16, %r17, %r18;
	mov.u32 	%r19, %ctaid.y;
	mov.u32 	%r20, %ntid.y;
	mov.u32 	%r21, %tid.y;
	mad.lo.s32 	%r22, %r19, %r20, %r21;
	setp.ge.s32 	%p1, %r3, %r13;
	setp.ge.s32 	%p2, %r22, %r15;
	or.pred  	%p3, %p1, %p2;
	@%p3 bra 	$L__BB21_2;
	cvta.to.global.u64 	%rd3, %rd1;
	cvta.to.global.u64 	%rd4, %rd2;
	cvt.rn.f32.s32 	%f1, %r8;
	cvt.rn.f32.s32 	%f2, %r13;
	div.rn.f32 	%f3, %f1, %f2;
	cvt.rn.f32.s32 	%f4, %r9;
	cvt.rn.f32.u32 	%f5, %r15;
	div.rn.f32 	%f6, %f4, %f5;
	cvt.rn.f32.s32 	%f7, %r3;
	cvt.rn.f32.s32 	%f8, %r6;
	fma.rn.f32 	%f9, %f3, %f7, %f8;
	cvt.rn.f32.u32 	%f10, %r22;
	cvt.rn.f32.s32 	%f11, %r7;
	fma.rn.f32 	%f12, %f6, %f10, %f11;
	cvt.rzi.s32.f32 	%r23, %f9;
	cvt.rzi.s32.f32 	%r24, %f12;
	add.s32 	%r25, %r23, 1;
	add.s32 	%r26, %r8, %r6;
	add.s32 	%r27, %r26, -1;
	min.s32 	%r28, %r25, %r27;
	add.s32 	%r29, %r24, 1;
	add.s32 	%r30, %r9, %r7;
	add.s32 	%r31, %r30, -1;
	min.s32 	%r32, %r29, %r31;
	max.s32 	%r33, %r23, %r6;
	max.s32 	%r34, %r24, %r7;
	cvt.rn.f32.s32 	%f13, %r33;
	sub.f32 	%f14, %f9, %f13;
	cvt.rn.f32.s32 	%f15, %r34;
	sub.f32 	%f16, %f12, %f15;
	mul.lo.s32 	%r35, %r34, %r5;
	cvt.s64.s32 	%rd5, %r35;
	add.s64 	%rd6, %rd3, %rd5;
	mul.lo.s32 	%r36, %r32, %r5;
	cvt.s64.s32 	%rd7, %r36;
	add.s64 	%rd8, %rd3, %rd7;
	add.s32 	%r37, %r12, %r22;
	mul.lo.s32 	%r38, %r37, %r10;
	cvt.s64.s32 	%rd9, %r38;
	add.s64 	%rd10, %rd4, %rd9;
	add.s32 	%r39, %r11, %r3;
	mul.lo.s32 	%r40, %r39, 3;
	mul.lo.s32 	%r41, %r28, 3;
	mul.lo.s32 	%r42, %r33, 3;
	mul.wide.s32 	%rd11, %r42, 4;
	add.s64 	%rd12, %rd6, %rd11;
	ld.global.f32 	%f17, [%rd12];
	mul.wide.s32 	%rd13, %r41, 4;
	add.s64 	%rd14, %rd6, %rd13;
	ld.global.f32 	%f18, [%rd14];
	add.s64 	%rd15, %rd8, %rd11;
	ld.global.f32 	%f19, [%rd15];
	add.s64 	%rd16, %rd8, %rd13;
	ld.global.f32 	%f20, [%rd16];
	sub.f32 	%f21, %f18, %f17;
	fma.rn.f32 	%f22, %f14, %f21, %f17;
	sub.f32 	%f23, %f20, %f19;
	fma.rn.f32 	%f24, %f14, %f23, %f19;
	sub.f32 	%f25, %f24, %f22;
	fma.rn.f32 	%f26, %f16, %f25, %f22;
	mul.wide.s32 	%rd17, %r40, 4;
	add.s64 	%rd18, %rd10, %rd17;
	st.global.f32 	[%rd18], %f26;
	ld.global.f32 	%f27, [%rd12+4];
	ld.global.f32 	%f28, [%rd14+4];
	ld.global.f32 	%f29, [%rd15+4];
	ld.global.f32 	%f30, [%rd16+4];
	sub.f32 	%f31, %f28, %f27;
	fma.rn.f32 	%f32, %f14, %f31, %f27;
	sub.f32 	%f33, %f30, %f29;
	fma.rn.f32 	%f34, %f14, %f33, %f29;
	sub.f32 	%f35, %f34, %f32;
	fma.rn.f32 	%f36, %f16, %f35, %f32;
	st.global.f32 	[%rd18+4], %f36;
	ld.global.f32 	%f37, [%rd12+8];
	ld.global.f32 	%f38, [%rd14+8];
	ld.global.f32 	%f39, [%rd15+8];
	ld.global.f32 	%f40, [%rd16+8];
	sub.f32 	%f41, %f38, %f37;
	fma.rn.f32 	%f42, %f14, %f41, %f37;
	sub.f32 	%f43, %f40, %f39;
	fma.rn.f32 	%f44, %f14, %f43, %f39;
	sub.f32 	%f45, %f44, %f42;
	fma.rn.f32 	%f46, %f16, %f45, %f42;
	st.global.f32 	[%rd18+8], %f46;
$L__BB21_2:
	ret;

}
	// .globl	_Z12resizeKernelIfLi3E17CubicInterpolatorIfLi3EEEvPKT_i8NppiSize8NppiRectPS2_iS5_S6_
.visible .entry _Z12resizeKernelIfLi3E17CubicInterpolatorIfLi3EEEvPKT_i8NppiSize8NppiRectPS2_iS5_S6_(
	.param .u64 .ptr .align 1 _Z12resizeKernelIfLi3E17CubicInterpolatorIfLi3EEEvPKT_i8NppiSize8NppiRectPS2_iS5_S6__param_0,
	.param .u32 _Z12resizeKernelIfLi3E17CubicInterpolatorIfLi3EEEvPKT_i8NppiSize8NppiRectPS2_iS5_S6__param_1,
	.param .align 4 .b8 _Z12resizeKernelIfLi3E17CubicInterpolatorIfLi3EEEvPKT_i8NppiSize8NppiRectPS2_iS5_S6__param_2[8],
	.param .align 4 .b8 _Z12resizeKernelIfLi3E17CubicInterpolatorIfLi3EEEvPKT_i8NppiSize8NppiRectPS2_iS5_S6__param_3[16],
	.param .u64 .ptr .align 1 _Z12resizeKernelIfLi3E17CubicInterpolatorIfLi3EEEvPKT_i8NppiSize8NppiRectPS2_iS5_S6__param_4,
	.param .u32 _Z12resizeKernelIfLi3E17CubicInterpolatorIfLi3EEEvPKT_i8NppiSize8NppiRectPS2_iS5_S6__param_5,
	.param .align 4 .b8 _Z12resizeKernelIfLi3E17CubicInterpolatorIfLi3EEEvPKT_i8NppiSize8NppiRectPS2_iS5_S6__param_6[8],
	.param .align 4 .b8 _Z12resizeKernelIfLi3E17CubicInterpolatorIfLi3EEEvPKT_i8NppiSize8NppiRectPS2_iS5_S6__param_7[16]
)
{
	.reg .pred 	%p<21>;
	.reg .b32 	%r<83>;
	.reg .b32 	%f<198>;
	.reg .b64 	%rd<39>;

	ld.param.u32 	%r33, [_Z12resizeKernelIfLi3E17CubicInterpolatorIfLi3EEEvPKT_i8NppiSize8NppiRectPS2_iS5_S6__param_7+4];
	ld.param.u32 	%r32, [_Z12resizeKernelIfLi3E17CubicInterpolatorIfLi3EEEvPKT_i8NppiSize8NppiRectPS2_iS5_S6__param_7];
	ld.param.u32 	%r30, [_Z12resizeKernelIfLi3E17CubicInterpolatorIfLi3EEEvPKT_i8NppiSize8NppiRectPS2_iS5_S6__param_3+12];
	ld.param.u32 	%r29, [_Z12resizeKernelIfLi3E17CubicInterpolatorIfLi3EEEvPKT_i8NppiSize8NppiRectPS2_iS5_S6__param_3+8];
	ld.param.u32 	%r28, [_Z12resizeKernelIfLi3E17CubicInterpolatorIfLi3EEEvPKT_i8NppiSize8NppiRectPS2_iS5_S6__param_3+4];
	ld.param.u32 	%r27, [_Z12resizeKernelIfLi3E17CubicInterpolatorIfLi3EEEvPKT_i8NppiSize8NppiRectPS2_iS5_S6__param_3];
	ld.param.u32 	%r34, [_Z12resizeKernelIfLi3E17CubicInterpolatorIfLi3EEEvPKT_i8NppiSize8NppiRectPS2_iS5_S6__param_7+8];
	ld.param.u64 	%rd5, [_Z12resizeKernelIfLi3E17CubicInterpolatorIfLi3EEEvPKT_i8NppiSize8NppiRectPS2_iS5_S6__param_0];
	ld.param.u32 	%r26, [_Z12resizeKernelIfLi3E17CubicInterpolatorIfLi3EEEvPKT_i8NppiSize8NppiRectPS2_iS5_S6__param_1];
	ld.param.u64 	%rd4, [_Z12resizeKernelIfLi3E17CubicInterpolatorIfLi3EEEvPKT_i8NppiSize8NppiRectPS2_iS5_S6__param_4];
	ld.param.u32 	%r31, [_Z12resizeKernelIfLi3E17CubicInterpolatorIfLi3EEEvPKT_i8NppiSize8NppiRectPS2_iS5_S6__param_5];
	ld.param.u32 	%r36, [_Z12resizeKernelIfLi3E17CubicInterpolatorIfLi3EEEvPKT_i8NppiSize8NppiRectPS2_iS5_S6__param_7+12];
	cvta.to.global.u64 	%rd1, %rd5;
	mov.u32 	%r37, %ctaid.x;
	mov.u32 	%r38, %ntid.x;
	mov.u32 	%r39, %tid.x;
	mad.lo.s32 	%r4, %r37, %r38, %r39;
	mov.u32 	%r40, %ctaid.y;
	mov.u32 	%r41, %ntid.y;
	mov.u32 	%r42, %tid.y;
	mad.lo.s32 	%r43, %r40, %r41, %r42;
	setp.ge.s32 	%p1, %r4, %r34;
	setp.ge.s32 	%p2, %r43, %r36;
	or.pred  	%p3, %p1, %p2;
	@%p3 bra 	$L__BB22_20;
	cvta.to.global.u64 	%rd6, %rd4;
	cvt.rn.f32.s32 	%f34, %r29;
	cvt.rn.f32.s32 	%f35, %r34;
	div.rn.f32 	%f36, %f34, %f35;
	cvt.rn.f32.s32 	%f37, %r30;
	cvt.rn.f32.u32 	%f38, %r36;
	div.rn.f32 	%f39, %f37, %f38;
	cvt.rn.f32.s32 	%f40, %r4;
	cvt.rn.f32.s32 	%f41, %r27;
	fma.rn.f32 	%f42, %f36, %f40, %f41;
	cvt.rn.f32.u32 	%f43, %r43;
	cvt.rn.f32.s32 	%f44, %r28;
	fma.rn.f32 	%f45, %f39, %f43, %f44;
	cvt.rmi.f32.f32 	%f46, %f42;
	cvt.rzi.s32.f32 	%r45, %f46;
	cvt.rmi.f32.f32 	%f47, %f45;
	cvt.rzi.s32.f32 	%r81, %f47;
	cvt.rn.f32.s32 	%f48, %r45;
	sub.f32 	%f49, %f42, %f48;
	cvt.rn.f32.s32 	%f50, %r81;
	sub.f32 	%f1, %f45, %f50;
	add.s32 	%r46, %r33, %r43;
	mul.lo.s32 	%r47, %r46, %r31;
	cvt.s64.s32 	%rd7, %r47;
	add.s64 	%rd2, %rd6, %rd7;
	add.s32 	%r7, %r32, %r4;
	add.s32 	%r48, %r30, %r28;
	add.s32 	%r8, %r48, -1;
	add.s32 	%r49, %r29, %r27;
	add.s32 	%r50, %r49, -1;
	add.s32 	%r51, %r45, -1;
	max.s32 	%r52, %r51, %r27;
	min.s32 	%r53, %r52, %r50;
	add.f32 	%f51, %f49, 0f3F800000;
	abs.f32 	%f2, %f51;
	mul.f32 	%f52, %f2, 0f40200000;
	mul.f32 	%f53, %f2, %f52;
	mul.f32 	%f54, %f2, 0f3F000000;
	mul.f32 	%f55, %f2, %f54;
	mul.f32 	%f56, %f2, %f55;
	sub.f32 	%f57, %f53, %f56;
	mul.f32 	%f58, %f2, 0f40800000;
	sub.f32 	%f59, %f57, %f58;
	add.f32 	%f3, %f59, 0f40000000;
	mul.lo.s32 	%r9, %r53, 3;
	max.s32 	%r54, %r45, %r27;
	min.s32 	%r55, %r54, %r50;
	abs.f32 	%f4, %f49;
	mul.f32 	%f60, %f4, 0f40200000;
	mul.f32 	%f61, %f4, %f60;
	mul.f32 	%f62, %f4, 0f3F000000;
	mul.f32 	%f63, %f4, %f62;
	mul.f32 	%f64, %f4, %f63;
	sub.f32 	%f65, %f61, %f64;
	mul.f32 	%f66, %f4, 0f40800000;
	sub.f32 	%f67, %f65, %f66;
	add.f32 	%f5, %f67, 0f40000000;
	mul.lo.s32 	%r10, %r55, 3;
	add.s32 	%r56, %r45, 1;
	max.s32 	%r57, %r56, %r27;
	min.s32 	%r58, %r57, %r50;
	add.f32 	%f68, %f49, 0fBF800000;
	abs.f32 	%f6, %f68;
	mul.f32 	%f69, %f6, 0f3FC00000;
	mul.f32 	%f70, %f6, %f69;
	mul.f32 	%f71, %f6, %f70;
	mul.f32 	%f72, %f6, 0f40200000;
	mul.f32 	%f73, %f6, %f72;
	sub.f32 	%f74, %f71, %f73;
	add.f32 	%f7, %f74, 0f3F800000;
	mul.f32 	%f75, %f6, 0f3F000000;
	mul.f32 	%f76, %f6, %f75;
	mul.f32 	%f77, %f6, %f76;
	sub.f32 	%f78, %f73, %f77;
	mul.f32 	%f79, %f6, 0f40800000;
	sub.f32 	%f80, %f78, %f79;
	add.f32 	%f8, %f80, 0f40000000;
	mul.lo.s32 	%r11, %r58, 3;
	add.s32 	%r59, %r45, 2;
	max.s32 	%r60, %r59, %r27;
	min.s32 	%r61, %r60, %r50;
	add.f32 	%f81, %f49, 0fC0000000;
	abs.f32 	%f9, %f81;
	mul.f32 	%f82, %f9, 0f40200000;
	mul.f32 	%f83, %f9, %f82;
	mul.f32 	%f84, %f9, 0f3F000000;
	mul.f32 	%f85, %f9, %f84;
	mul.f32 	%f86, %f9, %f85;
	sub.f32 	%f87, %f83, %f86;
	mul.f32 	%f88, %f9, 0f40800000;
	sub.f32 	%f89, %f87, %f88;
	add.f32 	%f10, %f89, 0f40000000;
	mul.lo.s32 	%r12, %r61, 3;
	mov.f32 	%f192, 0f00000000;
	mov.b32 	%r78, -1;
	mul.wide.s32 	%rd10, %r9, 4;
	mul.wide.s32 	%rd12, %r10, 4;
	mul.wide.s32 	%rd14, %r11, 4;
	mul.wide.s32 	%rd16, %r12, 4;
	mov.u32 	%r77, %r81;
$L__BB22_2:
	cvt.rn.f32.s32 	%f90, %r78;
	sub.f32 	%f91, %f1, %f90;
	abs.f32 	%f12, %f91;
	setp.gtu.f32 	%p4, %f12, 0f3F800000;
	@%p4 bra 	$L__BB22_4;
	mul.f32 	%f92, %f12, 0f3FC00000;
	mul.f32 	%f93, %f12, %f92;
	mul.f32 	%f94, %f12, 0fC0200000;
	mul.f32 	%f95, %f12, %f94;
	fma.rn.f32 	%f96, %f12, %f93, %f95;
	add.f32 	%f193, %f96, 0f3F800000;
	bra.uni 	$L__BB22_6;
$L__BB22_4:
	setp.geu.f32 	%p5, %f12, 0f40000000;
	mov.f32 	%f193, 0f00000000;
	@%p5 bra 	$L__BB22_6;
	mul.f32 	%f98, %f12, 0fBF000000;
	mul.f32 	%f99, %f12, %f98;
	mul.f32 	%f100, %f12, %f99;
	mul.f32 	%f101, %f12, 0f40200000;
	fma.rn.f32 	%f102, %f12, %f101, %f100;
	fma.rn.f32 	%f103, %f12, 0fC0800000, %f102;
	add.f32 	%f193, %f103, 0f40000000;
$L__BB22_6:
	setp.geu.f32 	%p6, %f9, 0f40000000;
	setp.le.f32 	%p7, %f9, 0f3F800000;
	setp.geu.f32 	%p8, %f6, 0f40000000;
	setp.le.f32 	%p9, %f6, 0f3F800000;
	setp.geu.f32 	%p10, %f4, 0f40000000;
	setp.le.f32 	%p11, %f4, 0f3F800000;
	setp.geu.f32 	%p12, %f2, 0f40000000;
	setp.le.f32 	%p13, %f2, 0f3F800000;
	add.s32 	%r62, %r77, -1;
	max.s32 	%r63, %r62, %r28;
	min.s32 	%r64, %r63, %r8;
	mul.lo.s32 	%r65, %r64, %r26;
	cvt.s64.s32 	%rd8, %r65;
	add.s64 	%rd9, %rd1, %rd8;
	selp.f32 	%f104, 0f00000000, %f3, %p12;
	mul.f32 	%f105, %f2, 0f3FC00000;
	mul.f32 	%f106, %f2, %f105;
	mul.f32 	%f107, %f2, %f106;
	mul.f32 	%f108, %f2, 0f40200000;
	mul.f32 	%f109, %f2, %f108;
	sub.f32 	%f110, %f107, %f109;
	add.f32 	%f111, %f110, 0f3F800000;
	selp.f32 	%f16, %f111, %f104, %p13;
	mul.f32 	%f112, %f193, %f16;
	add.s64 	%rd11, %rd9, %rd10;
	ld.global.f32 	%f113, [%rd11];
	fma.rn.f32 	%f114, %f113, %f112, %f192;
	selp.f32 	%f115, 0f00000000, %f5, %p10;
	mul.f32 	%f116, %f4, 0f3FC00000;
	mul.f32 	%f117, %f4, %f116;
	mul.f32 	%f118, %f4, %f117;
	mul.f32 	%f119, %f4, 0f40200000;
	mul.f32 	%f120, %f4, %f119;
	sub.f32 	%f121, %f118, %f120;
	add.f32 	%f122, %f121, 0f3F800000;
	selp.f32 	%f17, %f122, %f115, %p11;
	mul.f32 	%f123, %f193, %f17;
	add.s64 	%rd13, %rd9, %rd12;
	ld.global.f32 	%f124, [%rd13];
	fma.rn.f32 	%f125, %f124, %f123, %f114;
	selp.f32 	%f126, 0f00000000, %f8, %p8;
	selp.f32 	%f18, %f7, %f126, %p9;
	mul.f32 	%f127, %f193, %f18;
	add.s64 	%rd15, %rd9, %rd14;
	ld.global.f32 	%f128, [%rd15];
	fma.rn.f32 	%f129, %f128, %f127, %f125;
	selp.f32 	%f130, 0f00000000, %f10, %p6;
	mul.f32 	%f131, %f9, 0f3FC00000;
	mul.f32 	%f132, %f9, %f131;
	mul.f32 	%f133, %f9, %f132;
	mul.f32 	%f134, %f9, 0f40200000;
	mul.f32 	%f135, %f9, %f134;
	sub.f32 	%f136, %f133, %f135;
	add.f32 	%f137, %f136, 0f3F800000;
	selp.f32 	%f19, %f137, %f130, %p7;
	mul.f32 	%f138, %f193, %f19;
	add.s64 	%rd17, %rd9, %rd16;
	ld.global.f32 	%f139, [%rd17];
	fma.rn.f32 	%f192, %f139, %f138, %f129;
	add.s32 	%r78, %r78, 1;
	add.s32 	%r77, %r77, 1;
	setp.ne.s32 	%p14, %r78, 3;
	@%p14 bra 	$L__BB22_2;
	mul.lo.s32 	%r67, %r7, 3;
	mul.wide.s32 	%rd18, %r67, 4;
	add.s64 	%rd3, %rd2, %rd18;
	st.global.f32 	[%rd3], %f192;
	mov.f32 	%f194, 0f00000000;
	mov.b32 	%r80, -1;
	mul.wide.s32 	%rd21, %r9, 4;
	mul.wide.s32 	%rd23, %r10, 4;
	mul.wide.s32 	%rd25, %r11, 4;
	mov.u32 	%r79, %r81;
$L__BB22_8:
	cvt.rn.f32.s32 	%f141, %r80;
	sub.f32 	%f142, %f1, %f141;
	abs.f32 	%f22, %f142;
	setp.gtu.f32 	%p15, %f22, 0f3F800000;
	@%p15 bra 	$L__BB22_10;
	mul.f32 	%f143, %f22, 0f3FC00000;
	mul.f32 	%f144, %f22, %f143;
	mul.f32 	%f145, %f22, 0fC0200000;
	mul.f32 	%f146, %f22, %f145;
	fma.rn.f32 	%f147, %f22, %f144, %f146;
	add.f32 	%f195, %f147, 0f3F800000;
	bra.uni 	$L__BB22_12;
$L__BB22_10:
	setp.geu.f32 	%p16, %f22, 0f40000000;
	mov.f32 	%f195, 0f00000000;
	@%p16 bra 	$L__BB22_12;
	mul.f32 	%f149, %f22, 0fBF000000;
	mul.f32 	%f150, %f22, %f149;
	mul.f32 	%f151, %f22, %f150;
	mul.f32 	%f152, %f22, 0f40200000;
	fma.rn.f32 	%f153, %f22, %f152, %f151;
	fma.rn.f32 	%f154, %f22, 0fC0800000, %f153;
	add.f32 	%f195, %f154, 0f40000000;
$L__BB22_12:
	add.s32 	%r68, %r79, -1;
	max.s32 	%r69, %r68, %r28;
	min.s32 	%r70, %r69, %r8;
	mul.lo.s32 	%r71, %r70, %r26;
	cvt.s64.s32 	%rd19, %r71;
	add.s64 	%rd20, %rd1, %rd19;
	mul.f32 	%f155, %f195, %f16;
	add.s64 	%rd22, %rd20, %rd21;
	ld.global.f32 	%f156, [%rd22+4];
	fma.rn.f32 	%f157, %f156, %f155, %f194;
	mul.f32 	%f158, %f195, %f17;
	add.s64 	%rd24, %rd20, %rd23;
	ld.global.f32 	%f159, [%rd24+4];
	fma.rn.f32 	%f160, %f159, %f158, %f157;
	mul.f32 	%f161, %f195, %f18;
	add.s64 	%rd26, %rd20, %rd25;
	ld.global.f32 	%f162, [%rd26+4];
	fma.rn.f32 	%f163, %f162, %f161, %f160;
	mul.f32 	%f164, %f195, %f19;
	mul.wide.s32 	%rd27, %r12, 4;
	add.s64 	%rd28, %rd20, %rd27;
	ld.global.f32 	%f165, [%rd28+4];
	fma.rn.f32 	%f194, %f165, %f164, %f163;
	add.s32 	%r80, %r80, 1;
	add.s32 	%r79, %r79, 1;
	setp.ne.s32 	%p17, %r80, 3;
	@%p17 bra 	$L__BB22_8;
	st.global.f32 	[%rd3+4], %f194;
	mov.f32 	%f196, 0f00000000;
	mov.b32 	%r82, -1;
$L__BB22_14:
	cvt.rn.f32.s32 	%f167, %r82;
	sub.f32 	%f168, %f1, %f167;
	abs.f32 	%f28, %f168;
	setp.gtu.f32 	%p18, %f28, 0f3F800000;
	@%p18 bra 	$L__BB22_16;
	mul.f32 	%f169, %f28, 0f3FC00000;
	mul.f32 	%f170, %f28, %f169;
	mul.f32 	%f171, %f28, 0fC0200000;
	mul.f32 	%f172, %f28, %f171;
	fma.rn.f32 	%f173, %f28, %f170, %f172;
	add.f32 	%f197, %f173, 0f3F800000;
	bra.uni 	$L__BB22_18;
$L__BB22_16:
	setp.geu.f32 	%p19, %f28, 0f40000000;
	mov.f32 	%f197, 0f00000000;
	@%p19 bra 	$L__BB22_18;
	mul.f32 	%f175, %f28, 0fBF000000;
	mul.f32 	%f176, %f28, %f175;
	mul.f32 	%f177, %f28, %f176;
	mul.f32 	%f178, %f28, 0f40200000;
	fma.rn.f32 	%f179, %f28, %f178, %f177;
	fma.rn.f32 	%f180, %f28, 0fC0800000, %f179;
	add.f32 	%f197, %f180, 0f40000000;
$L__BB22_18:
	add.s32 	%r73, %r81, -1;
	max.s32 	%r74, %r73, %r28;
	min.s32 	%r75, %r74, %r8;
	mul.lo.s32 	%r76, %r75, %r26;
	cvt.s64.s32 	%rd29, %r76;
	add.s64 	%rd30, %rd1, %rd29;
	mul.f32 	%f181, %f197, %f16;
	add.s64 	%rd32, %rd30, %rd21;
	ld.global.f32 	%f182, [%rd32+8];
	fma.rn.f32 	%f183, %f182, %f181, %f196;
	mul.f32 	%f184, %f197, %f17;
	add.s64 	%rd34, %rd30, %rd23;
	ld.global.f32 	%f185, [%rd34+8];
	fma.rn.f32 	%f186, %f185, %f184, %f183;
	mul.f32 	%f187, %f197, %f18;
	add.s64 	%rd36, %rd30, %rd25;
	ld.global.f32 	%f188, [%rd36+8];
	fma.rn.f32 	%f189, %f188, %f187, %f186;
	mul.f32 	%f190, %f197, %f19;
	add.s64 	%rd38, %rd30, %rd27;
	ld.global.f32 	%f191, [%rd38+8];
	fma.rn.f32 	%f196, %f191, %f190, %f189;
	add.s32 	%r82, %r82, 1;
	add.s32 	%r81, %r81, 1;
	setp.ne.s32 	%p20, %r82, 3;
	@%p20 bra 	$L__BB22_14;
	st.global.f32 	[%rd3+8], %f196;
$L__BB22_20:
	ret;

}
	// .globl	_Z12resizeKernelIfLi3E25SuperSamplingInterpolatorIfLi3EEEvPKT_i8NppiSize8NppiRectPS2_iS5_S6_
.visible .entry _Z12resizeKernelIfLi3E25SuperSamplingInterpolatorIfLi3EEEvPKT_i8NppiSize8NppiRectPS2_iS5_S6_(
	.param .u64 .ptr .align 1 _Z12resizeKernelIfLi3E25SuperSamplingInterpolatorIfLi3EEEvPKT_i8NppiSize8NppiRectPS2_iS5_S6__param_0,
	.param .u32 _Z12resizeKernelIfLi3E25SuperSamplingInterpolatorIfLi3EEEvPKT_i8NppiSize8NppiRectPS2_iS5_S6__param_1,
	.param .align 4 .b8 _Z12resizeKernelIfLi3E25SuperSamplingInterpolatorIfLi3EEEvPKT_i8NppiSize8NppiRectPS2_iS5_S6__param_2[8],
	.param .align 4 .b8 _Z12resizeKernelIfLi3E25SuperSamplingInterpolatorIfLi3EEEvPKT_i8NppiSize8NppiRectPS2_iS5_S6__param_3[16],
	.param .u64 .ptr .align 1 _Z12resizeKernelIfLi3E25SuperSamplingInterpolatorIfLi3EEEvPKT_i8NppiSize8NppiRectPS2_iS5_S6__param_4,
	.param .u32 _Z12resizeKernelIfLi3E25SuperSamplingInterpolatorIfLi3EEEvPKT_i8NppiSize8NppiRectPS2_iS5_S6__param_5,
	.param .align 4 .b8 _Z12resizeKernelIfLi3E25SuperSamplingInterpolatorIfLi3EEEvPKT_i8NppiSize8NppiRectPS2_iS5_S6__param_6[8],
	.param .align 4 .b8 _Z12resizeKernelIfLi3E25SuperSamplingInterpolatorIfLi3EEEvPKT_i8NppiSize8NppiRectPS2_iS5_S6__param_7[16]
)
{
	.reg .pred 	%p<13>;
	.reg .b32 	%r<74>;
	.reg .b32 	%f<98>;
	.reg .b64 	%rd<17>;

	ld.param.u32 	%r38, [_Z12resizeKernelIfLi3E25SuperSamplingInterpolatorIfLi3EEEvPKT_i8NppiSize8NppiRectPS2_iS5_S6__param_7+4];
	ld.param.u32 	%r37, [_Z12resizeKernelIfLi3E25SuperSamplingInterpolatorIfLi3EEEvPKT_i8NppiSize8NppiRectPS2_iS5_S6__param_7];
	ld.param.u32 	%r35, [_Z12resizeKernelIfLi3E25SuperSamplingInterpolatorIfLi3EEEvPKT_i8NppiSize8NppiRectPS2_iS5_S6__param_3+12];
	ld.param.u32 	%r34, [_Z12resizeKernelIfLi3E25SuperSamplingInterpolatorIfLi3EEEvPKT_i8NppiSize8NppiRectPS2_iS5_S6__param_3+8];
	ld.param.u32 	%r33, [_Z12resizeKernelIfLi3E25SuperSamplingInterpolatorIfLi3EEEvPKT_i8NppiSize8NppiRectPS2_iS5_S6__param_3+4];
	ld.param.u32 	%r32, [_Z12resizeKernelIfLi3E25SuperSamplingInterpolatorIfLi3EEEvPKT_i8NppiSize8NppiRectPS2_iS5_S6__param_3];
	ld.param.u64 	%rd5, [_Z12resizeKernelIfLi3E25SuperSamplingInterpolatorIfLi3EEEvPKT_i8NppiSize8NppiRectPS2_iS5_S6__param_0];
	ld.param.u32 	%r39, [_Z12resizeKernelIfLi3E25SuperSamplingInterpolatorIfLi3EEEvPKT_i8NppiSize8NppiRectPS2_iS5_S6__param_7+8];
	ld.param.u32 	%r31, [_Z12resizeKernelIfLi3E25SuperSamplingInterpolatorIfLi3EEEvPKT_i8NppiSize8NppiRectPS2_iS5_S6__param_1];
	ld.param.u64 	%rd6, [_Z12resizeKernelIfLi3E25SuperSamplingInterpolatorIfLi3EEEvPKT_i8NppiSize8NppiRectPS2_iS5_S6__param_4];
	ld.param.u32 	%r36, [_Z12resizeKernelIfLi3E25SuperSamplingInterpolatorIfLi3EEEvPKT_i8NppiSize8NppiRectPS2_iS5_S6__param_5];
	ld.param.u32 	%r41, [_Z12resizeKernelIfLi3E25SuperSamplingInterpolatorIfLi3EEEvPKT_i8NppiSize8NppiRectPS2_iS5_S6__param_7+12];
	mov.u32 	%r42, %ctaid.x;
	mov.u32 	%r43, %ntid.x;
	mov.u32 	%r44, %tid.x;
	mad.lo.s32 	%r3, %r42, %r43, %r44;
	mov.u32 	%r45, %ctaid.y;
	mov.u32 	%r46, %ntid.y;
	mov.u32 	%r47, %tid.y;
	mad.lo.s32 	%r48, %r45, %r46, %r47;
	setp.ge.s32 	%p1, %r3, %r39;
	setp.ge.s32 	%p2, %r48, %r41;
	or.pred  	%p3, %p1, %p2;
	@%p3 bra 	$L__BB23_15;
	cvt.rn.f32.s32 	%f29, %r34;
	cvt.rn.f32.s32 	%f30, %r39;
	div.rn.f32 	%f31, %f29, %f30;
	cvt.rn.f32.s32 	%f32, %r35;
	cvt.rn.f32.u32 	%f33, %r41;
	div.rn.f32 	%f34, %f32, %f33;
	cvt.rn.f32.s32 	%f35, %r3;
	cvt.rn.f32.s32 	%f36, %r32;
	fma.rn.f32 	%f37, %f31, %f35, %f36;
	cvt.rn.f32.u32 	%f38, %r48;
	cvt.rn.f32.s32 	%f39, %r33;
	fma.rn.f32 	%f40, %f34, %f38, %f39;
	add.s32 	%r50, %r3, 1;
	cvt.rn.f32.s32 	%f41, %r50;
	fma.rn.f32 	%f42, %f31, %f41, %f36;
	add.s32 	%r51, %r48, 1;
	cvt.rn.f32.u32 	%f43, %r51;
	fma.rn.f32 	%f44, %f34, %f43, %f39;
	cvt.rzi.s32.f32 	%r52, %f37;
	max.s32 	%r5, %r52, %r32;
	cvt.rzi.s32.f32 	%r53, %f40;
	max.s32 	%r67, %r53, %r33;
	cvt.rzi.s32.f32 	%r54, %f42;
	add.s32 	%r55, %r32, %r34;
	min.s32 	%r7, %r54, %r55;
	cvt.rzi.s32.f32 	%r56, %f44;
	add.s32 	%r57, %r33, %r35;
	min.s32 	%r8, %r56, %r57;
	setp.ge.s32 	%p4, %r67, %r8;
	mov.b32 	%r68, 0;
	mov.f32 	%f92, 0f00000000;
	mov.f32 	%f93, %f92;
	mov.f32 	%f94, %f92;
	@%p4 bra 	$L__BB23_12;
	sub.s32 	%r9, %r7, %r5;
	and.b32  	%r10, %r9, 3;
	mul.lo.s32 	%r11, %r5, 3;
	add.s32 	%r12, %r5, 1;
	add.s32 	%r13, %r5, 2;
	sub.s32 	%r14, %r5, %r7;
	neg.s32 	%r15, %r7;
	cvta.to.global.u64 	%rd1, %rd5;
	mov.b32 	%r68, 0;
	mov.f32 	%f92, 0f00000000;
	mul.wide.s32 	%rd8, %r11, 4;
$L__BB23_3:
	setp.ge.s32 	%p5, %r5, %r7;
	@%p5 bra 	$L__BB23_11;
	mul.lo.s32 	%r59, %r67, %r31;
	cvt.s64.s32 	%rd7, %r59;
	add.s64 	%rd2, %rd1, %rd7;
	setp.eq.s32 	%p6, %r10, 0;
	mov.u32 	%r69, %r5;
	@%p6 bra 	$L__BB23_8;
	setp.eq.s32 	%p7, %r10, 1;
	add.s64 	%rd3, %rd2, %rd8;
	ld.global.f32 	%f46, [%rd3];
	add.f32 	%f94, %f46, %f94;
	ld.global.f32 	%f47, [%rd3+4];
	add.f32 	%f93, %f47, %f93;
	ld.global.f32 	%f48, [%rd3+8];
	add.f32 	%f92, %f48, %f92;
	mov.u32 	%r69, %r12;
	@%p7 bra 	$L__BB23_8;
	setp.eq.s32 	%p8, %r10, 2;
	ld.global.f32 	%f49, [%rd3+12];
	add.f32 	%f94, %f49, %f94;
	ld.global.f32 	%f50, [%rd3+16];
	add.f32 	%f93, %f50, %f93;
	ld.global.f32 	%f51, [%rd3+20];
	add.f32 	%f92, %f51, %f92;
	mov.u32 	%r69, %r13;
	@%p8 bra 	$L__BB23_8;
	add.s32 	%r69, %r5, 3;
	ld.global.f32 	%f52, [%rd3+24];
	add.f32 	%f94, %f52, %f94;
	ld.global.f32 	%f53, [%rd3+28];
	add.f32 	%f93, %f53, %f93;
	ld.global.f32 	%f54, [%rd3+32];
	add.f32 	%f92, %f54, %f92;
$L__BB23_8:
	add.s32 	%r68, %r9, %r68;
	setp.gt.u32 	%p9, %r14, -4;
	@%p9 bra 	$L__BB23_11;
	add.s32 	%r71, %r15, %r69;
	mul.lo.s32 	%r70, %r69, 3;
$L__BB23_10:
	mul.wide.s32 	%rd9, %r70, 4;
	add.s64 	%rd10, %rd2, %rd9;
	ld.global.f32 	%f55, [%rd10];
	add.f32 	%f56, %f55, %f94;
	ld.global.f32 	%f57, [%rd10+4];
	add.f32 	%f58, %f57, %f93;
	ld.global.f32 	%f59, [%rd10+8];
	add.f32 	%f60, %f59, %f92;
	ld.global.f32 	%f61, [%rd10+12];
	add.f32 	%f62, %f61, %f56;
	ld.global.f32 	%f63, [%rd10+16];
	add.f32 	%f64, %f63, %f58;
	ld.global.f32 	%f65, [%rd10+20];
	add.f32 	%f66, %f65, %f60;
	ld.global.f32 	%f67, [%rd10+24];
	add.f32 	%f68, %f67, %f62;
	ld.global.f32 	%f69, [%rd10+28];
	add.f32 	%f70, %f69, %f64;
	ld.global.f32 	%f71, [%rd10+32];
	add.f32 	%f72, %f71, %f66;
	ld.global.f32 	%f73, [%rd10+36];
	add.f32 	%f94, %f73, %f68;
	ld.global.f32 	%f74, [%rd10+40];
	add.f32 	%f93, %f74, %f70;
	ld.global.f32 	%f75, [%rd10+44];
	add.f32 	%f92, %f75, %f72;
	add.s32 	%r71, %r71, 4;
	add.s32 	%r70, %r70, 12;
	setp.ne.s32 	%p10, %r71, 0;
	@%p10 bra 	$L__BB23_10;
$L__BB23_11:
	add.s32 	%r67, %r67, 1;
	setp.ne.s32 	%p11, %r67, %r8;
	@%p11 bra 	$L__BB23_3;
$L__BB23_12:
	add.s32 	%r60, %r38, %r48;
	mul.lo.s32 	%r61, %r60, %r36;
	cvt.s64.s32 	%rd11, %r61;
	cvta.to.global.u64 	%rd12, %rd6;
	add.s64 	%rd4, %rd12, %rd11;
	setp.gt.s32 	%p12, %r68, 0;
	@%p12 bra 	$L__BB23_14;
	add.s32 	%r62, %r37, %r3;
	mul.lo.s32 	%r63, %r62, 3;
	mul.wide.s32 	%rd13, %r63, 4;
	add.s64 	%rd14, %rd4, %rd13;
	mov.b32 	%r64, 0;
	st.global.u32 	[%rd14], %r64;
	st.global.u32 	[%rd14+4], %r64;
	st.global.u32 	[%rd14+8], %r64;
	bra.uni 	$L__BB23_15;
$L__BB23_14:
	add.s32 	%r65, %r37, %r3;
	mul.lo.s32 	%r66, %r65, 3;
	cvt.rn.f32.u32 	%f76, %r68;
	div.rn.f32 	%f77, %f94, %f76;
	add.f32 	%f78, %f77, 0f3F000000;
	mul.wide.s32 	%rd15, %r66, 4;
	add.s64 	%rd16, %rd4, %rd15;
	st.global.f32 	[%rd16], %f78;
	div.rn.f32 	%f79, %f93, %f76;
	add.f32 	%f80, %f79, 0f3F000000;
	st.global.f32 	[%rd16+4], %f80;
	div.rn.f32 	%f81, %f92, %f76;
	add.f32 	%f82, %f81, 0f3F000000;
	st.global.f32 	[%rd16+8], %f82;
$L__BB23_15:
	ret;

}
	// .globl	_Z12resizeKernelIfLi3E19LanczosInterpolatorIfLi3EEEvPKT_i8NppiSize8NppiRectPS2_iS5_S6_
.visible .entry _Z12resizeKernelIfLi3E19LanczosInterpolatorIfLi3EEEvPKT_i8NppiSize8NppiRectPS2_iS5_S6_(
	.param .u64 .ptr .align 1 _Z12resizeKernelIfLi3E19LanczosInterpolatorIfLi3EEEvPKT_i8NppiSize8NppiRectPS2_iS5_S6__param_0,
	.param .u32 _Z12resizeKernelIfLi3E19LanczosInterpolatorIfLi3EEEvPKT_i8NppiSize8NppiRectPS2_iS5_S6__param_1,
	.param .align 4 .b8 _Z12resizeKernelIfLi3E19LanczosInterpolatorIfLi3EEEvPKT_i8NppiSize8NppiRectPS2_iS5_S6__param_2[8],
	.param .align 4 .b8 _Z12resizeKernelIfLi3E19LanczosInterpolatorIfLi3EEEvPKT_i8NppiSize8NppiRectPS2_iS5_S6__param_3[16],
	.param .u64 .ptr .align 1 _Z12resizeKernelIfLi3E19LanczosInterpolatorIfLi3EEEvPKT_i8NppiSize8NppiRectPS2_iS5_S6__param_4,
	.param .u32 _Z12resizeKernelIfLi3E19LanczosInterpolatorIfLi3EEEvPKT_i8NppiSize8NppiRectPS2_iS5_S6__param_5,
	.param .align 4 .b8 _Z12resizeKernelIfLi3E19LanczosInterpolatorIfLi3EEEvPKT_i8NppiSize8NppiRectPS2_iS5_S6__param_6[8],
	.param .align 4 .b8 _Z12resizeKernelIfLi3E19LanczosInterpolatorIfLi3EEEvPKT_i8NppiSize8NppiRectPS2_iS5_S6__param_7[16]
)
{
	.local .align 4 .b8 	__local_depot24[28];
	.reg .b64 	%SP;
	.reg .b64 	%SPL;
	.reg .pred 	%p<361>;
	.reg .b32 	%r<1544>;
	.reg .b32 	%f<1227>;
	.reg .b64 	%rd<648>;
	.reg .b64 	%fd<85>;

	mov.u64 	%SPL, __local_depot24;
	ld.param.u32 	%r528, [_Z12resizeKernelIfLi3E19LanczosInterpolatorIfLi3EEEvPKT_i8NppiSize8NppiRectPS2_iS5_S6__param_7+4];
	ld.param.u32 	%r527, [_Z12resizeKernelIfLi3E19LanczosInterpolatorIfLi3EEEvPKT_i8NppiSize8NppiRectPS2_iS5_S6__param_7];
	ld.param.u32 	%r525, [_Z12resizeKernelIfLi3E19LanczosInterpolatorIfLi3EEEvPKT_i8NppiSize8NppiRectPS2_iS5_S6__param_3+12];
	ld.param.u32 	%r524, [_Z12resizeKernelIfLi3E19LanczosInterpolatorIfLi3EEEvPKT_i8NppiSize8NppiRectPS2_iS5_S6__param_3+8];
	ld.param.u32 	%r523, [_Z12resizeKernelIfLi3E19LanczosInterpolatorIfLi3EEEvPKT_i8NppiSize8NppiRectPS2_iS5_S6__param_3+4];
	ld.param.u32 	%r522, [_Z12resizeKernelIfLi3E19LanczosInterpolatorIfLi3EEEvPKT_i8NppiSize8NppiRectPS2_iS5_S6__param_3];
	ld.param.u32 	%r529, [_Z12resizeKernelIfLi3E19LanczosInterpolatorIfLi3EEEvPKT_i8NppiSize8NppiRectPS2_iS5_S6__param_7+8];
	ld.param.u32 	%r531, [_Z12resizeKernelIfLi3E19LanczosInterpolatorIfLi3EEEvPKT_i8NppiSize8NppiRectPS2_iS5_S6__param_7+12];
	add.u64 	%rd1, %SPL, 0;
	add.u64 	%rd2, %SPL, 0;
	add.u64 	%rd3, %SPL, 0;
	add.u64 	%rd4, %SPL, 0;
	mov.u32 	%r532, %ctaid.x;
	mov.u32 	%r533, %ntid.x;
	mov.u32 	%r534, %tid.x;
	mad.lo.s32 	%r535, %r532, %r533, %r534;
	mov.u32 	%r536, %ctaid.y;
	mov.u32 	%r537, %ntid.y;
	mov.u32 	%r538, %tid.y;
	mad.lo.s32 	%r539, %r536, %r537, %r538;
	setp.ge.s32 	%p7, %r535, %r529;
	setp.ge.s32 	%p8, %r539, %r531;
	or.pred  	%p9, %p7, %p8;
	@%p9 bra 	$L__BB24_317;
	ld.param.u32 	%r1372, [_Z12resizeKernelIfLi3E19LanczosInterpolatorIfLi3EEEvPKT_i8NppiSize8NppiRectPS2_iS5_S6__param_5];
	ld.param.u64 	%rd603, [_Z12resizeKernelIfLi3E19LanczosInterpolatorIfLi3EEEvPKT_i8NppiSize8NppiRectPS2_iS5_S6__param_4];
	cvta.to.global.u64 	%rd123, %rd603;
	cvt.rn.f32.s32 	%f270, %r524;
	cvt.rn.f32.s32 	%f271, %r529;
	div.rn.f32 	%f272, %f270, %f271;
	cvt.rn.f32.s32 	%f273, %r525;
	cvt.rn.f32.u32 	%f274, %r531;
	div.rn.f32 	%f275, %f273, %f274;
	mov.u32 	%r542, %ctaid.x;
	mov.u32 	%r543, %ntid.x;
	mov.u32 	%r544, %tid.x;
	mad.lo.s32 	%r545, %r542, %r543, %r544;
	cvt.rn.f32.s32 	%f276, %r545;
	cvt.rn.f32.s32 	%f277, %r522;
	fma.rn.f32 	%f278, %f272, %f276, %f277;
	mov.u32 	%r546, %ctaid.y;
	mov.u32 	%r547, %ntid.y;
	mov.u32 	%r548, %tid.y;
	mad.lo.s32 	%r549, %r546, %r547, %r548;
	cvt.rn.f32.u32 	%f279, %r549;
	cvt.rn.f32.s32 	%f280, %r523;
	fma.rn.f32 	%f281, %f275, %f279, %f280;
	cvt.rmi.f32.f32 	%f282, %f278;
	cvt.rzi.s32.f32 	%r550, %f282;
	cvt.rmi.f32.f32 	%f283, %f281;
	cvt.rzi.s32.f32 	%r1, %f283;
	cvt.rn.f32.s32 	%f284, %r550;
	sub.f32 	%f285, %f278, %f284;
	cvt.rn.f32.s32 	%f286, %r1;
	sub.f32 	%f1, %f281, %f286;
	add.s32 	%r551, %r528, %r549;
	mul.lo.s32 	%r552, %r551, %r1372;
	cvt.s64.s32 	%rd124, %r552;
	add.s64 	%rd5, %rd123, %rd124;
	add.s32 	%r2, %r527, %r545;
	add.s32 	%r553, %r524, %r522;
	add.s32 	%r554, %r553, -1;
	add.s32 	%r555, %r550, -2;
	max.s32 	%r556, %r555, %r522;
	min.s32 	%r557, %r556, %r554;
	add.f32 	%f287, %f285, 0f40000000;
	abs.f32 	%f2, %f287;
	mul.f32 	%f3, %f2, 0f40490FDB;
	div.rn.f32 	%f4, %f3, 0f40400000;
	mul.f32 	%f288, %f3, 0f3F22F983;
	cvt.rni.s32.f32 	%r3, %f288;
	cvt.rn.f32.s32 	%f289, %r3;
	fma.rn.f32 	%f290, %f289, 0fBFC90FDA, %f3;
	fma.rn.f32 	%f291, %f289, 0fB3A22168, %f290;
	fma.rn.f32 	%f5, %f289, 0fA7C234C5, %f291;
	mov.b32 	%r558, %f3;
	shr.u32 	%r559, %r558, 23;
	add.s32 	%r560, %r559, -128;
	shr.u32 	%r561, %r560, 5;
	and.b32  	%r4, %r559, 31;
	mul.wide.u32 	%rd125, %r561, 4;
	sub.s64 	%rd6, %rd2, %rd125;
	mul.f32 	%f292, %f4, 0f3F22F983;
	cvt.rni.s32.f32 	%r5, %f292;
	cvt.rn.f32.s32 	%f293, %r5;
	fma.rn.f32 	%f294, %f293, 0fBFC90FDA, %f4;
	fma.rn.f32 	%f295, %f293, 0fB3A22168, %f294;
	fma.rn.f32 	%f6, %f293, 0fA7C234C5, %f295;
	mov.b32 	%r562, %f4;
	shr.u32 	%r563, %r562, 23;
	add.s32 	%r564, %r563, -128;
	shr.u32 	%r565, %r564, 5;
	mul.wide.u32 	%rd126, %r565, 4;
	sub.s64 	%rd7, %rd1, %rd126;
	mul.lo.s32 	%r6, %r557, 3;
	add.s32 	%r566, %r550, -1;
	max.s32 	%r567, %r566, %r522;
	min.s32 	%r568, %r567, %r554;
	add.f32 	%f296, %f285, 0f3F800000;
	abs.f32 	%f7, %f296;
	mul.f32 	%f8, %f7, 0f40490FDB;
	div.rn.f32 	%f9, %f8, 0f40400000;
	mul.f32 	%f297, %f8, 0f3F22F983;
	cvt.rni.s32.f32 	%r7, %f297;
	cvt.rn.f32.s32 	%f298, %r7;
	fma.rn.f32 	%f299, %f298, 0fBFC90FDA, %f8;
	fma.rn.f32 	%f300, %f298, 0fB3A22168, %f299;
	fma.rn.f32 	%f10, %f298, 0fA7C234C5, %f300;
	mov.b32 	%r569, %f8;
	shr.u32 	%r570, %r569, 23;
	add.s32 	%r571, %r570, -128;
	shr.u32 	%r572, %r571, 5;
	and.b32  	%r8, %r570, 31;
	mul.wide.u32 	%rd127, %r572, 4;
	sub.s64 	%rd8, %rd2, %rd127;
	mul.f32 	%f301, %f9, 0f3F22F983;
	cvt.rni.s32.f32 	%r9, %f301;
	cvt.rn.f32.s32 	%f302, %r9;
	fma.rn.f32 	%f303, %f302, 0fBFC90FDA, %f9;
	fma.rn.f32 	%f304, %f302, 0fB3A22168, %f303;
	fma.rn.f32 	%f11, %f302, 0fA7C234C5, %f304;
	mov.b32 	%r573, %f9;
	shr.u32 	%r574, %r573, 23;
	add.s32 	%r575, %r574, -128;
	shr.u32 	%r576, %r575, 5;
	and.b32  	%r10, %r574, 31;
	mul.wide.u32 	%rd128, %r576, 4;
	sub.s64 	%rd9, %rd1, %rd128;
	mul.lo.s32 	%r11, %r568, 3;
	max.s32 	%r577, %r550, %r522;
	min.s32 	%r578, %r577, %r554;
	abs.f32 	%f12, %f285;
	mul.f32 	%f13, %f12, 0f40490FDB;
	div.rn.f32 	%f14, %f13, 0f40400000;
	mul.f32 	%f305, %f13, 0f3F22F983;
	cvt.rni.s32.f32 	%r12, %f305;
	cvt.rn.f32.s32 	%f306, %r12;
	fma.rn.f32 	%f307, %f306, 0fBFC90FDA, %f13;
	fma.rn.f32 	%f308, %f306, 0fB3A22168, %f307;
	fma.rn.f32 	%f15, %f306, 0fA7C234C5, %f308;
	mov.b32 	%r579, %f13;
	shr.u32 	%r580, %r579, 23;
	add.s32 	%r581, %r580, -128;
	shr.u32 	%r582, %r581, 5;
	mul.wide.u32 	%rd129, %r582, 4;
	sub.s64 	%rd10, %rd2, %rd129;
	mul.f32 	%f309, %f14, 0f3F22F983;
	cvt.rni.s32.f32 	%r13, %f309;
	cvt.rn.f32.s32 	%f310, %r13;
	fma.rn.f32 	%f311, %f310, 0fBFC90FDA, %f14;
	fma.rn.f32 	%f312, %f310, 0fB3A22168, %f311;
	fma.rn.f32 	%f16, %f310, 0fA7C234C5, %f312;
	mov.b32 	%r583, %f14;
	shr.u32 	%r584, %r583, 23;
	add.s32 	%r585, %r584, -128;
	shr.u32 	%r586, %r585, 5;
	and.b32  	%r14, %r584, 31;
	mul.wide.u32 	%rd130, %r586, 4;
	sub.s64 	%rd11, %rd1, %rd130;
	mul.lo.s32 	%r15, %r578, 3;
	add.s32 	%r587, %r550, 1;
	max.s32 	%r588, %r587, %r522;
	min.s32 	%r589, %r588, %r554;
	add.f32 	%f313, %f285, 0fBF800000;
	abs.f32 	%f17, %f313;
	mul.f32 	%f18, %f17, 0f40490FDB;
	div.rn.f32 	%f19, %f18, 0f40400000;
	mul.f32 	%f314, %f18, 0f3F22F983;
	cvt.rni.s32.f32 	%r16, %f314;
	cvt.rn.f32.s32 	%f315, %r16;
	fma.rn.f32 	%f316, %f315, 0fBFC90FDA, %f18;
	fma.rn.f32 	%f317, %f315, 0fB3A22168, %f316;
	fma.rn.f32 	%f20, %f315, 0fA7C234C5, %f317;
	mov.b32 	%r590, %f18;
	shr.u32 	%r591, %r590, 23;
	add.s32 	%r592, %r591, -128;
	shr.u32 	%r593, %r592, 5;
	and.b32  	%r17, %r591, 31;
	mul.wide.u32 	%rd131, %r593, 4;
	sub.s64 	%rd12, %rd2, %rd131;
	mul.f32 	%f318, %f19, 0f3F22F983;
	cvt.rni.s32.f32 	%r18, %f318;
	cvt.rn.f32.s32 	%f319, %r18;
	fma.rn.f32 	%f320, %f319, 0fBFC90FDA, %f19;
	fma.rn.f32 	%f321, %f319, 0fB3A22168, %f320;
	fma.rn.f32 	%f21, %f319, 0fA7C234C5, %f321;
	mov.b32 	%r594, %f19;
	shr.u32 	%r595, %r594, 23;
	add.s32 	%r596, %r595, -128;
	shr.u32 	%r597, %r596, 5;
	and.b32  	%r19, %r595, 31;
	mul.wide.u32 	%rd132, %r597, 4;
	sub.s64 	%rd13, %rd1, %rd132;
	mul.lo.s32 	%r20, %r589, 3;
	add.s32 	%r598, %r550, 2;
	max.s32 	%r599, %r598, %r522;
	min.s32 	%r600, %r599, %r554;
	add.f32 	%f322, %f285, 0fC0000000;
	abs.f32 	%f22, %f322;
	mul.f32 	%f23, %f22, 0f40490FDB;
	div.rn.f32 	%f24, %f23, 0f40400000;
	mul.f32 	%f323, %f23, 0f3F22F983;
	cvt.rni.s32.f32 	%r21, %f323;
	cvt.rn.f32.s32 	%f324, %r21;
	fma.rn.f32 	%f325, %f324, 0fBFC90FDA, %f23;
	fma.rn.f32 	%f326, %f324, 0fB3A22168, %f325;
	fma.rn.f32 	%f25, %f324, 0fA7C234C5, %f326;
	mov.b32 	%r601, %f23;
	shr.u32 	%r602, %r601, 23;
	add.s32 	%r603, %r602, -128;
	shr.u32 	%r604, %r603, 5;
	and.b32  	%r22, %r602, 31;
	mul.wide.u32 	%rd133, %r604, 4;
	sub.s64 	%rd14, %rd2, %rd133;
	mul.f32 	%f327, %f24, 0f3F22F983;
	cvt.rni.s32.f32 	%r23, %f327;
	cvt.rn.f32.s32 	%f328, %r23;
	fma.rn.f32 	%f329, %f328, 0fBFC90FDA, %f24;
	fma.rn.f32 	%f330, %f328, 0fB3A22168, %f329;
	fma.rn.f32 	%f26, %f328, 0fA7C234C5, %f330;
	mov.b32 	%r605, %f24;
	shr.u32 	%r606, %r605, 23;
	add.s32 	%r607, %r606, -128;
	shr.u32 	%r608, %r607, 5;
	and.b32  	%r24, %r606, 31;
	mul.wide.u32 	%rd134, %r608, 4;
	sub.s64 	%rd15, %rd1, %rd134;
	mul.lo.s32 	%r25, %r600, 3;
	add.s32 	%r609, %r550, 3;
	max.s32 	%r610, %r609, %r522;
	min.s32 	%r611, %r610, %r554;
	add.f32 	%f331, %f285, 0fC0400000;
	abs.f32 	%f27, %f331;
	mul.f32 	%f28, %f27, 0f40490FDB;
	div.rn.f32 	%f29, %f28, 0f40400000;
	mul.f32 	%f332, %f28, 0f3F22F983;
	cvt.rni.s32.f32 	%r26, %f332;
	cvt.rn.f32.s32 	%f333, %r26;
	fma.rn.f32 	%f334, %f333, 0fBFC90FDA, %f28;
	fma.rn.f32 	%f335, %f333, 0fB3A22168, %f334;
	fma.rn.f32 	%f30, %f333, 0fA7C234C5, %f335;
	mov.b32 	%r612, %f28;
	shr.u32 	%r613, %r612, 23;
	add.s32 	%r614, %r613, -128;
	shr.u32 	%r615, %r614, 5;
	and.b32  	%r27, %r613, 31;
	mul.wide.u32 	%rd135, %r615, 4;
	sub.s64 	%rd16, %rd2, %rd135;
	mul.f32 	%f336, %f29, 0f3F22F983;
	cvt.rni.s32.f32 	%r28, %f336;
	cvt.rn.f32.s32 	%f337, %r28;
	fma.rn.f32 	%f338, %f337, 0fBFC90FDA, %f29;
	fma.rn.f32 	%f339, %f337, 0fB3A22168, %f338;
	fma.rn.f32 	%f31, %f337, 0fA7C234C5, %f339;
	mov.b32 	%r616, %f29;
	shr.u32 	%r617, %r616, 23;
	add.s32 	%r618, %r617, -128;
	shr.u32 	%r619, %r618, 5;
	and.b32  	%r29, %r617, 31;
	mul.wide.u32 	%rd136, %r619, 4;
	sub.s64 	%rd17, %rd1, %rd136;
	mul.lo.s32 	%r30, %r611, 3;
	mov.f32 	%f1161, 0f00000000;
	mov.b32 	%r1373, -2;
$L__BB24_2:
	cvt.rn.f32.s32 	%f341, %r1373;
	sub.f32 	%f342, %f1, %f341;
	abs.f32 	%f33, %f342;
	setp.geu.f32 	%p10, %f33, 0f40400000;
	mov.f32 	%f1164, 0f00000000;
	@%p10 bra 	$L__BB24_21;
	setp.lt.f32 	%p11, %f33, 0f38D1B717;
	mov.f32 	%f1164, 0f3F800000;
	@%p11 bra 	$L__BB24_21;
	mul.f32 	%f34, %f33, 0f40490FDB;
	div.rn.f32 	%f35, %f34, 0f40400000;
	mul.f32 	%f344, %f34, 0f3F22F983;
	cvt.rni.s32.f32 	%r1377, %f344;
	cvt.rn.f32.s32 	%f345, %r1377;
	fma.rn.f32 	%f346, %f345, 0fBFC90FDA, %f34;
	fma.rn.f32 	%f347, %f345, 0fB3A22168, %f346;
	fma.rn.f32 	%f1162, %f345, 0fA7C234C5, %f347;
	abs.f32 	%f37, %f34;
	setp.ltu.f32 	%p12, %f37, 0f47CE4780;
	@%p12 bra 	$L__BB24_12;
	setp.neu.f32 	%p13, %f37, 0f7F800000;
	@%p13 bra 	$L__BB24_7;
	mov.f32 	%f350, 0f00000000;
	mul.rn.f32 	%f1162, %f34, %f350;
	mov.b32 	%r1377, 0;
	bra.uni 	$L__BB24_12;
$L__BB24_7:
	mov.b32 	%r33, %f34;
	shl.b32 	%r621, %r33, 8;
	or.b32  	%r34, %r621, -2147483648;
	mov.b64 	%rd604, 0;
	mov.b32 	%r1374, 0;
$L__BB24_8:
	.pragma "nounroll";
	mul.wide.u32 	%rd138, %r1374, 4;
	mov.u64 	%rd139, __cudart_i2opi_f;
	add.s64 	%rd140, %rd139, %rd138;
	ld.global.nc.u32 	%r622, [%rd140];
	mad.wide.u32 	%rd141, %r622, %r34, %rd604;
	shr.u64 	%rd604, %rd141, 32;
	add.s64 	%rd142, %rd4, %rd138;
	st.local.u32 	[%rd142], %rd141;
	add.s32 	%r1374, %r1374, 1;
	setp.ne.s32 	%p14, %r1374, 6;
	@%p14 bra 	$L__BB24_8;
	shr.u32 	%r623, %r33, 23;
	st.local.u32 	[%rd4+24], %rd604;
	and.b32  	%r37, %r623, 31;
	add.s32 	%r624, %r623, -128;
	shr.u32 	%r625, %r624, 5;
	mul.wide.u32 	%rd143, %r625, 4;
	sub.s64 	%rd20, %rd4, %rd143;
	ld.local.u32 	%r1375, [%rd20+24];
	ld.local.u32 	%r1376, [%rd20+20];
	setp.eq.s32 	%p15, %r37, 0;
	@%p15 bra 	$L__BB24_11;
	shf.l.wrap.b32 	%r1375, %r1376, %r1375, %r37;
	ld.local.u32 	%r626, [%rd20+16];
	shf.l.wrap.b32 	%r1376, %r626, %r1376, %r37;
$L__BB24_11:
	shr.u32 	%r627, %r1375, 30;
	shf.l.wrap.b32 	%r628, %r1376, %r1375, 2;
	shl.b32 	%r629, %r1376, 2;
	shr.u32 	%r630, %r628, 31;
	add.s32 	%r1377, %r630, %r627;
	xor.b32  	%r631, %r628, %r33;
	shr.s32 	%r632, %r628, 31;
	xor.b32  	%r633, %r632, %r628;
	xor.b32  	%r634, %r632, %r629;
	cvt.u64.u32 	%rd144, %r633;
	shl.b64 	%rd145, %rd144, 32;
	cvt.u64.u32 	%rd146, %r634;
	or.b64  	%rd147, %rd145, %rd146;
	cvt.rn.f64.s64 	%fd1, %rd147;
	mul.f64 	%fd2, %fd1, 0d3BF921FB54442D19;
	cvt.rn.f32.f64 	%f348, %fd2;
	neg.f32 	%f349, %f348;
	setp.lt.s32 	%p16, %r631, 0;
	selp.f32 	%f1162, %f349, %f348, %p16;
$L__BB24_12:
	mul.rn.f32 	%f351, %f1162, %f1162;
	and.b32  	%r636, %r1377, 1;
	setp.eq.b32 	%p17, %r636, 1;
	selp.f32 	%f352, 0f3F800000, %f1162, %p17;
	fma.rn.f32 	%f353, %f351, %f352, 0f00000000;
	fma.rn.f32 	%f354, %f351, 0f37CBAC00, 0fBAB607ED;
	selp.f32 	%f355, %f354, 0fB94D4153, %p17;
	selp.f32 	%f356, 0f3D2AAABB, 0f3C0885E4, %p17;
	fma.rn.f32 	%f357, %f355, %f351, %f356;
	selp.f32 	%f358, 0fBEFFFFFF, 0fBE2AAAA8, %p17;
	fma.rn.f32 	%f359, %f357, %f351, %f358;
	fma.rn.f32 	%f360, %f359, %f353, %f352;
	and.b32  	%r637, %r1377, 2;
	setp.eq.s32 	%p18, %r637, 0;
	mov.f32 	%f361, 0f00000000;
	sub.f32 	%f362, %f361, %f360;
	selp.f32 	%f363, %f360, %f362, %p18;
	div.rn.f32 	%f41, %f363, %f34;
	mul.f32 	%f364, %f35, 0f3F22F983;
	cvt.rni.s32.f32 	%r1381, %f364;
	cvt.rn.f32.s32 	%f365, %r1381;
	fma.rn.f32 	%f366, %f365, 0fBFC90FDA, %f35;
	fma.rn.f32 	%f367, %f365, 0fB3A22168, %f366;
	fma.rn.f32 	%f1163, %f365, 0fA7C234C5, %f367;
	abs.f32 	%f43, %f35;
	setp.ltu.f32 	%p19, %f43, 0f47CE4780;
	@%p19 bra 	$L__BB24_20;
	setp.neu.f32 	%p20, %f43, 0f7F800000;
	@%p20 bra 	$L__BB24_15;
	mov.f32 	%f370, 0f00000000;
	mul.rn.f32 	%f1163, %f35, %f370;
	mov.b32 	%r1381, 0;
	bra.uni 	$L__BB24_20;
$L__BB24_15:
	mov.b32 	%r47, %f35;
	shl.b32 	%r639, %r47, 8;
	or.b32  	%r48, %r639, -2147483648;
	mov.b64 	%rd605, 0;
	mov.b32 	%r1378, 0;
$L__BB24_16:
	.pragma "nounroll";
	mul.wide.u32 	%rd149, %r1378, 4;
	mov.u64 	%rd150, __cudart_i2opi_f;
	add.s64 	%rd151, %rd150, %rd149;
	ld.global.nc.u32 	%r640, [%rd151];
	mad.wide.u32 	%rd152, %r640, %r48, %rd605;
	shr.u64 	%rd605, %rd152, 32;
	add.s64 	%rd153, %rd3, %rd149;
	st.local.u32 	[%rd153], %rd152;
	add.s32 	%r1378, %r1378, 1;
	setp.ne.s32 	%p21, %r1378, 6;
	@%p21 bra 	$L__BB24_16;
	shr.u32 	%r641, %r47, 23;
	st.local.u32 	[%rd3+24], %rd605;
	and.b32  	%r51, %r641, 31;
	add.s32 	%r642, %r641, -128;
	shr.u32 	%r643, %r642, 5;
	mul.wide.u32 	%rd154, %r643, 4;
	sub.s64 	%rd23, %rd3, %rd154;
	ld.local.u32 	%r1379, [%rd23+24];
	ld.local.u32 	%r1380, [%rd23+20];
	setp.eq.s32 	%p22, %r51, 0;
	@%p22 bra 	$L__BB24_19;
	shf.l.wrap.b32 	%r1379, %r1380, %r1379, %r51;
	ld.local.u32 	%r644, [%rd23+16];
	shf.l.wrap.b32 	%r1380, %r644, %r1380, %r51;
$L__BB24_19:
	shr.u32 	%r645, %r1379, 30;
	shf.l.wrap.b32 	%r646, %r1380, %r1379, 2;
	shl.b32 	%r647, %r1380, 2;
	shr.u32 	%r648, %r646, 31;
	add.s32 	%r1381, %r648, %r645;
	xor.b32  	%r649, %r646, %r47;
	shr.s32 	%r650, %r646, 31;
	xor.b32  	%r651, %r650, %r646;
	xor.b32  	%r652, %r650, %r647;
	cvt.u64.u32 	%rd155, %r651;
	shl.b64 	%rd156, %rd155, 32;
	cvt.u64.u32 	%rd157, %r652;
	or.b64  	%rd158, %rd156, %rd157;
	cvt.rn.f64.s64 	%fd3, %rd158;
	mul.f64 	%fd4, %fd3, 0d3BF921FB54442D19;
	cvt.rn.f32.f64 	%f368, %fd4;
	neg.f32 	%f369, %f368;
	setp.lt.s32 	%p23, %r649, 0;
	selp.f32 	%f1163, %f369, %f368, %p23;
$L__BB24_20:
	mul.rn.f32 	%f371, %f1163, %f1163;
	and.b32  	%r654, %r1381, 1;
	setp.eq.b32 	%p24, %r654, 1;
	selp.f32 	%f372, 0f3F800000, %f1163, %p24;
	fma.rn.f32 	%f373, %f371, %f372, 0f00000000;
	fma.rn.f32 	%f374, %f371, 0f37CBAC00, 0fBAB607ED;
	selp.f32 	%f375, %f374, 0fB94D4153, %p24;
	selp.f32 	%f376, 0f3D2AAABB, 0f3C0885E4, %p24;
	fma.rn.f32 	%f377, %f375, %f371, %f376;
	selp.f32 	%f378, 0fBEFFFFFF, 0fBE2AAAA8, %p24;
	fma.rn.f32 	%f379, %f377, %f371, %f378;
	fma.rn.f32 	%f380, %f379, %f373, %f372;
	and.b32  	%r655, %r1381, 2;
	setp.eq.s32 	%p25, %r655, 0;
	mov.f32 	%f381, 0f00000000;
	sub.f32 	%f382, %f381, %f380;
	selp.f32 	%f383, %f380, %f382, %p25;
	div.rn.f32 	%f384, %f383, %f35;
	mul.f32 	%f1164, %f41, %f384;
$L__BB24_21:
	setp.lt.f32 	%p26, %f2, 0f38D1B717;
	setp.geu.f32 	%p27, %f2, 0f40400000;
	or.pred  	%p1, %p27, %p26;
	selp.f32 	%f49, 0f00000000, 0f3F800000, %p27;
	mov.f32 	%f1167, %f49;
	@%p1 bra 	$L__BB24_35;
	abs.f32 	%f385, %f3;
	setp.eq.f32 	%p28, %f385, 0f7F800000;
	setp.ltu.f32 	%p29, %f385, 0f47CE4780;
	or.pred  	%p30, %p29, %p28;
	selp.b32 	%r1385, %r3, 0, %p29;
	mov.f32 	%f386, 0f00000000;
	mul.rn.f32 	%f387, %f3, %f386;
	selp.f32 	%f1165, %f5, %f387, %p29;
	@%p30 bra 	$L__BB24_28;
	mov.b64 	%rd606, 0;
	mov.b32 	%r1382, 0;
$L__BB24_24:
	.pragma "nounroll";
	mul.wide.u32 	%rd160, %r1382, 4;
	mov.u64 	%rd161, __cudart_i2opi_f;
	add.s64 	%rd162, %rd161, %rd160;
	ld.global.nc.u32 	%r657, [%rd162];
	mov.b32 	%r658, %f3;
	shl.b32 	%r659, %r658, 8;
	or.b32  	%r660, %r659, -2147483648;
	mad.wide.u32 	%rd163, %r657, %r660, %rd606;
	shr.u64 	%rd606, %rd163, 32;
	add.s64 	%rd164, %rd2, %rd160;
	st.local.u32 	[%rd164], %rd163;
	add.s32 	%r1382, %r1382, 1;
	setp.ne.s32 	%p31, %r1382, 6;
	@%p31 bra 	$L__BB24_24;
	setp.eq.s32 	%p32, %r4, 0;
	st.local.u32 	[%rd2+24], %rd606;
	ld.local.u32 	%r1383, [%rd6+24];
	ld.local.u32 	%r1384, [%rd6+20];
	@%p32 bra 	$L__BB24_27;
	shf.l.wrap.b32 	%r1383, %r1384, %r1383, %r4;
	ld.local.u32 	%r661, [%rd6+16];
	shf.l.wrap.b32 	%r1384, %r661, %r1384, %r4;
$L__BB24_27:
	shr.u32 	%r662, %r1383, 30;
	shf.l.wrap.b32 	%r663, %r1384, %r1383, 2;
	shl.b32 	%r664, %r1384, 2;
	shr.u32 	%r665, %r663, 31;
	add.s32 	%r1385, %r665, %r662;
	mov.b32 	%r666, %f3;
	xor.b32  	%r667, %r663, %r666;
	shr.s32 	%r668, %r663, 31;
	xor.b32  	%r669, %r668, %r663;
	xor.b32  	%r670, %r668, %r664;
	cvt.u64.u32 	%rd165, %r669;
	shl.b64 	%rd166, %rd165, 32;
	cvt.u64.u32 	%rd167, %r670;
	or.b64  	%rd168, %rd166, %rd167;
	cvt.rn.f64.s64 	%fd5, %rd168;
	mul.f64 	%fd6, %fd5, 0d3BF921FB54442D19;
	cvt.rn.f32.f64 	%f388, %fd6;
	neg.f32 	%f389, %f388;
	setp.lt.s32 	%p33, %r667, 0;
	selp.f32 	%f1165, %f389, %f388, %p33;
$L__BB24_28:
	abs.f32 	%f390, %f4;
	setp.eq.f32 	%p34, %f390, 0f7F800000;
	setp.ltu.f32 	%p35, %f390, 0f47CE4780;
	mul.rn.f32 	%f391, %f1165, %f1165;
	and.b32  	%r671, %r1385, 1;
	setp.eq.b32 	%p36, %r671, 1;
	selp.f32 	%f392, 0f3F800000, %f1165, %p36;
	fma.rn.f32 	%f393, %f391, %f392, 0f00000000;
	fma.rn.f32 	%f394, %f391, 0f37CBAC00, 0fBAB607ED;
	selp.f32 	%f395, %f394, 0fB94D4153, %p36;
	selp.f32 	%f396, 0f3D2AAABB, 0f3C0885E4, %p36;
	fma.rn.f32 	%f397, %f395, %f391, %f396;
	selp.f32 	%f398, 0fBEFFFFFF, 0fBE2AAAA8, %p36;
	fma.rn.f32 	%f399, %f397, %f391, %f398;
	fma.rn.f32 	%f400, %f399, %f393, %f392;
	and.b32  	%r672, %r1385, 2;
	setp.eq.s32 	%p37, %r672, 0;
	mov.f32 	%f401, 0f00000000;
	sub.f32 	%f402, %f401, %f400;
	selp.f32 	%f53, %f400, %f402, %p37;
	or.pred  	%p38, %p35, %p34;
	selp.b32 	%r1389, %r5, 0, %p35;
	mul.rn.f32 	%f403, %f4, %f401;
	selp.f32 	%f1166, %f6, %f403, %p35;
	@%p38 bra 	$L__BB24_34;
	mov.b64 	%rd607, 0;
	mov.b32 	%r1386, 0;
$L__BB24_30:
	.pragma "nounroll";
	mul.wide.u32 	%rd170, %r1386, 4;
	mov.u64 	%rd171, __cudart_i2opi_f;
	add.s64 	%rd172, %rd171, %rd170;
	ld.global.nc.u32 	%r674, [%rd172];
	mov.b32 	%r675, %f4;
	shl.b32 	%r676, %r675, 8;
	or.b32  	%r677, %r676, -2147483648;
	mad.wide.u32 	%rd173, %r674, %r677, %rd607;
	shr.u64 	%rd607, %rd173, 32;
	add.s64 	%rd174, %rd1, %rd170;
	st.local.u32 	[%rd174], %rd173;
	add.s32 	%r1386, %r1386, 1;
	setp.ne.s32 	%p39, %r1386, 6;
	@%p39 bra 	$L__BB24_30;
	mov.b32 	%r678, %f4;
	shr.u32 	%r679, %r678, 23;
	and.b32  	%r74, %r679, 31;
	setp.eq.s32 	%p40, %r74, 0;
	st.local.u32 	[%rd1+24], %rd607;
	ld.local.u32 	%r1387, [%rd7+24];
	ld.local.u32 	%r1388, [%rd7+20];
	@%p40 bra 	$L__BB24_33;
	shf.l.wrap.b32 	%r1387, %r1388, %r1387, %r74;
	ld.local.u32 	%r680, [%rd7+16];
	shf.l.wrap.b32 	%r1388, %r680, %r1388, %r74;
$L__BB24_33:
	shr.u32 	%r681, %r1387, 30;
	shf.l.wrap.b32 	%r682, %r1388, %r1387, 2;
	shl.b32 	%r683, %r1388, 2;
	shr.u32 	%r684, %r682, 31;
	add.s32 	%r1389, %r684, %r681;
	mov.b32 	%r685, %f4;
	xor.b32  	%r686, %r682, %r685;
	shr.s32 	%r687, %r682, 31;
	xor.b32  	%r688, %r687, %r682;
	xor.b32  	%r689, %r687, %r683;
	cvt.u64.u32 	%rd175, %r688;
	shl.b64 	%rd176, %rd175, 32;
	cvt.u64.u32 	%rd177, %r689;
	or.b64  	%rd178, %rd176, %rd177;
	cvt.rn.f64.s64 	%fd7, %rd178;
	mul.f64 	%fd8, %fd7, 0d3BF921FB54442D19;
	cvt.rn.f32.f64 	%f404, %fd8;
	neg.f32 	%f405, %f404;
	setp.lt.s32 	%p41, %r686, 0;
	selp.f32 	%f1166, %f405, %f404, %p41;
$L__BB24_34:
	mul.rn.f32 	%f406, %f1166, %f1166;
	and.b32  	%r690, %r1389, 1;
	setp.eq.b32 	%p42, %r690, 1;
	selp.f32 	%f407, 0f3F800000, %f1166, %p42;
	fma.rn.f32 	%f408, %f406, %f407, 0f00000000;
	fma.rn.f32 	%f409, %f406, 0f37CBAC00, 0fBAB607ED;
	selp.f32 	%f410, %f409, 0fB94D4153, %p42;
	selp.f32 	%f411, 0f3D2AAABB, 0f3C0885E4, %p42;
	fma.rn.f32 	%f412, %f410, %f406, %f411;
	selp.f32 	%f413, 0fBEFFFFFF, 0fBE2AAAA8, %p42;
	fma.rn.f32 	%f414, %f412, %f406, %f413;
	fma.rn.f32 	%f415, %f414, %f408, %f407;
	and.b32  	%r691, %r1389, 2;
	setp.eq.s32 	%p43, %r691, 0;
	mov.f32 	%f416, 0f00000000;
	sub.f32 	%f417, %f416, %f415;
	selp.f32 	%f418, %f415, %f417, %p43;
	div.rn.f32 	%f419, %f418, %f4;
	div.rn.f32 	%f420, %f53, %f3;
	mul.f32 	%f1167, %f420, %f419;
$L__BB24_35:
	ld.param.u32 	%r1369, [_Z12resizeKernelIfLi3E19LanczosInterpolatorIfLi3EEEvPKT_i8NppiSize8NppiRectPS2_iS5_S6__param_1];
	ld.param.u64 	%rd601, [_Z12resizeKernelIfLi3E19LanczosInterpolatorIfLi3EEEvPKT_i8NppiSize8NppiRectPS2_iS5_S6__param_0];
	add.s32 	%r692, %r1373, %r1;
	max.s32 	%r693, %r692, %r523;
	add.s32 	%r694, %r525, %r523;
	add.s32 	%r695, %r694, -1;
	min.s32 	%r696, %r693, %r695;
	mul.lo.s32 	%r697, %r696, %r1369;
	cvt.s64.s32 	%rd179, %r697;
	cvta.to.global.u64 	%rd180, %rd601;
	add.s64 	%rd28, %rd180, %rd179;
	setp.lt.f32 	%p44, %f7, 0f38D1B717;
	setp.geu.f32 	%p45, %f7, 0f40400000;
	mul.f32 	%f421, %f1164, %f1167;
	mul.wide.s32 	%rd181, %r6, 4;
	add.s64 	%rd182, %rd28, %rd181;
	ld.global.f32 	%f422, [%rd182];
	fma.rn.f32 	%f59, %f422, %f421, %f1161;
	or.pred  	%p2, %p45, %p44;
	selp.f32 	%f60, 0f00000000, 0f3F800000, %p45;
	mov.f32 	%f1170, %f60;
	@%p2 bra 	$L__BB24_49;
	abs.f32 	%f423, %f8;
	setp.eq.f32 	%p46, %f423, 0f7F800000;
	setp.ltu.f32 	%p47, %f423, 0f47CE4780;
	or.pred  	%p48, %p47, %p46;
	selp.b32 	%r1393, %r7, 0, %p47;
	mov.f32 	%f424, 0f00000000;
	mul.rn.f32 	%f425, %f8, %f424;
	selp.f32 	%f1168, %f10, %f425, %p47;
	@%p48 bra 	$L__BB24_42;
	mov.b64 	%rd608, 0;
	mov.b32 	%r1390, 0;
$L__BB24_38:
	.pragma "nounroll";
	mul.wide.u32 	%rd184, %r1390, 4;
	mov.u64 	%rd185, __cudart_i2opi_f;
	add.s64 	%rd186, %rd185, %rd184;
	ld.global.nc.u32 	%r699, [%rd186];
	mov.b32 	%r700, %f8;
	shl.b32 	%r701, %r700, 8;
	or.b32  	%r702, %r701, -2147483648;
	mad.wide.u32 	%rd187, %r699, %r702, %rd608;
	shr.u64 	%rd608, %rd187, 32;
	add.s64 	%rd188, %rd2, %rd184;
	st.local.u32 	[%rd188], %rd187;
	add.s32 	%r1390, %r1390, 1;
	setp.ne.s32 	%p49, %r1390, 6;
	@%p49 bra 	$L__BB24_38;
	setp.eq.s32 	%p50, %r8, 0;
	st.local.u32 	[%rd2+24], %rd608;
	ld.local.u32 	%r1391, [%rd8+24];
	ld.local.u32 	%r1392, [%rd8+20];
	@%p50 bra 	$L__BB24_41;
	shf.l.wrap.b32 	%r1391, %r1392, %r1391, %r8;
	ld.local.u32 	%r703, [%rd8+16];
	shf.l.wrap.b32 	%r1392, %r703, %r1392, %r8;
$L__BB24_41:
	shr.u32 	%r704, %r1391, 30;
	shf.l.wrap.b32 	%r705, %r1392, %r1391, 2;
	shl.b32 	%r706, %r1392, 2;
	shr.u32 	%r707, %r705, 31;
	add.s32 	%r1393, %r707, %r704;
	mov.b32 	%r708, %f8;
	xor.b32  	%r709, %r705, %r708;
	shr.s32 	%r710, %r705, 31;
	xor.b32  	%r711, %r710, %r705;
	xor.b32  	%r712, %r710, %r706;
	cvt.u64.u32 	%rd189, %r711;
	shl.b64 	%rd190, %rd189, 32;
	cvt.u64.u32 	%rd191, %r712;
	or.b64  	%rd192, %rd190, %rd191;
	cvt.rn.f64.s64 	%fd9, %rd192;
	mul.f64 	%fd10, %fd9, 0d3BF921FB54442D19;
	cvt.rn.f32.f64 	%f426, %fd10;
	neg.f32 	%f427, %f426;
	setp.lt.s32 	%p51, %r709, 0;
	selp.f32 	%f1168, %f427, %f426, %p51;
$L__BB24_42:
	abs.f32 	%f428, %f9;
	setp.eq.f32 	%p52, %f428, 0f7F800000;
	setp.ltu.f32 	%p53, %f428, 0f47CE4780;
	mul.rn.f32 	%f429, %f1168, %f1168;
	and.b32  	%r713, %r1393, 1;
	setp.eq.b32 	%p54, %r713, 1;
	selp.f32 	%f430, 0f3F800000, %f1168, %p54;
	fma.rn.f32 	%f431, %f429, %f430, 0f00000000;
	fma.rn.f32 	%f432, %f429, 0f37CBAC00, 0fBAB607ED;
	selp.f32 	%f433, %f432, 0fB94D4153, %p54;
	selp.f32 	%f434, 0f3D2AAABB, 0f3C0885E4, %p54;
	fma.rn.f32 	%f435, %f433, %f429, %f434;
	selp.f32 	%f436, 0fBEFFFFFF, 0fBE2AAAA8, %p54;
	fma.rn.f32 	%f437, %f435, %f429, %f436;
	fma.rn.f32 	%f438, %f437, %f431, %f430;
	and.b32  	%r714, %r1393, 2;
	setp.eq.s32 	%p55, %r714, 0;
	mov.f32 	%f439, 0f00000000;
	sub.f32 	%f440, %f439, %f438;
	selp.f32 	%f64, %f438, %f440, %p55;
	or.pred  	%p56, %p53, %p52;
	selp.b32 	%r1397, %r9, 0, %p53;
	mul.rn.f32 	%f441, %f9, %f439;
	selp.f32 	%f1169, %f11, %f441, %p53;
	@%p56 bra 	$L__BB24_48;
	mov.b64 	%rd609, 0;
	mov.b32 	%r1394, 0;
$L__BB24_44:
	.pragma "nounroll";
	mul.wide.u32 	%rd194, %r1394, 4;
	mov.u64 	%rd195, __cudart_i2opi_f;
	add.s64 	%rd196, %rd195, %rd194;
	ld.global.nc.u32 	%r716, [%rd196];
	mov.b32 	%r717, %f9;
	shl.b32 	%r718, %r717, 8;
	or.b32  	%r719, %r718, -2147483648;
	mad.wide.u32 	%rd197, %r716, %r719, %rd609;
	shr.u64 	%rd609, %rd197, 32;
	add.s64 	%rd198, %rd1, %rd194;
	st.local.u32 	[%rd198], %rd197;
	add.s32 	%r1394, %r1394, 1;
	setp.ne.s32 	%p57, %r1394, 6;
	@%p57 bra 	$L__BB24_44;
	setp.eq.s32 	%p58, %r10, 0;
	st.local.u32 	[%rd1+24], %rd609;
	ld.local.u32 	%r1395, [%rd9+24];
	ld.local.u32 	%r1396, [%rd9+20];
	@%p58 bra 	$L__BB24_47;
	shf.l.wrap.b32 	%r1395, %r1396, %r1395, %r10;
	ld.local.u32 	%r720, [%rd9+16];
	shf.l.wrap.b32 	%r1396, %r720, %r1396, %r10;
$L__BB24_47:
	shr.u32 	%r721, %r1395, 30;
	shf.l.wrap.b32 	%r722, %r1396, %r1395, 2;
	shl.b32 	%r723, %r1396, 2;
	shr.u32 	%r724, %r722, 31;
	add.s32 	%r1397, %r724, %r721;
	mov.b32 	%r725, %f9;
	xor.b32  	%r726, %r722, %r725;
	shr.s32 	%r727, %r722, 31;
	xor.b32  	%r728, %r727, %r722;
	xor.b32  	%r729, %r727, %r723;
	cvt.u64.u32 	%rd199, %r728;
	shl.b64 	%rd200, %rd199, 32;
	cvt.u64.u32 	%rd201, %r729;
	or.b64  	%rd202, %rd200, %rd201;
	cvt.rn.f64.s64 	%fd11, %rd202;
	mul.f64 	%fd12, %fd11, 0d3BF921FB54442D19;
	cvt.rn.f32.f64 	%f442, %fd12;
	neg.f32 	%f443, %f442;
	setp.lt.s32 	%p59, %r726, 0;
	selp.f32 	%f1169, %f443, %f442, %p59;
$L__BB24_48:
	mul.rn.f32 	%f444, %f1169, %f1169;
	and.b32  	%r730, %r1397, 1;
	setp.eq.b32 	%p60, %r730, 1;
	selp.f32 	%f445, 0f3F800000, %f1169, %p60;
	fma.rn.f32 	%f446, %f444, %f445, 0f00000000;
	fma.rn.f32 	%f447, %f444, 0f37CBAC00, 0fBAB607ED;
	selp.f32 	%f448, %f447, 0fB94D4153, %p60;
	selp.f32 	%f449, 0f3D2AAABB, 0f3C0885E4, %p60;
	fma.rn.f32 	%f450, %f448, %f444, %f449;
	selp.f32 	%f451, 0fBEFFFFFF, 0fBE2AAAA8, %p60;
	fma.rn.f32 	%f452, %f450, %f444, %f451;
	fma.rn.f32 	%f453, %f452, %f446, %f445;
	and.b32  	%r731, %r1397, 2;
	setp.eq.s32 	%p61, %r731, 0;
	mov.f32 	%f454, 0f00000000;
	sub.f32 	%f455, %f454, %f453;
	selp.f32 	%f456, %f453, %f455, %p61;
	div.rn.f32 	%f457, %f456, %f9;
	div.rn.f32 	%f458, %f64, %f8;
	mul.f32 	%f1170, %f458, %f457;
$L__BB24_49:
	setp.lt.f32 	%p62, %f12, 0f38D1B717;
	setp.geu.f32 	%p63, %f12, 0f40400000;
	mul.f32 	%f459, %f1164, %f1170;
	mul.wide.s32 	%rd203, %r11, 4;
	add.s64 	%rd204, %rd28, %rd203;
	ld.global.f32 	%f460, [%rd204];
	fma.rn.f32 	%f70, %f460, %f459, %f59;
	or.pred  	%p3, %p63, %p62;
	selp.f32 	%f71, 0f00000000, 0f3F800000, %p63;
	mov.f32 	%f1173, %f71;
	@%p3 bra 	$L__BB24_63;
	abs.f32 	%f461, %f13;
	setp.eq.f32 	%p64, %f461, 0f7F800000;
	setp.ltu.f32 	%p65, %f461, 0f47CE4780;
	or.pred  	%p66, %p65, %p64;
	selp.b32 	%r1401, %r12, 0, %p65;
	mov.f32 	%f462, 0f00000000;
	mul.rn.f32 	%f463, %f13, %f462;
	selp.f32 	%f1171, %f15, %f463, %p65;
	@%p66 bra 	$L__BB24_56;
	mov.b64 	%rd610, 0;
	mov.b32 	%r1398, 0;
$L__BB24_52:
	.pragma "nounroll";
	mul.wide.u32 	%rd206, %r1398, 4;
	mov.u64 	%rd207, __cudart_i2opi_f;
	add.s64 	%rd208, %rd207, %rd206;
	ld.global.nc.u32 	%r733, [%rd208];
	mov.b32 	%r734, %f13;
	shl.b32 	%r735, %r734, 8;
	or.b32  	%r736, %r735, -2147483648;
	mad.wide.u32 	%rd209, %r733, %r736, %rd610;
	shr.u64 	%rd610, %rd209, 32;
	add.s64 	%rd210, %rd2, %rd206;
	st.local.u32 	[%rd210], %rd209;
	add.s32 	%r1398, %r1398, 1;
	setp.ne.s32 	%p67, %r1398, 6;
	@%p67 bra 	$L__BB24_52;
	mov.b32 	%r737, %f13;
	shr.u32 	%r738, %r737, 23;
	and.b32  	%r108, %r738, 31;
	setp.eq.s32 	%p68, %r108, 0;
	st.local.u32 	[%rd2+24], %rd610;
	ld.local.u32 	%r1399, [%rd10+24];
	ld.local.u32 	%r1400, [%rd10+20];
	@%p68 bra 	$L__BB24_55;
	shf.l.wrap.b32 	%r1399, %r1400, %r1399, %r108;
	ld.local.u32 	%r739, [%rd10+16];
	shf.l.wrap.b32 	%r1400, %r739, %r1400, %r108;
$L__BB24_55:
	shr.u32 	%r740, %r1399, 30;
	shf.l.wrap.b32 	%r741, %r1400, %r1399, 2;
	shl.b32 	%r742, %r1400, 2;
	shr.u32 	%r743, %r741, 31;
	add.s32 	%r1401, %r743, %r740;
	mov.b32 	%r744, %f13;
	xor.b32  	%r745, %r741, %r744;
	shr.s32 	%r746, %r741, 31;
	xor.b32  	%r747, %r746, %r741;
	xor.b32  	%r748, %r746, %r742;
	cvt.u64.u32 	%rd211, %r747;
	shl.b64 	%rd212, %rd211, 32;
	cvt.u64.u32 	%rd213, %r748;
	or.b64  	%rd214, %rd212, %rd213;
	cvt.rn.f64.s64 	%fd13, %rd214;
	mul.f64 	%fd14, %fd13, 0d3BF921FB54442D19;
	cvt.rn.f32.f64 	%f464, %fd14;
	neg.f32 	%f465, %f464;
	setp.lt.s32 	%p69, %r745, 0;
	selp.f32 	%f1171, %f465, %f464, %p69;
$L__BB24_56:
	abs.f32 	%f466, %f14;
	setp.eq.f32 	%p70, %f466, 0f7F800000;
	setp.ltu.f32 	%p71, %f466, 0f47CE4780;
	mul.rn.f32 	%f467, %f1171, %f1171;
	and.b32  	%r749, %r1401, 1;
	setp.eq.b32 	%p72, %r749, 1;
	selp.f32 	%f468, 0f3F800000, %f1171, %p72;
	fma.rn.f32 	%f469, %f467, %f468, 0f00000000;
	fma.rn.f32 	%f470, %f467, 0f37CBAC00, 0fBAB607ED;
	selp.f32 	%f471, %f470, 0fB94D4153, %p72;
	selp.f32 	%f472, 0f3D2AAABB, 0f3C0885E4, %p72;
	fma.rn.f32 	%f473, %f471, %f467, %f472;
	selp.f32 	%f474, 0fBEFFFFFF, 0fBE2AAAA8, %p72;
	fma.rn.f32 	%f475, %f473, %f467, %f474;
	fma.rn.f32 	%f476, %f475, %f469, %f468;
	and.b32  	%r750, %r1401, 2;
	setp.eq.s32 	%p73, %r750, 0;
	mov.f32 	%f477, 0f00000000;
	sub.f32 	%f478, %f477, %f476;
	selp.f32 	%f75, %f476, %f478, %p73;
	or.pred  	%p74, %p71, %p70;
	selp.b32 	%r1405, %r13, 0, %p71;
	mul.rn.f32 	%f479, %f14, %f477;
	selp.f32 	%f1172, %f16, %f479, %p71;
	@%p74 bra 	$L__BB24_62;
	mov.b64 	%rd611, 0;
	mov.b32 	%r1402, 0;
$L__BB24_58:
	.pragma "nounroll";
	mul.wide.u32 	%rd216, %r1402, 4;
	mov.u64 	%rd217, __cudart_i2opi_f;
	add.s64 	%rd218, %rd217, %rd216;
	ld.global.nc.u32 	%r752, [%rd218];
	mov.b32 	%r753, %f14;
	shl.b32 	%r754, %r753, 8;
	or.b32  	%r755, %r754, -2147483648;
	mad.wide.u32 	%rd219, %r752, %r755, %rd611;
	shr.u64 	%rd611, %rd219, 32;
	add.s64 	%rd220, %rd1, %rd216;
	st.local.u32 	[%rd220], %rd219;
	add.s32 	%r1402, %r1402, 1;
	setp.ne.s32 	%p75, %r1402, 6;
	@%p75 bra 	$L__BB24_58;
	setp.eq.s32 	%p76, %r14, 0;
	st.local.u32 	[%rd1+24], %rd611;
	ld.local.u32 	%r1403, [%rd11+24];
	ld.local.u32 	%r1404, [%rd11+20];
	@%p76 bra 	$L__BB24_61;
	shf.l.wrap.b32 	%r1403, %r1404, %r1403, %r14;
	ld.local.u32 	%r756, [%rd11+16];
	shf.l.wrap.b32 	%r1404, %r756, %r1404, %r14;
$L__BB24_61:
	shr.u32 	%r757, %r1403, 30;
	shf.l.wrap.b32 	%r758, %r1404, %r1403, 2;
	shl.b32 	%r759, %r1404, 2;
	shr.u32 	%r760, %r758, 31;
	add.s32 	%r1405, %r760, %r757;
	mov.b32 	%r761, %f14;
	xor.b32  	%r762, %r758, %r761;
	shr.s32 	%r763, %r758, 31;
	xor.b32  	%r764, %r763, %r758;
	xor.b32  	%r765, %r763, %r759;
	cvt.u64.u32 	%rd221, %r764;
	shl.b64 	%rd222, %rd221, 32;
	cvt.u64.u32 	%rd223, %r765;
	or.b64  	%rd224, %rd222, %rd223;
	cvt.rn.f64.s64 	%fd15, %rd224;
	mul.f64 	%fd16, %fd15, 0d3BF921FB54442D19;
	cvt.rn.f32.f64 	%f480, %fd16;
	neg.f32 	%f481, %f480;
	setp.lt.s32 	%p77, %r762, 0;
	selp.f32 	%f1172, %f481, %f480, %p77;
$L__BB24_62:
	mul.rn.f32 	%f482, %f1172, %f1172;
	and.b32  	%r766, %r1405, 1;
	setp.eq.b32 	%p78, %r766, 1;
	selp.f32 	%f483, 0f3F800000, %f1172, %p78;
	fma.rn.f32 	%f484, %f482, %f483, 0f00000000;
	fma.rn.f32 	%f485, %f482, 0f37CBAC00, 0fBAB607ED;
	selp.f32 	%f486, %f485, 0fB94D4153, %p78;
	selp.f32 	%f487, 0f3D2AAABB, 0f3C0885E4, %p78;
	fma.rn.f32 	%f488, %f486, %f482, %f487;
	selp.f32 	%f489, 0fBEFFFFFF, 0fBE2AAAA8, %p78;
	fma.rn.f32 	%f490, %f488, %f482, %f489;
	fma.rn.f32 	%f491, %f490, %f484, %f483;
	and.b32  	%r767, %r1405, 2;
	setp.eq.s32 	%p79, %r767, 0;
	mov.f32 	%f492, 0f00000000;
	sub.f32 	%f493, %f492, %f491;
	selp.f32 	%f494, %f491, %f493, %p79;
	div.rn.f32 	%f495, %f494, %f14;
	div.rn.f32 	%f496, %f75, %f13;
	mul.f32 	%f1173, %f496, %f495;
$L__BB24_63:
	setp.lt.f32 	%p80, %f17, 0f38D1B717;
	setp.geu.f32 	%p81, %f17, 0f40400000;
	mul.f32 	%f497, %f1164, %f1173;
	mul.wide.s32 	%rd225, %r15, 4;
	add.s64 	%rd226, %rd28, %rd225;
	ld.global.f32 	%f498, [%rd226];
	fma.rn.f32 	%f81, %f498, %f497, %f70;
	or.pred  	%p4, %p81, %p80;
	selp.f32 	%f82, 0f00000000, 0f3F800000, %p81;
	mov.f32 	%f1176, %f82;
	@%p4 bra 	$L__BB24_77;
	abs.f32 	%f499, %f18;
	setp.eq.f32 	%p82, %f499, 0f7F800000;
	setp.ltu.f32 	%p83, %f499, 0f47CE4780;
	or.pred  	%p84, %p83, %p82;
	selp.b32 	%r1409, %r16, 0, %p83;
	mov.f32 	%f500, 0f00000000;
	mul.rn.f32 	%f501, %f18, %f500;
	selp.f32 	%f1174, %f20, %f501, %p83;
	@%p84 bra 	$L__BB24_70;
	mov.b64 	%rd612, 0;
	mov.b32 	%r1406, 0;
$L__BB24_66:
	.pragma "nounroll";
	mul.wide.u32 	%rd228, %r1406, 4;
	mov.u64 	%rd229, __cudart_i2opi_f;
	add.s64 	%rd230, %rd229, %rd228;
	ld.global.nc.u32 	%r769, [%rd230];
	mov.b32 	%r770, %f18;
	shl.b32 	%r771, %r770, 8;
	or.b32  	%r772, %r771, -2147483648;
	mad.wide.u32 	%rd231, %r769, %r772, %rd612;
	shr.u64 	%rd612, %rd231, 32;
	add.s64 	%rd232, %rd2, %rd228;
	st.local.u32 	[%rd232], %rd231;
	add.s32 	%r1406, %r1406, 1;
	setp.ne.s32 	%p85, %r1406, 6;
	@%p85 bra 	$L__BB24_66;
	setp.eq.s32 	%p86, %r17, 0;
	st.local.u32 	[%rd2+24], %rd612;
	ld.local.u32 	%r1407, [%rd12+24];
	ld.local.u32 	%r1408, [%rd12+20];
	@%p86 bra 	$L__BB24_69;
	shf.l.wrap.b32 	%r1407, %r1408, %r1407, %r17;
	ld.local.u32 	%r773, [%rd12+16];
	shf.l.wrap.b32 	%r1408, %r773, %r1408, %r17;
$L__BB24_69:
	shr.u32 	%r774, %r1407, 30;
	shf.l.wrap.b32 	%r775, %r1408, %r1407, 2;
	shl.b32 	%r776, %r1408, 2;
	shr.u32 	%r777, %r775, 31;
	add.s32 	%r1409, %r777, %r774;
	mov.b32 	%r778, %f18;
	xor.b32  	%r779, %r775, %r778;
	shr.s32 	%r780, %r775, 31;
	xor.b32  	%r781, %r780, %r775;
	xor.b32  	%r782, %r780, %r776;
	cvt.u64.u32 	%rd233, %r781;
	shl.b64 	%rd234, %rd233, 32;
	cvt.u64.u32 	%rd235, %r782;
	or.b64  	%rd236, %rd234, %rd235;
	cvt.rn.f64.s64 	%fd17, %rd236;
	mul.f64 	%fd18, %fd17, 0d3BF921FB54442D19;
	cvt.rn.f32.f64 	%f502, %fd18;
	neg.f32 	%f503, %f502;
	setp.lt.s32 	%p87, %r779, 0;
	selp.f32 	%f1174, %f503, %f502, %p87;
$L__BB24_70:
	abs.f32 	%f504, %f19;
	setp.eq.f32 	%p88, %f504, 0f7F800000;
	setp.ltu.f32 	%p89, %f504, 0f47CE4780;
	mul.rn.f32 	%f505, %f1174, %f1174;
	and.b32  	%r783, %r1409, 1;
	setp.eq.b32 	%p90, %r783, 1;
	selp.f32 	%f506, 0f3F800000, %f1174, %p90;
	fma.rn.f32 	%f507, %f505, %f506, 0f00000000;
	fma.rn.f32 	%f508, %f505, 0f37CBAC00, 0fBAB607ED;
	selp.f32 	%f509, %f508, 0fB94D4153, %p90;
	selp.f32 	%f510, 0f3D2AAABB, 0f3C0885E4, %p90;
	fma.rn.f32 	%f511, %f509, %f505, %f510;
	selp.f32 	%f512, 0fBEFFFFFF, 0fBE2AAAA8, %p90;
	fma.rn.f32 	%f513, %f511, %f505, %f512;
	fma.rn.f32 	%f514, %f513, %f507, %f506;
	and.b32  	%r784, %r1409, 2;
	setp.eq.s32 	%p91, %r784, 0;
	mov.f32 	%f515, 0f00000000;
	sub.f32 	%f516, %f515, %f514;
	selp.f32 	%f86, %f514, %f516, %p91;
	or.pred  	%p92, %p89, %p88;
	selp.b32 	%r1413, %r18, 0, %p89;
	mul.rn.f32 	%f517, %f19, %f515;
	selp.f32 	%f1175, %f21, %f517, %p89;
	@%p92 bra 	$L__BB24_76;
	mov.b64 	%rd613, 0;
	mov.b32 	%r1410, 0;
$L__BB24_72:
	.pragma "nounroll";
	mul.wide.u32 	%rd238, %r1410, 4;
	mov.u64 	%rd239, __cudart_i2opi_f;
	add.s64 	%rd240, %rd239, %rd238;
	ld.global.nc.u32 	%r786, [%rd240];
	mov.b32 	%r787, %f19;
	shl.b32 	%r788, %r787, 8;
	or.b32  	%r789, %r788, -2147483648;
	mad.wide.u32 	%rd241, %r786, %r789, %rd613;
	shr.u64 	%rd613, %rd241, 32;
	add.s64 	%rd242, %rd1, %rd238;
	st.local.u32 	[%rd242], %rd241;
	add.s32 	%r1410, %r1410, 1;
	setp.ne.s32 	%p93, %r1410, 6;
	@%p93 bra 	$L__BB24_72;
	setp.eq.s32 	%p94, %r19, 0;
	st.local.u32 	[%rd1+24], %rd613;
	ld.local.u32 	%r1411, [%rd13+24];
	ld.local.u32 	%r1412, [%rd13+20];
	@%p94 bra 	$L__BB24_75;
	shf.l.wrap.b32 	%r1411, %r1412, %r1411, %r19;
	ld.local.u32 	%r790, [%rd13+16];
	shf.l.wrap.b32 	%r1412, %r790, %r1412, %r19;
$L__BB24_75:
	shr.u32 	%r791, %r1411, 30;
	shf.l.wrap.b32 	%r792, %r1412, %r1411, 2;
	shl.b32 	%r793, %r1412, 2;
	shr.u32 	%r794, %r792, 31;
	add.s32 	%r1413, %r794, %r791;
	mov.b32 	%r795, %f19;
	xor.b32  	%r796, %r792, %r795;
	shr.s32 	%r797, %r792, 31;
	xor.b32  	%r798, %r797, %r792;
	xor.b32  	%r799, %r797, %r793;
	cvt.u64.u32 	%rd243, %r798;
	shl.b64 	%rd244, %rd243, 32;
	cvt.u64.u32 	%rd245, %r799;
	or.b64  	%rd246, %rd244, %rd245;
	cvt.rn.f64.s64 	%fd19, %rd246;
	mul.f64 	%fd20, %fd19, 0d3BF921FB54442D19;
	cvt.rn.f32.f64 	%f518, %fd20;
	neg.f32 	%f519, %f518;
	setp.lt.s32 	%p95, %r796, 0;
	selp.f32 	%f1175, %f519, %f518, %p95;
$L__BB24_76:
	mul.rn.f32 	%f520, %f1175, %f1175;
	and.b32  	%r800, %r1413, 1;
	setp.eq.b32 	%p96, %r800, 1;
	selp.f32 	%f521, 0f3F800000, %f1175, %p96;
	fma.rn.f32 	%f522, %f520, %f521, 0f00000000;
	fma.rn.f32 	%f523, %f520, 0f37CBAC00, 0fBAB607ED;
	selp.f32 	%f524, %f523, 0fB94D4153, %p96;
	selp.f32 	%f525, 0f3D2AAABB, 0f3C0885E4, %p96;
	fma.rn.f32 	%f526, %f524, %f520, %f525;
	selp.f32 	%f527, 0fBEFFFFFF, 0fBE2AAAA8, %p96;
	fma.rn.f32 	%f528, %f526, %f520, %f527;
	fma.rn.f32 	%f529, %f528, %f522, %f521;
	and.b32  	%r801, %r1413, 2;
	setp.eq.s32 	%p97, %r801, 0;
	mov.f32 	%f530, 0f00000000;
	sub.f32 	%f531, %f530, %f529;
	selp.f32 	%f532, %f529, %f531, %p97;
	div.rn.f32 	%f533, %f532, %f19;
	div.rn.f32 	%f534, %f86, %f18;
	mul.f32 	%f1176, %f534, %f533;
$L__BB24_77:
	setp.lt.f32 	%p98, %f22, 0f38D1B717;
	setp.geu.f32 	%p99, %f22, 0f40400000;
	mul.f32 	%f535, %f1164, %f1176;
	mul.wide.s32 	%rd247, %r20, 4;
	add.s64 	%rd248, %rd28, %rd247;
	ld.global.f32 	%f536, [%rd248];
	fma.rn.f32 	%f92, %f536, %f535, %f81;
	or.pred  	%p5, %p99, %p98;
	selp.f32 	%f93, 0f00000000, 0f3F800000, %p99;
	mov.f32 	%f1179, %f93;
	@%p5 bra 	$L__BB24_91;
	abs.f32 	%f537, %f23;
	setp.eq.f32 	%p100, %f537, 0f7F800000;
	setp.ltu.f32 	%p101, %f537, 0f47CE4780;
	or.pred  	%p102, %p101, %p100;
	selp.b32 	%r1417, %r21, 0, %p101;
	mov.f32 	%f538, 0f00000000;
	mul.rn.f32 	%f539, %f23, %f538;
	selp.f32 	%f1177, %f25, %f539, %p101;
	@%p102 bra 	$L__BB24_84;
	mov.b64 	%rd614, 0;
	mov.b32 	%r1414, 0;
$L__BB24_80:
	.pragma "nounroll";
	mul.wide.u32 	%rd250, %r1414, 4;
	mov.u64 	%rd251, __cudart_i2opi_f;
	add.s64 	%rd252, %rd251, %rd250;
	ld.global.nc.u32 	%r803, [%rd252];
	mov.b32 	%r804, %f23;
	shl.b32 	%r805, %r804, 8;
	or.b32  	%r806, %r805, -2147483648;
	mad.wide.u32 	%rd253, %r803, %r806, %rd614;
	shr.u64 	%rd614, %rd253, 32;
	add.s64 	%rd254, %rd2, %rd250;
	st.local.u32 	[%rd254], %rd253;
	add.s32 	%r1414, %r1414, 1;
	setp.ne.s32 	%p103, %r1414, 6;
	@%p103 bra 	$L__BB24_80;
	setp.eq.s32 	%p104, %r22, 0;
	st.local.u32 	[%rd2+24], %rd614;
	ld.local.u32 	%r1415, [%rd14+24];
	ld.local.u32 	%r1416, [%rd14+20];
	@%p104 bra 	$L__BB24_83;
	shf.l.wrap.b32 	%r1415, %r1416, %r1415, %r22;
	ld.local.u32 	%r807, [%rd14+16];
	shf.l.wrap.b32 	%r1416, %r807, %r1416, %r22;
$L__BB24_83:
	shr.u32 	%r808, %r1415, 30;
	shf.l.wrap.b32 	%r809, %r1416, %r1415, 2;
	shl.b32 	%r810, %r1416, 2;
	shr.u32 	%r811, %r809, 31;
	add.s32 	%r1417, %r811, %r808;
	mov.b32 	%r812, %f23;
	xor.b32  	%r813, %r809, %r812;
	shr.s32 	%r814, %r809, 31;
	xor.b32  	%r815, %r814, %r809;
	xor.b32  	%r816, %r814, %r810;
	cvt.u64.u32 	%rd255, %r815;
	shl.b64 	%rd256, %rd255, 32;
	cvt.u64.u32 	%rd257, %r816;
	or.b64  	%rd258, %rd256, %rd257;
	cvt.rn.f64.s64 	%fd21, %rd258;
	mul.f64 	%fd22, %fd21, 0d3BF921FB54442D19;
	cvt.rn.f32.f64 	%f540, %fd22;
	neg.f32 	%f541, %f540;
	setp.lt.s32 	%p105, %r813, 0;
	selp.f32 	%f1177, %f541, %f540, %p105;
$L__BB24_84:
	abs.f32 	%f542, %f24;
	setp.eq.f32 	%p106, %f542, 0f7F800000;
	setp.ltu.f32 	%p107, %f542, 0f47CE4780;
	mul.rn.f32 	%f543, %f1177, %f1177;
	and.b32  	%r817, %r1417, 1;
	setp.eq.b32 	%p108, %r817, 1;
	selp.f32 	%f544, 0f3F800000, %f1177, %p108;
	fma.rn.f32 	%f545, %f543, %f544, 0f00000000;
	fma.rn.f32 	%f546, %f543, 0f37CBAC00, 0fBAB607ED;
	selp.f32 	%f547, %f546, 0fB94D4153, %p108;
	selp.f32 	%f548, 0f3D2AAABB, 0f3C0885E4, %p108;
	fma.rn.f32 	%f549, %f547, %f543, %f548;
	selp.f32 	%f550, 0fBEFFFFFF, 0fBE2AAAA8, %p108;
	fma.rn.f32 	%f551, %f549, %f543, %f550;
	fma.rn.f32 	%f552, %f551, %f545, %f544;
	and.b32  	%r818, %r1417, 2;
	setp.eq.s32 	%p109, %r818, 0;
	mov.f32 	%f553, 0f00000000;
	sub.f32 	%f554, %f553, %f552;
	selp.f32 	%f97, %f552, %f554, %p109;
	or.pred  	%p110, %p107, %p106;
	selp.b32 	%r1421, %r23, 0, %p107;
	mul.rn.f32 	%f555, %f24, %f553;
	selp.f32 	%f1178, %f26, %f555, %p107;
	@%p110 bra 	$L__BB24_90;
	mov.b64 	%rd615, 0;
	mov.b32 	%r1418, 0;
$L__BB24_86:
	.pragma "nounroll";
	mul.wide.u32 	%rd260, %r1418, 4;
	mov.u64 	%rd261, __cudart_i2opi_f;
	add.s64 	%rd262, %rd261, %rd260;
	ld.global.nc.u32 	%r820, [%rd262];
	mov.b32 	%r821, %f24;
	shl.b32 	%r822, %r821, 8;
	or.b32  	%r823, %r822, -2147483648;
	mad.wide.u32 	%rd263, %r820, %r823, %rd615;
	shr.u64 	%rd615, %rd263, 32;
	add.s64 	%rd264, %rd1, %rd260;
	st.local.u32 	[%rd264], %rd263;
	add.s32 	%r1418, %r1418, 1;
	setp.ne.s32 	%p111, %r1418, 6;
	@%p111 bra 	$L__BB24_86;
	setp.eq.s32 	%p112, %r24, 0;
	st.local.u32 	[%rd1+24], %rd615;
	ld.local.u32 	%r1419, [%rd15+24];
	ld.local.u32 	%r1420, [%rd15+20];
	@%p112 bra 	$L__BB24_89;
	shf.l.wrap.b32 	%r1419, %r1420, %r1419, %r24;
	ld.local.u32 	%r824, [%rd15+16];
	shf.l.wrap.b32 	%r1420, %r824, %r1420, %r24;
$L__BB24_89:
	shr.u32 	%r825, %r1419, 30;
	shf.l.wrap.b32 	%r826, %r1420, %r1419, 2;
	shl.b32 	%r827, %r1420, 2;
	shr.u32 	%r828, %r826, 31;
	add.s32 	%r1421, %r828, %r825;
	mov.b32 	%r829, %f24;
	xor.b32  	%r830, %r826, %r829;
	shr.s32 	%r831, %r826, 31;
	xor.b32  	%r832, %r831, %r826;
	xor.b32  	%r833, %r831, %r827;
	cvt.u64.u32 	%rd265, %r832;
	shl.b64 	%rd266, %rd265, 32;
	cvt.u64.u32 	%rd267, %r833;
	or.b64  	%rd268, %rd266, %rd267;
	cvt.rn.f64.s64 	%fd23, %rd268;
	mul.f64 	%fd24, %fd23, 0d3BF921FB54442D19;
	cvt.rn.f32.f64 	%f556, %fd24;
	neg.f32 	%f557, %f556;
	setp.lt.s32 	%p113, %r830, 0;
	selp.f32 	%f1178, %f557, %f556, %p113;
$L__BB24_90:
	mul.rn.f32 	%f558, %f1178, %f1178;
	and.b32  	%r834, %r1421, 1;
	setp.eq.b32 	%p114, %r834, 1;
	selp.f32 	%f559, 0f3F800000, %f1178, %p114;
	fma.rn.f32 	%f560, %f558, %f559, 0f00000000;
	fma.rn.f32 	%f561, %f558, 0f37CBAC00, 0fBAB607ED;
	selp.f32 	%f562, %f561, 0fB94D4153, %p114;
	selp.f32 	%f563, 0f3D2AAABB, 0f3C0885E4, %p114;
	fma.rn.f32 	%f564, %f562, %f558, %f563;
	selp.f32 	%f565, 0fBEFFFFFF, 0fBE2AAAA8, %p114;
	fma.rn.f32 	%f566, %f564, %f558, %f565;
	fma.rn.f32 	%f567, %f566, %f560, %f559;
	and.b32  	%r835, %r1421, 2;
	setp.eq.s32 	%p115, %r835, 0;
	mov.f32 	%f568, 0f00000000;
	sub.f32 	%f569, %f568, %f567;
	selp.f32 	%f570, %f567, %f569, %p115;
	div.rn.f32 	%f571, %f570, %f24;
	div.rn.f32 	%f572, %f97, %f23;
	mul.f32 	%f1179, %f572, %f571;
$L__BB24_91:
	setp.lt.f32 	%p116, %f27, 0f38D1B717;
	setp.geu.f32 	%p117, %f27, 0f40400000;
	mul.f32 	%f573, %f1164, %f1179;
	mul.wide.s32 	%rd269, %r25, 4;
	add.s64 	%rd270, %rd28, %rd269;
	ld.global.f32 	%f574, [%rd270];
	fma.rn.f32 	%f103, %f574, %f573, %f92;
	or.pred  	%p6, %p117, %p116;
	selp.f32 	%f104, 0f00000000, 0f3F800000, %p117;
	mov.f32 	%f1182, %f104;
	@%p6 bra 	$L__BB24_105;
	abs.f32 	%f575, %f28;
	setp.eq.f32 	%p118, %f575, 0f7F800000;
	setp.ltu.f32 	%p119, %f575, 0f47CE4780;
	or.pred  	%p120, %p119, %p118;
	selp.b32 	%r1425, %r26, 0, %p119;
	mov.f32 	%f576, 0f00000000;
	mul.rn.f32 	%f577, %f28, %f576;
	selp.f32 	%f1180, %f30, %f577, %p119;
	@%p120 bra 	$L__BB24_98;
	mov.b64 	%rd616, 0;
	mov.b32 	%r1422, 0;
$L__BB24_94:
	.pragma "nounroll";
	mul.wide.u32 	%rd272, %r1422, 4;
	mov.u64 	%rd273, __cudart_i2opi_f;
	add.s64 	%rd274, %rd273, %rd272;
	ld.global.nc.u32 	%r837, [%rd274];
	mov.b32 	%r838, %f28;
	shl.b32 	%r839, %r838, 8;
	or.b32  	%r840, %r839, -2147483648;
	mad.wide.u32 	%rd275, %r837, %r840, %rd616;
	shr.u64 	%rd616, %rd275, 32;
	add.s64 	%rd276, %rd2, %rd272;
	st.local.u32 	[%rd276], %rd275;
	add.s32 	%r1422, %r1422, 1;
	setp.ne.s32 	%p121, %r1422, 6;
	@%p121 bra 	$L__BB24_94;
	setp.eq.s32 	%p122, %r27, 0;
	st.local.u32 	[%rd2+24], %rd616;
	ld.local.u32 	%r1423, [%rd16+24];
	ld.local.u32 	%r1424, [%rd16+20];
	@%p122 bra 	$L__BB24_97;
	shf.l.wrap.b32 	%r1423, %r1424, %r1423, %r27;
	ld.local.u32 	%r841, [%rd16+16];
	shf.l.wrap.b32 	%r1424, %r841, %r1424, %r27;
$L__BB24_97:
	shr.u32 	%r842, %r1423, 30;
	shf.l.wrap.b32 	%r843, %r1424, %r1423, 2;
	shl.b32 	%r844, %r1424, 2;
	shr.u32 	%r845, %r843, 31;
	add.s32 	%r1425, %r845, %r842;
	mov.b32 	%r846, %f28;
	xor.b32  	%r847, %r843, %r846;
	shr.s32 	%r848, %r843, 31;
	xor.b32  	%r849, %r848, %r843;
	xor.b32  	%r850, %r848, %r844;
	cvt.u64.u32 	%rd277, %r849;
	shl.b64 	%rd278, %rd277, 32;
	cvt.u64.u32 	%rd279, %r850;
	or.b64  	%rd280, %rd278, %rd279;
	cvt.rn.f64.s64 	%fd25, %rd280;
	mul.f64 	%fd26, %fd25, 0d3BF921FB54442D19;
	cvt.rn.f32.f64 	%f578, %fd26;
	neg.f32 	%f579, %f578;
	setp.lt.s32 	%p123, %r847, 0;
	selp.f32 	%f1180, %f579, %f578, %p123;
$L__BB24_98:
	abs.f32 	%f580, %f29;
	setp.eq.f32 	%p124, %f580, 0f7F800000;
	setp.ltu.f32 	%p125, %f580, 0f47CE4780;
	mul.rn.f32 	%f581, %f1180, %f1180;
	and.b32  	%r851, %r1425, 1;
	setp.eq.b32 	%p126, %r851, 1;
	selp.f32 	%f582, 0f3F800000, %f1180, %p126;
	fma.rn.f32 	%f583, %f581, %f582, 0f00000000;
	fma.rn.f32 	%f584, %f581, 0f37CBAC00, 0fBAB607ED;
	selp.f32 	%f585, %f584, 0fB94D4153, %p126;
	selp.f32 	%f586, 0f3D2AAABB, 0f3C0885E4, %p126;
	fma.rn.f32 	%f587, %f585, %f581, %f586;
	selp.f32 	%f588, 0fBEFFFFFF, 0fBE2AAAA8, %p126;
	fma.rn.f32 	%f589, %f587, %f581, %f588;
	fma.rn.f32 	%f590, %f589, %f583, %f582;
	and.b32  	%r852, %r1425, 2;
	setp.eq.s32 	%p127, %r852, 0;
	mov.f32 	%f591, 0f00000000;
	sub.f32 	%f592, %f591, %f590;
	selp.f32 	%f108, %f590, %f592, %p127;
	or.pred  	%p128, %p125, %p124;
	selp.b32 	%r1429, %r28, 0, %p125;
	mul.rn.f32 	%f593, %f29, %f591;
	selp.f32 	%f1181, %f31, %f593, %p125;
	@%p128 bra 	$L__BB24_104;
	mov.b64 	%rd617, 0;
	mov.b32 	%r1426, 0;
$L__BB24_100:
	.pragma "nounroll";
	mul.wide.u32 	%rd282, %r1426, 4;
	mov.u64 	%rd283, __cudart_i2opi_f;
	add.s64 	%rd284, %rd283, %rd282;
	ld.global.nc.u32 	%r854, [%rd284];
	mov.b32 	%r855, %f29;
	shl.b32 	%r856, %r855, 8;
	or.b32  	%r857, %r856, -2147483648;
	mad.wide.u32 	%rd285, %r854, %r857, %rd617;
	shr.u64 	%rd617, %rd285, 32;
	add.s64 	%rd286, %rd1, %rd282;
	st.local.u32 	[%rd286], %rd285;
	add.s32 	%r1426, %r1426, 1;
	setp.ne.s32 	%p129, %r1426, 6;
	@%p129 bra 	$L__BB24_100;
	setp.eq.s32 	%p130, %r29, 0;
	st.local.u32 	[%rd1+24], %rd617;
	ld.local.u32 	%r1427, [%rd17+24];
	ld.local.u32 	%r1428, [%rd17+20];
	@%p130 bra 	$L__BB24_103;
	shf.l.wrap.b32 	%r1427, %r1428, %r1427, %r29;
	ld.local.u32 	%r858, [%rd17+16];
	shf.l.wrap.b32 	%r1428, %r858, %r1428, %r29;
$L__BB24_103:
	shr.u32 	%r859, %r1427, 30;
	shf.l.wrap.b32 	%r860, %r1428, %r1427, 2;
	shl.b32 	%r861, %r1428, 2;
	shr.u32 	%r862, %r860, 31;
	add.s32 	%r1429, %r862, %r859;
	mov.b32 	%r863, %f29;
	xor.b32  	%r864, %r860, %r863;
	shr.s32 	%r865, %r860, 31;
	xor.b32  	%r866, %r865, %r860;
	xor.b32  	%r867, %r865, %r861;
	cvt.u64.u32 	%rd287, %r866;
	shl.b64 	%rd288, %rd287, 32;
	cvt.u64.u32 	%rd289, %r867;
	or.b64  	%rd290, %rd288, %rd289;
	cvt.rn.f64.s64 	%fd27, %rd290;
	mul.f64 	%fd28, %fd27, 0d3BF921FB54442D19;
	cvt.rn.f32.f64 	%f594, %fd28;
	neg.f32 	%f595, %f594;
	setp.lt.s32 	%p131, %r864, 0;
	selp.f32 	%f1181, %f595, %f594, %p131;
$L__BB24_104:
	mul.rn.f32 	%f596, %f1181, %f1181;
	and.b32  	%r868, %r1429, 1;
	setp.eq.b32 	%p132, %r868, 1;
	selp.f32 	%f597, 0f3F800000, %f1181, %p132;
	fma.rn.f32 	%f598, %f596, %f597, 0f00000000;
	fma.rn.f32 	%f599, %f596, 0f37CBAC00, 0fBAB607ED;
	selp.f32 	%f600, %f599, 0fB94D4153, %p132;
	selp.f32 	%f601, 0f3D2AAABB, 0f3C0885E4, %p132;
	fma.rn.f32 	%f602, %f600, %f596, %f601;
	selp.f32 	%f603, 0fBEFFFFFF, 0fBE2AAAA8, %p132;
	fma.rn.f32 	%f604, %f602, %f596, %f603;
	fma.rn.f32 	%f605, %f604, %f598, %f597;
	and.b32  	%r869, %r1429, 2;
	setp.eq.s32 	%p133, %r869, 0;
	mov.f32 	%f606, 0f00000000;
	sub.f32 	%f607, %f606, %f605;
	selp.f32 	%f608, %f605, %f607, %p133;
	div.rn.f32 	%f609, %f608, %f29;
	div.rn.f32 	%f610, %f108, %f28;
	mul.f32 	%f1182, %f610, %f609;
$L__BB24_105:
	mul.f32 	%f611, %f1164, %f1182;
	mul.wide.s32 	%rd291, %r30, 4;
	add.s64 	%rd292, %rd28, %rd291;
	ld.global.f32 	%f612, [%rd292];
	fma.rn.f32 	%f1161, %f612, %f611, %f103;
	add.s32 	%r1373, %r1373, 1;
	setp.ne.s32 	%p134, %r1373, 4;
	@%p134 bra 	$L__BB24_2;
	mul.lo.s32 	%r871, %r2, 3;
	mul.wide.s32 	%rd293, %r871, 4;
	add.s64 	%rd49, %rd5, %rd293;
	st.global.f32 	[%rd49], %f1161;
	mov.f32 	%f1183, 0f00000000;
	mov.b32 	%r1430, -2;
	mov.u64 	%rd307, __cudart_i2opi_f;
$L__BB24_107:
	cvt.rn.f32.s32 	%f615, %r1430;
	sub.f32 	%f616, %f1, %f615;
	abs.f32 	%f116, %f616;
	setp.geu.f32 	%p135, %f116, 0f40400000;
	mov.f32 	%f1186, 0f00000000;
	@%p135 bra 	$L__BB24_126;
	setp.lt.f32 	%p136, %f116, 0f38D1B717;
	mov.f32 	%f1186, 0f3F800000;
	@%p136 bra 	$L__BB24_126;
	mul.f32 	%f117, %f116, 0f40490FDB;
	div.rn.f32 	%f118, %f117, 0f40400000;
	mul.f32 	%f618, %f117, 0f3F22F983;
	cvt.rni.s32.f32 	%r1434, %f618;
	cvt.rn.f32.s32 	%f619, %r1434;
	fma.rn.f32 	%f620, %f619, 0fBFC90FDA, %f117;
	fma.rn.f32 	%f621, %f619, 0fB3A22168, %f620;
	fma.rn.f32 	%f1184, %f619, 0fA7C234C5, %f621;
	abs.f32 	%f120, %f117;
	setp.ltu.f32 	%p137, %f120, 0f47CE4780;
	@%p137 bra 	$L__BB24_117;
	setp.eq.f32 	%p138, %f120, 0f7F800000;
	@%p138 bra 	$L__BB24_116;
	mov.b32 	%r197, %f117;
	shl.b32 	%r873, %r197, 8;
	or.b32  	%r198, %r873, -2147483648;
	mov.b64 	%rd618, 0;
	mov.b32 	%r1431, 0;
$L__BB24_112:
	.pragma "nounroll";
	mul.wide.u32 	%rd295, %r1431, 4;
	mov.u64 	%rd296, __cudart_i2opi_f;
	add.s64 	%rd297, %rd296, %rd295;
	ld.global.nc.u32 	%r874, [%rd297];
	mad.wide.u32 	%rd298, %r874, %r198, %rd618;
	shr.u64 	%rd618, %rd298, 32;
	add.s64 	%rd299, %rd4, %rd295;
	st.local.u32 	[%rd299], %rd298;
	add.s32 	%r1431, %r1431, 1;
	setp.ne.s32 	%p139, %r1431, 6;
	@%p139 bra 	$L__BB24_112;
	shr.u32 	%r875, %r197, 23;
	st.local.u32 	[%rd4+24], %rd618;
	and.b32  	%r201, %r875, 31;
	add.s32 	%r876, %r875, -128;
	shr.u32 	%r877, %r876, 5;
	mul.wide.u32 	%rd300, %r877, 4;
	sub.s64 	%rd52, %rd4, %rd300;
	ld.local.u32 	%r1432, [%rd52+24];
	ld.local.u32 	%r1433, [%rd52+20];
	setp.eq.s32 	%p140, %r201, 0;
	@%p140 bra 	$L__BB24_115;
	shf.l.wrap.b32 	%r1432, %r1433, %r1432, %r201;
	ld.local.u32 	%r878, [%rd52+16];
	shf.l.wrap.b32 	%r1433, %r878, %r1433, %r201;
$L__BB24_115:
	shr.u32 	%r879, %r1432, 30;
	shf.l.wrap.b32 	%r880, %r1433, %r1432, 2;
	shl.b32 	%r881, %r1433, 2;
	shr.u32 	%r882, %r880, 31;
	add.s32 	%r1434, %r882, %r879;
	xor.b32  	%r883, %r880, %r197;
	shr.s32 	%r884, %r880, 31;
	xor.b32  	%r885, %r884, %r880;
	xor.b32  	%r886, %r884, %r881;
	cvt.u64.u32 	%rd301, %r885;
	shl.b64 	%rd302, %rd301, 32;
	cvt.u64.u32 	%rd303, %r886;
	or.b64  	%rd304, %rd302, %rd303;
	cvt.rn.f64.s64 	%fd29, %rd304;
	mul.f64 	%fd30, %fd29, 0d3BF921FB54442D19;
	cvt.rn.f32.f64 	%f622, %fd30;
	neg.f32 	%f623, %f622;
	setp.lt.s32 	%p141, %r883, 0;
	selp.f32 	%f1184, %f623, %f622, %p141;
	bra.uni 	$L__BB24_117;
$L__BB24_116:
	mov.f32 	%f624, 0f00000000;
	mul.rn.f32 	%f1184, %f117, %f624;
	mov.b32 	%r1434, 0;
$L__BB24_117:
	mul.rn.f32 	%f625, %f1184, %f1184;
	and.b32  	%r888, %r1434, 1;
	setp.eq.b32 	%p142, %r888, 1;
	selp.f32 	%f626, 0f3F800000, %f1184, %p142;
	fma.rn.f32 	%f627, %f625, %f626, 0f00000000;
	fma.rn.f32 	%f628, %f625, 0f37CBAC00, 0fBAB607ED;
	selp.f32 	%f629, %f628, 0fB94D4153, %p142;
	selp.f32 	%f630, 0f3D2AAABB, 0f3C0885E4, %p142;
	fma.rn.f32 	%f631, %f629, %f625, %f630;
	selp.f32 	%f632, 0fBEFFFFFF, 0fBE2AAAA8, %p142;
	fma.rn.f32 	%f633, %f631, %f625, %f632;
	fma.rn.f32 	%f634, %f633, %f627, %f626;
	and.b32  	%r889, %r1434, 2;
	setp.eq.s32 	%p143, %r889, 0;
	mov.f32 	%f635, 0f00000000;
	sub.f32 	%f636, %f635, %f634;
	selp.f32 	%f637, %f634, %f636, %p143;
	div.rn.f32 	%f124, %f637, %f117;
	mul.f32 	%f638, %f118, 0f3F22F983;
	cvt.rni.s32.f32 	%r1438, %f638;
	cvt.rn.f32.s32 	%f639, %r1438;
	fma.rn.f32 	%f640, %f639, 0fBFC90FDA, %f118;
	fma.rn.f32 	%f641, %f639, 0fB3A22168, %f640;
	fma.rn.f32 	%f1185, %f639, 0fA7C234C5, %f641;
	abs.f32 	%f126, %f118;
	setp.ltu.f32 	%p144, %f126, 0f47CE4780;
	@%p144 bra 	$L__BB24_125;
	setp.eq.f32 	%p145, %f126, 0f7F800000;
	@%p145 bra 	$L__BB24_124;
	mov.b32 	%r211, %f118;
	shl.b32 	%r891, %r211, 8;
	or.b32  	%r212, %r891, -2147483648;
	mov.b64 	%rd619, 0;
	mov.b32 	%r1435, 0;
$L__BB24_120:
	.pragma "nounroll";
	mul.wide.u32 	%rd306, %r1435, 4;
	add.s64 	%rd308, %rd307, %rd306;
	ld.global.nc.u32 	%r892, [%rd308];
	mad.wide.u32 	%rd309, %r892, %r212, %rd619;
	shr.u64 	%rd619, %rd309, 32;
	add.s64 	%rd310, %rd3, %rd306;
	st.local.u32 	[%rd310], %rd309;
	add.s32 	%r1435, %r1435, 1;
	setp.ne.s32 	%p146, %r1435, 6;
	@%p146 bra 	$L__BB24_120;
	shr.u32 	%r893, %r211, 23;
	st.local.u32 	[%rd3+24], %rd619;
	and.b32  	%r215, %r893, 31;
	add.s32 	%r894, %r893, -128;
	shr.u32 	%r895, %r894, 5;
	mul.wide.u32 	%rd311, %r895, 4;
	sub.s64 	%rd55, %rd3, %rd311;
	ld.local.u32 	%r1436, [%rd55+24];
	ld.local.u32 	%r1437, [%rd55+20];
	setp.eq.s32 	%p147, %r215, 0;
	@%p147 bra 	$L__BB24_123;
	shf.l.wrap.b32 	%r1436, %r1437, %r1436, %r215;
	ld.local.u32 	%r896, [%rd55+16];
	shf.l.wrap.b32 	%r1437, %r896, %r1437, %r215;
$L__BB24_123:
	shr.u32 	%r897, %r1436, 30;
	shf.l.wrap.b32 	%r898, %r1437, %r1436, 2;
	shl.b32 	%r899, %r1437, 2;
	shr.u32 	%r900, %r898, 31;
	add.s32 	%r1438, %r900, %r897;
	xor.b32  	%r901, %r898, %r211;
	shr.s32 	%r902, %r898, 31;
	xor.b32  	%r903, %r902, %r898;
	xor.b32  	%r904, %r902, %r899;
	cvt.u64.u32 	%rd312, %r903;
	shl.b64 	%rd313, %rd312, 32;
	cvt.u64.u32 	%rd314, %r904;
	or.b64  	%rd315, %rd313, %rd314;
	cvt.rn.f64.s64 	%fd31, %rd315;
	mul.f64 	%fd32, %fd31, 0d3BF921FB54442D19;
	cvt.rn.f32.f64 	%f642, %fd32;
	neg.f32 	%f643, %f642;
	setp.lt.s32 	%p148, %r901, 0;
	selp.f32 	%f1185, %f643, %f642, %p148;
	bra.uni 	$L__BB24_125;
$L__BB24_124:
	mov.f32 	%f644, 0f00000000;
	mul.rn.f32 	%f1185, %f118, %f644;
	mov.b32 	%r1438, 0;
$L__BB24_125:
	mul.rn.f32 	%f645, %f1185, %f1185;
	and.b32  	%r906, %r1438, 1;
	setp.eq.b32 	%p149, %r906, 1;
	selp.f32 	%f646, 0f3F800000, %f1185, %p149;
	fma.rn.f32 	%f647, %f645, %f646, 0f00000000;
	fma.rn.f32 	%f648, %f645, 0f37CBAC00, 0fBAB607ED;
	selp.f32 	%f649, %f648, 0fB94D4153, %p149;
	selp.f32 	%f650, 0f3D2AAABB, 0f3C0885E4, %p149;
	fma.rn.f32 	%f651, %f649, %f645, %f650;
	selp.f32 	%f652, 0fBEFFFFFF, 0fBE2AAAA8, %p149;
	fma.rn.f32 	%f653, %f651, %f645, %f652;
	fma.rn.f32 	%f654, %f653, %f647, %f646;
	and.b32  	%r907, %r1438, 2;
	setp.eq.s32 	%p150, %r907, 0;
	mov.f32 	%f655, 0f00000000;
	sub.f32 	%f656, %f655, %f654;
	selp.f32 	%f657, %f654, %f656, %p150;
	div.rn.f32 	%f658, %f657, %f118;
	mul.f32 	%f1186, %f124, %f658;
$L__BB24_126:
	mov.b32 	%r908, %f4;
	shr.u32 	%r909, %r908, 23;
	and.b32  	%r224, %r909, 31;
	mov.f32 	%f1189, %f49;
	@%p1 bra 	$L__BB24_140;
	abs.f32 	%f659, %f3;
	setp.eq.f32 	%p151, %f659, 0f7F800000;
	setp.ltu.f32 	%p152, %f659, 0f47CE4780;
	or.pred  	%p153, %p152, %p151;
	selp.b32 	%r1442, %r3, 0, %p152;
	mov.f32 	%f660, 0f00000000;
	mul.rn.f32 	%f661, %f3, %f660;
	selp.f32 	%f1187, %f5, %f661, %p152;
	@%p153 bra 	$L__BB24_133;
	mov.b64 	%rd620, 0;
	mov.b32 	%r1439, 0;
$L__BB24_129:
	.pragma "nounroll";
	mul.wide.u32 	%rd317, %r1439, 4;
	mov.u64 	%rd318, __cudart_i2opi_f;
	add.s64 	%rd319, %rd318, %rd317;
	ld.global.nc.u32 	%r911, [%rd319];
	mov.b32 	%r912, %f3;
	shl.b32 	%r913, %r912, 8;
	or.b32  	%r914, %r913, -2147483648;
	mad.wide.u32 	%rd320, %r911, %r914, %rd620;
	shr.u64 	%rd620, %rd320, 32;
	add.s64 	%rd321, %rd2, %rd317;
	st.local.u32 	[%rd321], %rd320;
	add.s32 	%r1439, %r1439, 1;
	setp.ne.s32 	%p154, %r1439, 6;
	@%p154 bra 	$L__BB24_129;
	setp.eq.s32 	%p155, %r4, 0;
	st.local.u32 	[%rd2+24], %rd620;
	ld.local.u32 	%r1440, [%rd6+24];
	ld.local.u32 	%r1441, [%rd6+20];
	@%p155 bra 	$L__BB24_132;
	shf.l.wrap.b32 	%r1440, %r1441, %r1440, %r4;
	ld.local.u32 	%r915, [%rd6+16];
	shf.l.wrap.b32 	%r1441, %r915, %r1441, %r4;
$L__BB24_132:
	shr.u32 	%r916, %r1440, 30;
	shf.l.wrap.b32 	%r917, %r1441, %r1440, 2;
	shl.b32 	%r918, %r1441, 2;
	shr.u32 	%r919, %r917, 31;
	add.s32 	%r1442, %r919, %r916;
	mov.b32 	%r920, %f3;
	xor.b32  	%r921, %r917, %r920;
	shr.s32 	%r922, %r917, 31;
	xor.b32  	%r923, %r922, %r917;
	xor.b32  	%r924, %r922, %r918;
	cvt.u64.u32 	%rd322, %r923;
	shl.b64 	%rd323, %rd322, 32;
	cvt.u64.u32 	%rd324, %r924;
	or.b64  	%rd325, %rd323, %rd324;
	cvt.rn.f64.s64 	%fd33, %rd325;
	mul.f64 	%fd34, %fd33, 0d3BF921FB54442D19;
	cvt.rn.f32.f64 	%f662, %fd34;
	neg.f32 	%f663, %f662;
	setp.lt.s32 	%p156, %r921, 0;
	selp.f32 	%f1187, %f663, %f662, %p156;
$L__BB24_133:
	abs.f32 	%f664, %f4;
	setp.eq.f32 	%p157, %f664, 0f7F800000;
	setp.ltu.f32 	%p158, %f664, 0f47CE4780;
	mul.rn.f32 	%f665, %f1187, %f1187;
	and.b32  	%r925, %r1442, 1;
	setp.eq.b32 	%p159, %r925, 1;
	selp.f32 	%f666, 0f3F800000, %f1187, %p159;
	fma.rn.f32 	%f667, %f665, %f666, 0f00000000;
	fma.rn.f32 	%f668, %f665, 0f37CBAC00, 0fBAB607ED;
	selp.f32 	%f669, %f668, 0fB94D4153, %p159;
	selp.f32 	%f670, 0f3D2AAABB, 0f3C0885E4, %p159;
	fma.rn.f32 	%f671, %f669, %f665, %f670;
	selp.f32 	%f672, 0fBEFFFFFF, 0fBE2AAAA8, %p159;
	fma.rn.f32 	%f673, %f671, %f665, %f672;
	fma.rn.f32 	%f674, %f673, %f667, %f666;
	and.b32  	%r926, %r1442, 2;
	setp.eq.s32 	%p160, %r926, 0;
	mov.f32 	%f675, 0f00000000;
	sub.f32 	%f676, %f675, %f674;
	selp.f32 	%f135, %f674, %f676, %p160;
	or.pred  	%p161, %p158, %p157;
	selp.b32 	%r1446, %r5, 0, %p158;
	mul.rn.f32 	%f677, %f4, %f675;
	selp.f32 	%f1188, %f6, %f677, %p158;
	@%p161 bra 	$L__BB24_139;
	mov.b64 	%rd621, 0;
	mov.b32 	%r1443, 0;
$L__BB24_135:
	.pragma "nounroll";
	mul.wide.u32 	%rd327, %r1443, 4;
	mov.u64 	%rd328, __cudart_i2opi_f;
	add.s64 	%rd329, %rd328, %rd327;
	ld.global.nc.u32 	%r928, [%rd329];
	mov.b32 	%r929, %f4;
	shl.b32 	%r930, %r929, 8;
	or.b32  	%r931, %r930, -2147483648;
	mad.wide.u32 	%rd330, %r928, %r931, %rd621;
	shr.u64 	%rd621, %rd330, 32;
	add.s64 	%rd331, %rd1, %rd327;
	st.local.u32 	[%rd331], %rd330;
	add.s32 	%r1443, %r1443, 1;
	setp.ne.s32 	%p162, %r1443, 6;
	@%p162 bra 	$L__BB24_135;
	setp.eq.s32 	%p163, %r224, 0;
	st.local.u32 	[%rd1+24], %rd621;
	ld.local.u32 	%r1444, [%rd7+24];
	ld.local.u32 	%r1445, [%rd7+20];
	@%p163 bra 	$L__BB24_138;
	shf.l.wrap.b32 	%r1444, %r1445, %r1444, %r224;
	ld.local.u32 	%r932, [%rd7+16];
	shf.l.wrap.b32 	%r1445, %r932, %r1445, %r224;
$L__BB24_138:
	shr.u32 	%r933, %r1444, 30;
	shf.l.wrap.b32 	%r934, %r1445, %r1444, 2;
	shl.b32 	%r935, %r1445, 2;
	shr.u32 	%r936, %r934, 31;
	add.s32 	%r1446, %r936, %r933;
	mov.b32 	%r937, %f4;
	xor.b32  	%r938, %r934, %r937;
	shr.s32 	%r939, %r934, 31;
	xor.b32  	%r940, %r939, %r934;
	xor.b32  	%r941, %r939, %r935;
	cvt.u64.u32 	%rd332, %r940;
	shl.b64 	%rd333, %rd332, 32;
	cvt.u64.u32 	%rd334, %r941;
	or.b64  	%rd335, %rd333, %rd334;
	cvt.rn.f64.s64 	%fd35, %rd335;
	mul.f64 	%fd36, %fd35, 0d3BF921FB54442D19;
	cvt.rn.f32.f64 	%f678, %fd36;
	neg.f32 	%f679, %f678;
	setp.lt.s32 	%p164, %r938, 0;
	selp.f32 	%f1188, %f679, %f678, %p164;
$L__BB24_139:
	mul.rn.f32 	%f680, %f1188, %f1188;
	and.b32  	%r942, %r1446, 1;
	setp.eq.b32 	%p165, %r942, 1;
	selp.f32 	%f681, 0f3F800000, %f1188, %p165;
	fma.rn.f32 	%f682, %f680, %f681, 0f00000000;
	fma.rn.f32 	%f683, %f680, 0f37CBAC00, 0fBAB607ED;
	selp.f32 	%f684, %f683, 0fB94D4153, %p165;
	selp.f32 	%f685, 0f3D2AAABB, 0f3C0885E4, %p165;
	fma.rn.f32 	%f686, %f684, %f680, %f685;
	selp.f32 	%f687, 0fBEFFFFFF, 0fBE2AAAA8, %p165;
	fma.rn.f32 	%f688, %f686, %f680, %f687;
	fma.rn.f32 	%f689, %f688, %f682, %f681;
	and.b32  	%r943, %r1446, 2;
	setp.eq.s32 	%p166, %r943, 0;
	mov.f32 	%f690, 0f00000000;
	sub.f32 	%f691, %f690, %f689;
	selp.f32 	%f692, %f689, %f691, %p166;
	div.rn.f32 	%f693, %f692, %f4;
	div.rn.f32 	%f694, %f135, %f3;
	mul.f32 	%f1189, %f694, %f693;
$L__BB24_140:
	ld.param.u32 	%r1370, [_Z12resizeKernelIfLi3E19LanczosInterpolatorIfLi3EEEvPKT_i8NppiSize8NppiRectPS2_iS5_S6__param_1];
	ld.param.u64 	%rd602, [_Z12resizeKernelIfLi3E19LanczosInterpolatorIfLi3EEEvPKT_i8NppiSize8NppiRectPS2_iS5_S6__param_0];
	add.s32 	%r944, %r1430, %r1;
	max.s32 	%r945, %r944, %r523;
	add.s32 	%r946, %r525, %r523;
	add.s32 	%r947, %r946, -1;
	min.s32 	%r948, %r945, %r947;
	mul.lo.s32 	%r949, %r948, %r1370;
	cvt.s64.s32 	%rd336, %r949;
	cvta.to.global.u64 	%rd60, %rd602;
	add.s64 	%rd61, %rd60, %rd336;
	mul.f32 	%f695, %f1186, %f1189;
	mul.wide.s32 	%rd337, %r6, 4;
	add.s64 	%rd338, %rd61, %rd337;
	ld.global.f32 	%f696, [%rd338+4];
	fma.rn.f32 	%f141, %f696, %f695, %f1183;
	mov.f32 	%f1192, %f60;
	@%p2 bra 	$L__BB24_154;
	abs.f32 	%f697, %f8;
	setp.eq.f32 	%p167, %f697, 0f7F800000;
	setp.ltu.f32 	%p168, %f697, 0f47CE4780;
	or.pred  	%p169, %p168, %p167;
	selp.b32 	%r1450, %r7, 0, %p168;
	mov.f32 	%f698, 0f00000000;
	mul.rn.f32 	%f699, %f8, %f698;
	selp.f32 	%f1190, %f10, %f699, %p168;
	@%p169 bra 	$L__BB24_147;
	mov.b64 	%rd622, 0;
	mov.b32 	%r1447, 0;
$L__BB24_143:
	.pragma "nounroll";
	mul.wide.u32 	%rd340, %r1447, 4;
	mov.u64 	%rd341, __cudart_i2opi_f;
	add.s64 	%rd342, %rd341, %rd340;
	ld.global.nc.u32 	%r951, [%rd342];
	mov.b32 	%r952, %f8;
	shl.b32 	%r953, %r952, 8;
	or.b32  	%r954, %r953, -2147483648;
	mad.wide.u32 	%rd343, %r951, %r954, %rd622;
	shr.u64 	%rd622, %rd343, 32;
	add.s64 	%rd344, %rd2, %rd340;
	st.local.u32 	[%rd344], %rd343;
	add.s32 	%r1447, %r1447, 1;
	setp.ne.s32 	%p170, %r1447, 6;
	@%p170 bra 	$L__BB24_143;
	setp.eq.s32 	%p171, %r8, 0;
	st.local.u32 	[%rd2+24], %rd622;
	ld.local.u32 	%r1448, [%rd8+24];
	ld.local.u32 	%r1449, [%rd8+20];
	@%p171 bra 	$L__BB24_146;
	shf.l.wrap.b32 	%r1448, %r1449, %r1448, %r8;
	ld.local.u32 	%r955, [%rd8+16];
	shf.l.wrap.b32 	%r1449, %r955, %r1449, %r8;
$L__BB24_146:
	shr.u32 	%r956, %r1448, 30;
	shf.l.wrap.b32 	%r957, %r1449, %r1448, 2;
	shl.b32 	%r958, %r1449, 2;
	shr.u32 	%r959, %r957, 31;
	add.s32 	%r1450, %r959, %r956;
	mov.b32 	%r960, %f8;
	xor.b32  	%r961, %r957, %r960;
	shr.s32 	%r962, %r957, 31;
	xor.b32  	%r963, %r962, %r957;
	xor.b32  	%r964, %r962, %r958;
	cvt.u64.u32 	%rd345, %r963;
	shl.b64 	%rd346, %rd345, 32;
	cvt.u64.u32 	%rd347, %r964;
	or.b64  	%rd348, %rd346, %rd347;
	cvt.rn.f64.s64 	%fd37, %rd348;
	mul.f64 	%fd38, %fd37, 0d3BF921FB54442D19;
	cvt.rn.f32.f64 	%f700, %fd38;
	neg.f32 	%f701, %f700;
	setp.lt.s32 	%p172, %r961, 0;
	selp.f32 	%f1190, %f701, %f700, %p172;
$L__BB24_147:
	abs.f32 	%f702, %f9;
	setp.eq.f32 	%p173, %f702, 0f7F800000;
	setp.ltu.f32 	%p174, %f702, 0f47CE4780;
	mul.rn.f32 	%f703, %f1190, %f1190;
	and.b32  	%r965, %r1450, 1;
	setp.eq.b32 	%p175, %r965, 1;
	selp.f32 	%f704, 0f3F800000, %f1190, %p175;
	fma.rn.f32 	%f705, %f703, %f704, 0f00000000;
	fma.rn.f32 	%f706, %f703, 0f37CBAC00, 0fBAB607ED;
	selp.f32 	%f707, %f706, 0fB94D4153, %p175;
	selp.f32 	%f708, 0f3D2AAABB, 0f3C0885E4, %p175;
	fma.rn.f32 	%f709, %f707, %f703, %f708;
	selp.f32 	%f710, 0fBEFFFFFF, 0fBE2AAAA8, %p175;
	fma.rn.f32 	%f711, %f709, %f703, %f710;
	fma.rn.f32 	%f712, %f711, %f705, %f704;
	and.b32  	%r966, %r1450, 2;
	setp.eq.s32 	%p176, %r966, 0;
	mov.f32 	%f713, 0f00000000;
	sub.f32 	%f714, %f713, %f712;
	selp.f32 	%f145, %f712, %f714, %p176;
	or.pred  	%p177, %p174, %p173;
	selp.b32 	%r1454, %r9, 0, %p174;
	mul.rn.f32 	%f715, %f9, %f713;
	selp.f32 	%f1191, %f11, %f715, %p174;
	@%p177 bra 	$L__BB24_153;
	mov.b64 	%rd623, 0;
	mov.b32 	%r1451, 0;
$L__BB24_149:
	.pragma "nounroll";
	mul.wide.u32 	%rd350, %r1451, 4;
	mov.u64 	%rd351, __cudart_i2opi_f;
	add.s64 	%rd352, %rd351, %rd350;
	ld.global.nc.u32 	%r968, [%rd352];
	mov.b32 	%r969, %f9;
	shl.b32 	%r970, %r969, 8;
	or.b32  	%r971, %r970, -2147483648;
	mad.wide.u32 	%rd353, %r968, %r971, %rd623;
	shr.u64 	%rd623, %rd353, 32;
	add.s64 	%rd354, %rd1, %rd350;
	st.local.u32 	[%rd354], %rd353;
	add.s32 	%r1451, %r1451, 1;
	setp.ne.s32 	%p178, %r1451, 6;
	@%p178 bra 	$L__BB24_149;
	setp.eq.s32 	%p179, %r10, 0;
	st.local.u32 	[%rd1+24], %rd623;
	ld.local.u32 	%r1452, [%rd9+24];
	ld.local.u32 	%r1453, [%rd9+20];
	@%p179 bra 	$L__BB24_152;
	shf.l.wrap.b32 	%r1452, %r1453, %r1452, %r10;
	ld.local.u32 	%r972, [%rd9+16];
	shf.l.wrap.b32 	%r1453, %r972, %r1453, %r10;
$L__BB24_152:
	shr.u32 	%r973, %r1452, 30;
	shf.l.wrap.b32 	%r974, %r1453, %r1452, 2;
	shl.b32 	%r975, %r1453, 2;
	shr.u32 	%r976, %r974, 31;
	add.s32 	%r1454, %r976, %r973;
	mov.b32 	%r977, %f9;
	xor.b32  	%r978, %r974, %r977;
	shr.s32 	%r979, %r974, 31;
	xor.b32  	%r980, %r979, %r974;
	xor.b32  	%r981, %r979, %r975;
	cvt.u64.u32 	%rd355, %r980;
	shl.b64 	%rd356, %rd355, 32;
	cvt.u64.u32 	%rd357, %r981;
	or.b64  	%rd358, %rd356, %rd357;
	cvt.rn.f64.s64 	%fd39, %rd358;
	mul.f64 	%fd40, %fd39, 0d3BF921FB54442D19;
	cvt.rn.f32.f64 	%f716, %fd40;
	neg.f32 	%f717, %f716;
	setp.lt.s32 	%p180, %r978, 0;
	selp.f32 	%f1191, %f717, %f716, %p180;
$L__BB24_153:
	mul.rn.f32 	%f718, %f1191, %f1191;
	and.b32  	%r982, %r1454, 1;
	setp.eq.b32 	%p181, %r982, 1;
	selp.f32 	%f719, 0f3F800000, %f1191, %p181;
	fma.rn.f32 	%f720, %f718, %f719, 0f00000000;
	fma.rn.f32 	%f721, %f718, 0f37CBAC00, 0fBAB607ED;
	selp.f32 	%f722, %f721, 0fB94D4153, %p181;
	selp.f32 	%f723, 0f3D2AAABB, 0f3C0885E4, %p181;
	fma.rn.f32 	%f724, %f722, %f718, %f723;
	selp.f32 	%f725, 0fBEFFFFFF, 0fBE2AAAA8, %p181;
	fma.rn.f32 	%f726, %f724, %f718, %f725;
	fma.rn.f32 	%f727, %f726, %f720, %f719;
	and.b32  	%r983, %r1454, 2;
	setp.eq.s32 	%p182, %r983, 0;
	mov.f32 	%f728, 0f00000000;
	sub.f32 	%f729, %f728, %f727;
	selp.f32 	%f730, %f727, %f729, %p182;
	div.rn.f32 	%f731, %f730, %f9;
	div.rn.f32 	%f732, %f145, %f8;
	mul.f32 	%f1192, %f732, %f731;
$L__BB24_154:
	mov.b32 	%r984, %f13;
	shr.u32 	%r985, %r984, 23;
	and.b32  	%r269, %r985, 31;
	mul.f32 	%f733, %f1186, %f1192;
	mul.wide.s32 	%rd359, %r11, 4;
	add.s64 	%rd360, %rd61, %rd359;
	ld.global.f32 	%f734, [%rd360+4];
	fma.rn.f32 	%f151, %f734, %f733, %f141;
	mov.f32 	%f1195, %f71;
	@%p3 bra 	$L__BB24_168;
	abs.f32 	%f735, %f13;
	setp.eq.f32 	%p183, %f735, 0f7F800000;
	setp.ltu.f32 	%p184, %f735, 0f47CE4780;
	or.pred  	%p185, %p184, %p183;
	selp.b32 	%r1458, %r12, 0, %p184;
	mov.f32 	%f736, 0f00000000;
	mul.rn.f32 	%f737, %f13, %f736;
	selp.f32 	%f1193, %f15, %f737, %p184;
	@%p185 bra 	$L__BB24_161;
	mov.b64 	%rd624, 0;
	mov.b32 	%r1455, 0;
$L__BB24_157:
	.pragma "nounroll";
	mul.wide.u32 	%rd362, %r1455, 4;
	mov.u64 	%rd363, __cudart_i2opi_f;
	add.s64 	%rd364, %rd363, %rd362;
	ld.global.nc.u32 	%r987, [%rd364];
	mov.b32 	%r988, %f13;
	shl.b32 	%r989, %r988, 8;
	or.b32  	%r990, %r989, -2147483648;
	mad.wide.u32 	%rd365, %r987, %r990, %rd624;
	shr.u64 	%rd624, %rd365, 32;
	add.s64 	%rd366, %rd2, %rd362;
	st.local.u32 	[%rd366], %rd365;
	add.s32 	%r1455, %r1455, 1;
	setp.ne.s32 	%p186, %r1455, 6;
	@%p186 bra 	$L__BB24_157;
	setp.eq.s32 	%p187, %r269, 0;
	st.local.u32 	[%rd2+24], %rd624;
	ld.local.u32 	%r1456, [%rd10+24];
	ld.local.u32 	%r1457, [%rd10+20];
	@%p187 bra 	$L__BB24_160;
	shf.l.wrap.b32 	%r1456, %r1457, %r1456, %r269;
	ld.local.u32 	%r991, [%rd10+16];
	shf.l.wrap.b32 	%r1457, %r991, %r1457, %r269;
$L__BB24_160:
	shr.u32 	%r992, %r1456, 30;
	shf.l.wrap.b32 	%r993, %r1457, %r1456, 2;
	shl.b32 	%r994, %r1457, 2;
	shr.u32 	%r995, %r993, 31;
	add.s32 	%r1458, %r995, %r992;
	mov.b32 	%r996, %f13;
	xor.b32  	%r997, %r993, %r996;
	shr.s32 	%r998, %r993, 31;
	xor.b32  	%r999, %r998, %r993;
	xor.b32  	%r1000, %r998, %r994;
	cvt.u64.u32 	%rd367, %r999;
	shl.b64 	%rd368, %rd367, 32;
	cvt.u64.u32 	%rd369, %r1000;
	or.b64  	%rd370, %rd368, %rd369;
	cvt.rn.f64.s64 	%fd41, %rd370;
	mul.f64 	%fd42, %fd41, 0d3BF921FB54442D19;
	cvt.rn.f32.f64 	%f738, %fd42;
	neg.f32 	%f739, %f738;
	setp.lt.s32 	%p188, %r997, 0;
	selp.f32 	%f1193, %f739, %f738, %p188;
$L__BB24_161:
	abs.f32 	%f740, %f14;
	setp.eq.f32 	%p189, %f740, 0f7F800000;
	setp.ltu.f32 	%p190, %f740, 0f47CE4780;
	mul.rn.f32 	%f741, %f1193, %f1193;
	and.b32  	%r1001, %r1458, 1;
	setp.eq.b32 	%p191, %r1001, 1;
	selp.f32 	%f742, 0f3F800000, %f1193, %p191;
	fma.rn.f32 	%f743, %f741, %f742, 0f00000000;
	fma.rn.f32 	%f744, %f741, 0f37CBAC00, 0fBAB607ED;
	selp.f32 	%f745, %f744, 0fB94D4153, %p191;
	selp.f32 	%f746, 0f3D2AAABB, 0f3C0885E4, %p191;
	fma.rn.f32 	%f747, %f745, %f741, %f746;
	selp.f32 	%f748, 0fBEFFFFFF, 0fBE2AAAA8, %p191;
	fma.rn.f32 	%f749, %f747, %f741, %f748;
	fma.rn.f32 	%f750, %f749, %f743, %f742;
	and.b32  	%r1002, %r1458, 2;
	setp.eq.s32 	%p192, %r1002, 0;
	mov.f32 	%f751, 0f00000000;
	sub.f32 	%f752, %f751, %f750;
	selp.f32 	%f155, %f750, %f752, %p192;
	or.pred  	%p193, %p190, %p189;
	selp.b32 	%r1462, %r13, 0, %p190;
	mul.rn.f32 	%f753, %f14, %f751;
	selp.f32 	%f1194, %f16, %f753, %p190;
	@%p193 bra 	$L__BB24_167;
	mov.b64 	%rd625, 0;
	mov.b32 	%r1459, 0;
$L__BB24_163:
	.pragma "nounroll";
	mul.wide.u32 	%rd372, %r1459, 4;
	mov.u64 	%rd373, __cudart_i2opi_f;
	add.s64 	%rd374, %rd373, %rd372;
	ld.global.nc.u32 	%r1004, [%rd374];
	mov.b32 	%r1005, %f14;
	shl.b32 	%r1006, %r1005, 8;
	or.b32  	%r1007, %r1006, -2147483648;
	mad.wide.u32 	%rd375, %r1004, %r1007, %rd625;
	shr.u64 	%rd625, %rd375, 32;
	add.s64 	%rd376, %rd1, %rd372;
	st.local.u32 	[%rd376], %rd375;
	add.s32 	%r1459, %r1459, 1;
	setp.ne.s32 	%p194, %r1459, 6;
	@%p194 bra 	$L__BB24_163;
	setp.eq.s32 	%p195, %r14, 0;
	st.local.u32 	[%rd1+24], %rd625;
	ld.local.u32 	%r1460, [%rd11+24];
	ld.local.u32 	%r1461, [%rd11+20];
	@%p195 bra 	$L__BB24_166;
	shf.l.wrap.b32 	%r1460, %r1461, %r1460, %r14;
	ld.local.u32 	%r1008, [%rd11+16];
	shf.l.wrap.b32 	%r1461, %r1008, %r1461, %r14;
$L__BB24_166:
	shr.u32 	%r1009, %r1460, 30;
	shf.l.wrap.b32 	%r1010, %r1461, %r1460, 2;
	shl.b32 	%r1011, %r1461, 2;
	shr.u32 	%r1012, %r1010, 31;
	add.s32 	%r1462, %r1012, %r1009;
	mov.b32 	%r1013, %f14;
	xor.b32  	%r1014, %r1010, %r1013;
	shr.s32 	%r1015, %r1010, 31;
	xor.b32  	%r1016, %r1015, %r1010;
	xor.b32  	%r1017, %r1015, %r1011;
	cvt.u64.u32 	%rd377, %r1016;
	shl.b64 	%rd378, %rd377, 32;
	cvt.u64.u32 	%rd379, %r1017;
	or.b64  	%rd380, %rd378, %rd379;
	cvt.rn.f64.s64 	%fd43, %rd380;
	mul.f64 	%fd44, %fd43, 0d3BF921FB54442D19;
	cvt.rn.f32.f64 	%f754, %fd44;
	neg.f32 	%f755, %f754;
	setp.lt.s32 	%p196, %r1014, 0;
	selp.f32 	%f1194, %f755, %f754, %p196;
$L__BB24_167:
	mul.rn.f32 	%f756, %f1194, %f1194;
	and.b32  	%r1018, %r1462, 1;
	setp.eq.b32 	%p197, %r1018, 1;
	selp.f32 	%f757, 0f3F800000, %f1194, %p197;
	fma.rn.f32 	%f758, %f756, %f757, 0f00000000;
	fma.rn.f32 	%f759, %f756, 0f37CBAC00, 0fBAB607ED;
	selp.f32 	%f760, %f759, 0fB94D4153, %p197;
	selp.f32 	%f761, 0f3D2AAABB, 0f3C0885E4, %p197;
	fma.rn.f32 	%f762, %f760, %f756, %f761;
	selp.f32 	%f763, 0fBEFFFFFF, 0fBE2AAAA8, %p197;
	fma.rn.f32 	%f764, %f762, %f756, %f763;
	fma.rn.f32 	%f765, %f764, %f758, %f757;
	and.b32  	%r1019, %r1462, 2;
	setp.eq.s32 	%p198, %r1019, 0;
	mov.f32 	%f766, 0f00000000;
	sub.f32 	%f767, %f766, %f765;
	selp.f32 	%f768, %f765, %f767, %p198;
	div.rn.f32 	%f769, %f768, %f14;
	div.rn.f32 	%f770, %f155, %f13;
	mul.f32 	%f1195, %f770, %f769;
$L__BB24_168:
	mul.f32 	%f771, %f1186, %f1195;
	mul.wide.s32 	%rd381, %r15, 4;
	add.s64 	%rd382, %rd61, %rd381;
	ld.global.f32 	%f772, [%rd382+4];
	fma.rn.f32 	%f161, %f772, %f771, %f151;
	mov.f32 	%f1198, %f82;
	@%p4 bra 	$L__BB24_182;
	abs.f32 	%f773, %f18;
	setp.eq.f32 	%p199, %f773, 0f7F800000;
	setp.ltu.f32 	%p200, %f773, 0f47CE4780;
	or.pred  	%p201, %p200, %p199;
	selp.b32 	%r1466, %r16, 0, %p200;
	mov.f32 	%f774, 0f00000000;
	mul.rn.f32 	%f775, %f18, %f774;
	selp.f32 	%f1196, %f20, %f775, %p200;
	@%p201 bra 	$L__BB24_175;
	mov.b64 	%rd626, 0;
	mov.b32 	%r1463, 0;
$L__BB24_171:
	.pragma "nounroll";
	mul.wide.u32 	%rd384, %r1463, 4;
	mov.u64 	%rd385, __cudart_i2opi_f;
	add.s64 	%rd386, %rd385, %rd384;
	ld.global.nc.u32 	%r1021, [%rd386];
	mov.b32 	%r1022, %f18;
	shl.b32 	%r1023, %r1022, 8;
	or.b32  	%r1024, %r1023, -2147483648;
	mad.wide.u32 	%rd387, %r1021, %r1024, %rd626;
	shr.u64 	%rd626, %rd387, 32;
	add.s64 	%rd388, %rd2, %rd384;
	st.local.u32 	[%rd388], %rd387;
	add.s32 	%r1463, %r1463, 1;
	setp.ne.s32 	%p202, %r1463, 6;
	@%p202 bra 	$L__BB24_171;
	setp.eq.s32 	%p203, %r17, 0;
	st.local.u32 	[%rd2+24], %rd626;
	ld.local.u32 	%r1464, [%rd12+24];
	ld.local.u32 	%r1465, [%rd12+20];
	@%p203 bra 	$L__BB24_174;
	shf.l.wrap.b32 	%r1464, %r1465, %r1464, %r17;
	ld.local.u32 	%r1025, [%rd12+16];
	shf.l.wrap.b32 	%r1465, %r1025, %r1465, %r17;
$L__BB24_174:
	shr.u32 	%r1026, %r1464, 30;
	shf.l.wrap.b32 	%r1027, %r1465, %r1464, 2;
	shl.b32 	%r1028, %r1465, 2;
	shr.u32 	%r1029, %r1027, 31;
	add.s32 	%r1466, %r1029, %r1026;
	mov.b32 	%r1030, %f18;
	xor.b32  	%r1031, %r1027, %r1030;
	shr.s32 	%r1032, %r1027, 31;
	xor.b32  	%r1033, %r1032, %r1027;
	xor.b32  	%r1034, %r1032, %r1028;
	cvt.u64.u32 	%rd389, %r1033;
	shl.b64 	%rd390, %rd389, 32;
	cvt.u64.u32 	%rd391, %r1034;
	or.b64  	%rd392, %rd390, %rd391;
	cvt.rn.f64.s64 	%fd45, %rd392;
	mul.f64 	%fd46, %fd45, 0d3BF921FB54442D19;
	cvt.rn.f32.f64 	%f776, %fd46;
	neg.f32 	%f777, %f776;
	setp.lt.s32 	%p204, %r1031, 0;
	selp.f32 	%f1196, %f777, %f776, %p204;
$L__BB24_175:
	abs.f32 	%f778, %f19;
	setp.eq.f32 	%p205, %f778, 0f7F800000;
	setp.ltu.f32 	%p206, %f778, 0f47CE4780;
	mul.rn.f32 	%f779, %f1196, %f1196;
	and.b32  	%r1035, %r1466, 1;
	setp.eq.b32 	%p207, %r1035, 1;
	selp.f32 	%f780, 0f3F800000, %f1196, %p207;
	fma.rn.f32 	%f781, %f779, %f780, 0f00000000;
	fma.rn.f32 	%f782, %f779, 0f37CBAC00, 0fBAB607ED;
	selp.f32 	%f783, %f782, 0fB94D4153, %p207;
	selp.f32 	%f784, 0f3D2AAABB, 0f3C0885E4, %p207;
	fma.rn.f32 	%f785, %f783, %f779, %f784;
	selp.f32 	%f786, 0fBEFFFFFF, 0fBE2AAAA8, %p207;
	fma.rn.f32 	%f787, %f785, %f779, %f786;
	fma.rn.f32 	%f788, %f787, %f781, %f780;
	and.b32  	%r1036, %r1466, 2;
	setp.eq.s32 	%p208, %r1036, 0;
	mov.f32 	%f789, 0f00000000;
	sub.f32 	%f790, %f789, %f788;
	selp.f32 	%f165, %f788, %f790, %p208;
	or.pred  	%p209, %p206, %p205;
	selp.b32 	%r1470, %r18, 0, %p206;
	mul.rn.f32 	%f791, %f19, %f789;
	selp.f32 	%f1197, %f21, %f791, %p206;
	@%p209 bra 	$L__BB24_181;
	mov.b64 	%rd627, 0;
	mov.b32 	%r1467, 0;
$L__BB24_177:
	.pragma "nounroll";
	mul.wide.u32 	%rd394, %r1467, 4;
	mov.u64 	%rd395, __cudart_i2opi_f;
	add.s64 	%rd396, %rd395, %rd394;
	ld.global.nc.u32 	%r1038, [%rd396];
	mov.b32 	%r1039, %f19;
	shl.b32 	%r1040, %r1039, 8;
	or.b32  	%r1041, %r1040, -2147483648;
	mad.wide.u32 	%rd397, %r1038, %r1041, %rd627;
	shr.u64 	%rd627, %rd397, 32;
	add.s64 	%rd398, %rd1, %rd394;
	st.local.u32 	[%rd398], %rd397;
	add.s32 	%r1467, %r1467, 1;
	setp.ne.s32 	%p210, %r1467, 6;
	@%p210 bra 	$L__BB24_177;
	setp.eq.s32 	%p211, %r19, 0;
	st.local.u32 	[%rd1+24], %rd627;
	ld.local.u32 	%r1468, [%rd13+24];
	ld.local.u32 	%r1469, [%rd13+20];
	@%p211 bra 	$L__BB24_180;
	shf.l.wrap.b32 	%r1468, %r1469, %r1468, %r19;
	ld.local.u32 	%r1042, [%rd13+16];
	shf.l.wrap.b32 	%r1469, %r1042, %r1469, %r19;
$L__BB24_180:
	shr.u32 	%r1043, %r1468, 30;
	shf.l.wrap.b32 	%r1044, %r1469, %r1468, 2;
	shl.b32 	%r1045, %r1469, 2;
	shr.u32 	%r1046, %r1044, 31;
	add.s32 	%r1470, %r1046, %r1043;
	mov.b32 	%r1047, %f19;
	xor.b32  	%r1048, %r1044, %r1047;
	shr.s32 	%r1049, %r1044, 31;
	xor.b32  	%r1050, %r1049, %r1044;
	xor.b32  	%r1051, %r1049, %r1045;
	cvt.u64.u32 	%rd399, %r1050;
	shl.b64 	%rd400, %rd399, 32;
	cvt.u64.u32 	%rd401, %r1051;
	or.b64  	%rd402, %rd400, %rd401;
	cvt.rn.f64.s64 	%fd47, %rd402;
	mul.f64 	%fd48, %fd47, 0d3BF921FB54442D19;
	cvt.rn.f32.f64 	%f792, %fd48;
	neg.f32 	%f793, %f792;
	setp.lt.s32 	%p212, %r1048, 0;
	selp.f32 	%f1197, %f793, %f792, %p212;
$L__BB24_181:
	mul.rn.f32 	%f794, %f1197, %f1197;
	and.b32  	%r1052, %r1470, 1;
	setp.eq.b32 	%p213, %r1052, 1;
	selp.f32 	%f795, 0f3F800000, %f1197, %p213;
	fma.rn.f32 	%f796, %f794, %f795, 0f00000000;
	fma.rn.f32 	%f797, %f794, 0f37CBAC00, 0fBAB607ED;
	selp.f32 	%f798, %f797, 0fB94D4153, %p213;
	selp.f32 	%f799, 0f3D2AAABB, 0f3C0885E4, %p213;
	fma.rn.f32 	%f800, %f798, %f794, %f799;
	selp.f32 	%f801, 0fBEFFFFFF, 0fBE2AAAA8, %p213;
	fma.rn.f32 	%f802, %f800, %f794, %f801;
	fma.rn.f32 	%f803, %f802, %f796, %f795;
	and.b32  	%r1053, %r1470, 2;
	setp.eq.s32 	%p214, %r1053, 0;
	mov.f32 	%f804, 0f00000000;
	sub.f32 	%f805, %f804, %f803;
	selp.f32 	%f806, %f803, %f805, %p214;
	div.rn.f32 	%f807, %f806, %f19;
	div.rn.f32 	%f808, %f165, %f18;
	mul.f32 	%f1198, %f808, %f807;
$L__BB24_182:
	mul.f32 	%f809, %f1186, %f1198;
	mul.wide.s32 	%rd403, %r20, 4;
	add.s64 	%rd404, %rd61, %rd403;
	ld.global.f32 	%f810, [%rd404+4];
	fma.rn.f32 	%f171, %f810, %f809, %f161;
	mov.f32 	%f1201, %f93;
	@%p5 bra 	$L__BB24_196;
	abs.f32 	%f811, %f23;
	setp.eq.f32 	%p215, %f811, 0f7F800000;
	setp.ltu.f32 	%p216, %f811, 0f47CE4780;
	or.pred  	%p217, %p216, %p215;
	selp.b32 	%r1474, %r21, 0, %p216;
	mov.f32 	%f812, 0f00000000;
	mul.rn.f32 	%f813, %f23, %f812;
	selp.f32 	%f1199, %f25, %f813, %p216;
	@%p217 bra 	$L__BB24_189;
	mov.b64 	%rd628, 0;
	mov.b32 	%r1471, 0;
$L__BB24_185:
	.pragma "nounroll";
	mul.wide.u32 	%rd406, %r1471, 4;
	mov.u64 	%rd407, __cudart_i2opi_f;
	add.s64 	%rd408, %rd407, %rd406;
	ld.global.nc.u32 	%r1055, [%rd408];
	mov.b32 	%r1056, %f23;
	shl.b32 	%r1057, %r1056, 8;
	or.b32  	%r1058, %r1057, -2147483648;
	mad.wide.u32 	%rd409, %r1055, %r1058, %rd628;
	shr.u64 	%rd628, %rd409, 32;
	add.s64 	%rd410, %rd2, %rd406;
	st.local.u32 	[%rd410], %rd409;
	add.s32 	%r1471, %r1471, 1;
	setp.ne.s32 	%p218, %r1471, 6;
	@%p218 bra 	$L__BB24_185;
	setp.eq.s32 	%p219, %r22, 0;
	st.local.u32 	[%rd2+24], %rd628;
	ld.local.u32 	%r1472, [%rd14+24];
	ld.local.u32 	%r1473, [%rd14+20];
	@%p219 bra 	$L__BB24_188;
	shf.l.wrap.b32 	%r1472, %r1473, %r1472, %r22;
	ld.local.u32 	%r1059, [%rd14+16];
	shf.l.wrap.b32 	%r1473, %r1059, %r1473, %r22;
$L__BB24_188:
	shr.u32 	%r1060, %r1472, 30;
	shf.l.wrap.b32 	%r1061, %r1473, %r1472, 2;
	shl.b32 	%r1062, %r1473, 2;
	shr.u32 	%r1063, %r1061, 31;
	add.s32 	%r1474, %r1063, %r1060;
	mov.b32 	%r1064, %f23;
	xor.b32  	%r1065, %r1061, %r1064;
	shr.s32 	%r1066, %r1061, 31;
	xor.b32  	%r1067, %r1066, %r1061;
	xor.b32  	%r1068, %r1066, %r1062;
	cvt.u64.u32 	%rd411, %r1067;
	shl.b64 	%rd412, %rd411, 32;
	cvt.u64.u32 	%rd413, %r1068;
	or.b64  	%rd414, %rd412, %rd413;
	cvt.rn.f64.s64 	%fd49, %rd414;
	mul.f64 	%fd50, %fd49, 0d3BF921FB54442D19;
	cvt.rn.f32.f64 	%f814, %fd50;
	neg.f32 	%f815, %f814;
	setp.lt.s32 	%p220, %r1065, 0;
	selp.f32 	%f1199, %f815, %f814, %p220;
$L__BB24_189:
	abs.f32 	%f816, %f24;
	setp.eq.f32 	%p221, %f816, 0f7F800000;
	setp.ltu.f32 	%p222, %f816, 0f47CE4780;
	mul.rn.f32 	%f817, %f1199, %f1199;
	and.b32  	%r1069, %r1474, 1;
	setp.eq.b32 	%p223, %r1069, 1;
	selp.f32 	%f818, 0f3F800000, %f1199, %p223;
	fma.rn.f32 	%f819, %f817, %f818, 0f00000000;
	fma.rn.f32 	%f820, %f817, 0f37CBAC00, 0fBAB607ED;
	selp.f32 	%f821, %f820, 0fB94D4153, %p223;
	selp.f32 	%f822, 0f3D2AAABB, 0f3C0885E4, %p223;
	fma.rn.f32 	%f823, %f821, %f817, %f822;
	selp.f32 	%f824, 0fBEFFFFFF, 0fBE2AAAA8, %p223;
	fma.rn.f32 	%f825, %f823, %f817, %f824;
	fma.rn.f32 	%f826, %f825, %f819, %f818;
	and.b32  	%r1070, %r1474, 2;
	setp.eq.s32 	%p224, %r1070, 0;
	mov.f32 	%f827, 0f00000000;
	sub.f32 	%f828, %f827, %f826;
	selp.f32 	%f175, %f826, %f828, %p224;
	or.pred  	%p225, %p222, %p221;
	selp.b32 	%r1478, %r23, 0, %p222;
	mul.rn.f32 	%f829, %f24, %f827;
	selp.f32 	%f1200, %f26, %f829, %p222;
	@%p225 bra 	$L__BB24_195;
	mov.b64 	%rd629, 0;
	mov.b32 	%r1475, 0;
$L__BB24_191:
	.pragma "nounroll";
	mul.wide.u32 	%rd416, %r1475, 4;
	mov.u64 	%rd417, __cudart_i2opi_f;
	add.s64 	%rd418, %rd417, %rd416;
	ld.global.nc.u32 	%r1072, [%rd418];
	mov.b32 	%r1073, %f24;
	shl.b32 	%r1074, %r1073, 8;
	or.b32  	%r1075, %r1074, -2147483648;
	mad.wide.u32 	%rd419, %r1072, %r1075, %rd629;
	shr.u64 	%rd629, %rd419, 32;
	add.s64 	%rd420, %rd1, %rd416;
	st.local.u32 	[%rd420], %rd419;
	add.s32 	%r1475, %r1475, 1;
	setp.ne.s32 	%p226, %r1475, 6;
	@%p226 bra 	$L__BB24_191;
	setp.eq.s32 	%p227, %r24, 0;
	st.local.u32 	[%rd1+24], %rd629;
	ld.local.u32 	%r1476, [%rd15+24];
	ld.local.u32 	%r1477, [%rd15+20];
	@%p227 bra 	$L__BB24_194;
	shf.l.wrap.b32 	%r1476, %r1477, %r1476, %r24;
	ld.local.u32 	%r1076, [%rd15+16];
	shf.l.wrap.b32 	%r1477, %r1076, %r1477, %r24;
$L__BB24_194:
	shr.u32 	%r1077, %r1476, 30;
	shf.l.wrap.b32 	%r1078, %r1477, %r1476, 2;
	shl.b32 	%r1079, %r1477, 2;
	shr.u32 	%r1080, %r1078, 31;
	add.s32 	%r1478, %r1080, %r1077;
	mov.b32 	%r1081, %f24;
	xor.b32  	%r1082, %r1078, %r1081;
	shr.s32 	%r1083, %r1078, 31;
	xor.b32  	%r1084, %r1083, %r1078;
	xor.b32  	%r1085, %r1083, %r1079;
	cvt.u64.u32 	%rd421, %r1084;
	shl.b64 	%rd422, %rd421, 32;
	cvt.u64.u32 	%rd423, %r1085;
	or.b64  	%rd424, %rd422, %rd423;
	cvt.rn.f64.s64 	%fd51, %rd424;
	mul.f64 	%fd52, %fd51, 0d3BF921FB54442D19;
	cvt.rn.f32.f64 	%f830, %fd52;
	neg.f32 	%f831, %f830;
	setp.lt.s32 	%p228, %r1082, 0;
	selp.f32 	%f1200, %f831, %f830, %p228;
$L__BB24_195:
	mul.rn.f32 	%f832, %f1200, %f1200;
	and.b32  	%r1086, %r1478, 1;
	setp.eq.b32 	%p229, %r1086, 1;
	selp.f32 	%f833, 0f3F800000, %f1200, %p229;
	fma.rn.f32 	%f834, %f832, %f833, 0f00000000;
	fma.rn.f32 	%f835, %f832, 0f37CBAC00, 0fBAB607ED;
	selp.f32 	%f836, %f835, 0fB94D4153, %p229;
	selp.f32 	%f837, 0f3D2AAABB, 0f3C0885E4, %p229;
	fma.rn.f32 	%f838, %f836, %f832, %f837;
	selp.f32 	%f839, 0fBEFFFFFF, 0fBE2AAAA8, %p229;
	fma.rn.f32 	%f840, %f838, %f832, %f839;
	fma.rn.f32 	%f841, %f840, %f834, %f833;
	and.b32  	%r1087, %r1478, 2;
	setp.eq.s32 	%p230, %r1087, 0;
	mov.f32 	%f842, 0f00000000;
	sub.f32 	%f843, %f842, %f841;
	selp.f32 	%f844, %f841, %f843, %p230;
	div.rn.f32 	%f845, %f844, %f24;
	div.rn.f32 	%f846, %f175, %f23;
	mul.f32 	%f1201, %f846, %f845;
$L__BB24_196:
	mul.f32 	%f847, %f1186, %f1201;
	mul.wide.s32 	%rd425, %r25, 4;
	add.s64 	%rd426, %rd61, %rd425;
	ld.global.f32 	%f848, [%rd426+4];
	fma.rn.f32 	%f181, %f848, %f847, %f171;
	mov.f32 	%f1204, %f104;
	@%p6 bra 	$L__BB24_210;
	abs.f32 	%f849, %f28;
	setp.eq.f32 	%p231, %f849, 0f7F800000;
	setp.ltu.f32 	%p232, %f849, 0f47CE4780;
	or.pred  	%p233, %p232, %p231;
	selp.b32 	%r1482, %r26, 0, %p232;
	mov.f32 	%f850, 0f00000000;
	mul.rn.f32 	%f851, %f28, %f850;
	selp.f32 	%f1202, %f30, %f851, %p232;
	@%p233 bra 	$L__BB24_203;
	mov.b64 	%rd630, 0;
	mov.b32 	%r1479, 0;
$L__BB24_199:
	.pragma "nounroll";
	mul.wide.u32 	%rd428, %r1479, 4;
	mov.u64 	%rd429, __cudart_i2opi_f;
	add.s64 	%rd430, %rd429, %rd428;
	ld.global.nc.u32 	%r1089, [%rd430];
	mov.b32 	%r1090, %f28;
	shl.b32 	%r1091, %r1090, 8;
	or.b32  	%r1092, %r1091, -2147483648;
	mad.wide.u32 	%rd431, %r1089, %r1092, %rd630;
	shr.u64 	%rd630, %rd431, 32;
	add.s64 	%rd432, %rd2, %rd428;
	st.local.u32 	[%rd432], %rd431;
	add.s32 	%r1479, %r1479, 1;
	setp.ne.s32 	%p234, %r1479, 6;
	@%p234 bra 	$L__BB24_199;
	setp.eq.s32 	%p235, %r27, 0;
	st.local.u32 	[%rd2+24], %rd630;
	ld.local.u32 	%r1480, [%rd16+24];
	ld.local.u32 	%r1481, [%rd16+20];
	@%p235 bra 	$L__BB24_202;
	shf.l.wrap.b32 	%r1480, %r1481, %r1480, %r27;
	ld.local.u32 	%r1093, [%rd16+16];
	shf.l.wrap.b32 	%r1481, %r1093, %r1481, %r27;
$L__BB24_202:
	shr.u32 	%r1094, %r1480, 30;
	shf.l.wrap.b32 	%r1095, %r1481, %r1480, 2;
	shl.b32 	%r1096, %r1481, 2;
	shr.u32 	%r1097, %r1095, 31;
	add.s32 	%r1482, %r1097, %r1094;
	mov.b32 	%r1098, %f28;
	xor.b32  	%r1099, %r1095, %r1098;
	shr.s32 	%r1100, %r1095, 31;
	xor.b32  	%r1101, %r1100, %r1095;
	xor.b32  	%r1102, %r1100, %r1096;
	cvt.u64.u32 	%rd433, %r1101;
	shl.b64 	%rd434, %rd433, 32;
	cvt.u64.u32 	%rd435, %r1102;
	or.b64  	%rd436, %rd434, %rd435;
	cvt.rn.f64.s64 	%fd53, %rd436;
	mul.f64 	%fd54, %fd53, 0d3BF921FB54442D19;
	cvt.rn.f32.f64 	%f852, %fd54;
	neg.f32 	%f853, %f852;
	setp.lt.s32 	%p236, %r1099, 0;
	selp.f32 	%f1202, %f853, %f852, %p236;
$L__BB24_203:
	abs.f32 	%f854, %f29;
	setp.eq.f32 	%p237, %f854, 0f7F800000;
	setp.ltu.f32 	%p238, %f854, 0f47CE4780;
	mul.rn.f32 	%f855, %f1202, %f1202;
	and.b32  	%r1103, %r1482, 1;
	setp.eq.b32 	%p239, %r1103, 1;
	selp.f32 	%f856, 0f3F800000, %f1202, %p239;
	fma.rn.f32 	%f857, %f855, %f856, 0f00000000;
	fma.rn.f32 	%f858, %f855, 0f37CBAC00, 0fBAB607ED;
	selp.f32 	%f859, %f858, 0fB94D4153, %p239;
	selp.f32 	%f860, 0f3D2AAABB, 0f3C0885E4, %p239;
	fma.rn.f32 	%f861, %f859, %f855, %f860;
	selp.f32 	%f862, 0fBEFFFFFF, 0fBE2AAAA8, %p239;
	fma.rn.f32 	%f863, %f861, %f855, %f862;
	fma.rn.f32 	%f864, %f863, %f857, %f856;
	and.b32  	%r1104, %r1482, 2;
	setp.eq.s32 	%p240, %r1104, 0;
	mov.f32 	%f865, 0f00000000;
	sub.f32 	%f866, %f865, %f864;
	selp.f32 	%f185, %f864, %f866, %p240;
	or.pred  	%p241, %p238, %p237;
	selp.b32 	%r1486, %r28, 0, %p238;
	mul.rn.f32 	%f867, %f29, %f865;
	selp.f32 	%f1203, %f31, %f867, %p238;
	@%p241 bra 	$L__BB24_209;
	mov.b64 	%rd631, 0;
	mov.b32 	%r1483, 0;
$L__BB24_205:
	.pragma "nounroll";
	mul.wide.u32 	%rd438, %r1483, 4;
	mov.u64 	%rd439, __cudart_i2opi_f;
	add.s64 	%rd440, %rd439, %rd438;
	ld.global.nc.u32 	%r1106, [%rd440];
	mov.b32 	%r1107, %f29;
	shl.b32 	%r1108, %r1107, 8;
	or.b32  	%r1109, %r1108, -2147483648;
	mad.wide.u32 	%rd441, %r1106, %r1109, %rd631;
	shr.u64 	%rd631, %rd441, 32;
	add.s64 	%rd442, %rd1, %rd438;
	st.local.u32 	[%rd442], %rd441;
	add.s32 	%r1483, %r1483, 1;
	setp.ne.s32 	%p242, %r1483, 6;
	@%p242 bra 	$L__BB24_205;
	setp.eq.s32 	%p243, %r29, 0;
	st.local.u32 	[%rd1+24], %rd631;
	ld.local.u32 	%r1484, [%rd17+24];
	ld.local.u32 	%r1485, [%rd17+20];
	@%p243 bra 	$L__BB24_208;
	shf.l.wrap.b32 	%r1484, %r1485, %r1484, %r29;
	ld.local.u32 	%r1110, [%rd17+16];
	shf.l.wrap.b32 	%r1485, %r1110, %r1485, %r29;
$L__BB24_208:
	shr.u32 	%r1111, %r1484, 30;
	shf.l.wrap.b32 	%r1112, %r1485, %r1484, 2;
	shl.b32 	%r1113, %r1485, 2;
	shr.u32 	%r1114, %r1112, 31;
	add.s32 	%r1486, %r1114, %r1111;
	mov.b32 	%r1115, %f29;
	xor.b32  	%r1116, %r1112, %r1115;
	shr.s32 	%r1117, %r1112, 31;
	xor.b32  	%r1118, %r1117, %r1112;
	xor.b32  	%r1119, %r1117, %r1113;
	cvt.u64.u32 	%rd443, %r1118;
	shl.b64 	%rd444, %rd443, 32;
	cvt.u64.u32 	%rd445, %r1119;
	or.b64  	%rd446, %rd444, %rd445;
	cvt.rn.f64.s64 	%fd55, %rd446;
	mul.f64 	%fd56, %fd55, 0d3BF921FB54442D19;
	cvt.rn.f32.f64 	%f868, %fd56;
	neg.f32 	%f869, %f868;
	setp.lt.s32 	%p244, %r1116, 0;
	selp.f32 	%f1203, %f869, %f868, %p244;
$L__BB24_209:
	mul.rn.f32 	%f870, %f1203, %f1203;
	and.b32  	%r1120, %r1486, 1;
	setp.eq.b32 	%p245, %r1120, 1;
	selp.f32 	%f871, 0f3F800000, %f1203, %p245;
	fma.rn.f32 	%f872, %f870, %f871, 0f00000000;
	fma.rn.f32 	%f873, %f870, 0f37CBAC00, 0fBAB607ED;
	selp.f32 	%f874, %f873, 0fB94D4153, %p245;
	selp.f32 	%f875, 0f3D2AAABB, 0f3C0885E4, %p245;
	fma.rn.f32 	%f876, %f874, %f870, %f875;
	selp.f32 	%f877, 0fBEFFFFFF, 0fBE2AAAA8, %p245;
	fma.rn.f32 	%f878, %f876, %f870, %f877;
	fma.rn.f32 	%f879, %f878, %f872, %f871;
	and.b32  	%r1121, %r1486, 2;
	setp.eq.s32 	%p246, %r1121, 0;
	mov.f32 	%f880, 0f00000000;
	sub.f32 	%f881, %f880, %f879;
	selp.f32 	%f882, %f879, %f881, %p246;
	div.rn.f32 	%f883, %f882, %f29;
	div.rn.f32 	%f884, %f185, %f28;
	mul.f32 	%f1204, %f884, %f883;
$L__BB24_210:
	mul.f32 	%f885, %f1186, %f1204;
	mul.wide.s32 	%rd447, %r30, 4;
	add.s64 	%rd448, %rd61, %rd447;
	ld.global.f32 	%f886, [%rd448+4];
	fma.rn.f32 	%f1183, %f886, %f885, %f181;
	add.s32 	%r1430, %r1430, 1;
	setp.ne.s32 	%p247, %r1430, 4;
	@%p247 bra 	$L__BB24_107;
	st.global.f32 	[%rd49+4], %f1183;
	mov.f32 	%f1205, 0f00000000;
	mov.b32 	%r1487, -2;
	mov.u64 	%rd459, __cudart_i2opi_f;
$L__BB24_212:
	cvt.rn.f32.s32 	%f889, %r1487;
	sub.f32 	%f890, %f1, %f889;
	abs.f32 	%f193, %f890;
	setp.geu.f32 	%p248, %f193, 0f40400000;
	mov.f32 	%f1208, 0f00000000;
	@%p248 bra 	$L__BB24_231;
	setp.lt.f32 	%p249, %f193, 0f38D1B717;
	mov.f32 	%f1208, 0f3F800000;
	@%p249 bra 	$L__BB24_231;
	mul.f32 	%f194, %f193, 0f40490FDB;
	div.rn.f32 	%f195, %f194, 0f40400000;
	mul.f32 	%f892, %f194, 0f3F22F983;
	cvt.rni.s32.f32 	%r1491, %f892;
	cvt.rn.f32.s32 	%f893, %r1491;
	fma.rn.f32 	%f894, %f893, 0fBFC90FDA, %f194;
	fma.rn.f32 	%f895, %f893, 0fB3A22168, %f894;
	fma.rn.f32 	%f1206, %f893, 0fA7C234C5, %f895;
	abs.f32 	%f197, %f194;
	setp.ltu.f32 	%p250, %f197, 0f47CE4780;
	@%p250 bra 	$L__BB24_222;
	setp.eq.f32 	%p251, %f197, 0f7F800000;
	@%p251 bra 	$L__BB24_221;
	mov.b32 	%r361, %f194;
	shl.b32 	%r1124, %r361, 8;
	or.b32  	%r362, %r1124, -2147483648;
	mov.b64 	%rd634, 0;
	mov.b32 	%r1488, 0;
	mov.u64 	%rd632, __cudart_i2opi_f;
	mov.u64 	%rd633, %rd4;
$L__BB24_217:
	.pragma "nounroll";
	ld.global.nc.u32 	%r1125, [%rd632];
	mad.wide.u32 	%rd451, %r1125, %r362, %rd634;
	shr.u64 	%rd634, %rd451, 32;
	st.local.u32 	[%rd633], %rd451;
	add.s32 	%r1488, %r1488, 1;
	add.s64 	%rd633, %rd633, 4;
	add.s64 	%rd632, %rd632, 4;
	setp.ne.s32 	%p252, %r1488, 6;
	@%p252 bra 	$L__BB24_217;
	shr.u32 	%r1126, %r361, 23;
	st.local.u32 	[%rd4+24], %rd634;
	and.b32  	%r365, %r1126, 31;
	add.s32 	%r1127, %r1126, -128;
	shr.u32 	%r1128, %r1127, 5;
	mul.wide.u32 	%rd452, %r1128, 4;
	sub.s64 	%rd88, %rd4, %rd452;
	ld.local.u32 	%r1489, [%rd88+24];
	ld.local.u32 	%r1490, [%rd88+20];
	setp.eq.s32 	%p253, %r365, 0;
	@%p253 bra 	$L__BB24_220;
	shf.l.wrap.b32 	%r1489, %r1490, %r1489, %r365;
	ld.local.u32 	%r1129, [%rd88+16];
	shf.l.wrap.b32 	%r1490, %r1129, %r1490, %r365;
$L__BB24_220:
	shr.u32 	%r1130, %r1489, 30;
	shf.l.wrap.b32 	%r1131, %r1490, %r1489, 2;
	shl.b32 	%r1132, %r1490, 2;
	shr.u32 	%r1133, %r1131, 31;
	add.s32 	%r1491, %r1133, %r1130;
	xor.b32  	%r1134, %r1131, %r361;
	shr.s32 	%r1135, %r1131, 31;
	xor.b32  	%r1136, %r1135, %r1131;
	xor.b32  	%r1137, %r1135, %r1132;
	cvt.u64.u32 	%rd453, %r1136;
	shl.b64 	%rd454, %rd453, 32;
	cvt.u64.u32 	%rd455, %r1137;
	or.b64  	%rd456, %rd454, %rd455;
	cvt.rn.f64.s64 	%fd57, %rd456;
	mul.f64 	%fd58, %fd57, 0d3BF921FB54442D19;
	cvt.rn.f32.f64 	%f896, %fd58;
	neg.f32 	%f897, %f896;
	setp.lt.s32 	%p254, %r1134, 0;
	selp.f32 	%f1206, %f897, %f896, %p254;
	bra.uni 	$L__BB24_222;
$L__BB24_221:
	mov.f32 	%f898, 0f00000000;
	mul.rn.f32 	%f1206, %f194, %f898;
	mov.b32 	%r1491, 0;
$L__BB24_222:
	mul.rn.f32 	%f899, %f1206, %f1206;
	and.b32  	%r1139, %r1491, 1;
	setp.eq.b32 	%p255, %r1139, 1;
	selp.f32 	%f900, 0f3F800000, %f1206, %p255;
	fma.rn.f32 	%f901, %f899, %f900, 0f00000000;
	fma.rn.f32 	%f902, %f899, 0f37CBAC00, 0fBAB607ED;
	selp.f32 	%f903, %f902, 0fB94D4153, %p255;
	selp.f32 	%f904, 0f3D2AAABB, 0f3C0885E4, %p255;
	fma.rn.f32 	%f905, %f903, %f899, %f904;
	selp.f32 	%f906, 0fBEFFFFFF, 0fBE2AAAA8, %p255;
	fma.rn.f32 	%f907, %f905, %f899, %f906;
	fma.rn.f32 	%f908, %f907, %f901, %f900;
	and.b32  	%r1140, %r1491, 2;
	setp.eq.s32 	%p256, %r1140, 0;
	mov.f32 	%f909, 0f00000000;
	sub.f32 	%f910, %f909, %f908;
	selp.f32 	%f911, %f908, %f910, %p256;
	div.rn.f32 	%f201, %f911, %f194;
	mul.f32 	%f912, %f195, 0f3F22F983;
	cvt.rni.s32.f32 	%r1495, %f912;
	cvt.rn.f32.s32 	%f913, %r1495;
	fma.rn.f32 	%f914, %f913, 0fBFC90FDA, %f195;
	fma.rn.f32 	%f915, %f913, 0fB3A22168, %f914;
	fma.rn.f32 	%f1207, %f913, 0fA7C234C5, %f915;
	abs.f32 	%f203, %f195;
	setp.ltu.f32 	%p257, %f203, 0f47CE4780;
	@%p257 bra 	$L__BB24_230;
	setp.eq.f32 	%p258, %f203, 0f7F800000;
	@%p258 bra 	$L__BB24_229;
	mov.b32 	%r375, %f195;
	shl.b32 	%r1142, %r375, 8;
	or.b32  	%r376, %r1142, -2147483648;
	mov.b64 	%rd635, 0;
	mov.b32 	%r1492, 0;
$L__BB24_225:
	.pragma "nounroll";
	mul.wide.u32 	%rd458, %r1492, 4;
	add.s64 	%rd460, %rd459, %rd458;
	ld.global.nc.u32 	%r1143, [%rd460];
	mad.wide.u32 	%rd461, %r1143, %r376, %rd635;
	shr.u64 	%rd635, %rd461, 32;
	add.s64 	%rd462, %rd3, %rd458;
	st.local.u32 	[%rd462], %rd461;
	add.s32 	%r1492, %r1492, 1;
	setp.ne.s32 	%p259, %r1492, 6;
	@%p259 bra 	$L__BB24_225;
	shr.u32 	%r1144, %r375, 23;
	st.local.u32 	[%rd3+24], %rd635;
	and.b32  	%r379, %r1144, 31;
	add.s32 	%r1145, %r1144, -128;
	shr.u32 	%r1146, %r1145, 5;
	mul.wide.u32 	%rd463, %r1146, 4;
	sub.s64 	%rd91, %rd3, %rd463;
	ld.local.u32 	%r1493, [%rd91+24];
	ld.local.u32 	%r1494, [%rd91+20];
	setp.eq.s32 	%p260, %r379, 0;
	@%p260 bra 	$L__BB24_228;
	shf.l.wrap.b32 	%r1493, %r1494, %r1493, %r379;
	ld.local.u32 	%r1147, [%rd91+16];
	shf.l.wrap.b32 	%r1494, %r1147, %r1494, %r379;
$L__BB24_228:
	shr.u32 	%r1148, %r1493, 30;
	shf.l.wrap.b32 	%r1149, %r1494, %r1493, 2;
	shl.b32 	%r1150, %r1494, 2;
	shr.u32 	%r1151, %r1149, 31;
	add.s32 	%r1495, %r1151, %r1148;
	xor.b32  	%r1152, %r1149, %r375;
	shr.s32 	%r1153, %r1149, 31;
	xor.b32  	%r1154, %r1153, %r1149;
	xor.b32  	%r1155, %r1153, %r1150;
	cvt.u64.u32 	%rd464, %r1154;
	shl.b64 	%rd465, %rd464, 32;
	cvt.u64.u32 	%rd466, %r1155;
	or.b64  	%rd467, %rd465, %rd466;
	cvt.rn.f64.s64 	%fd59, %rd467;
	mul.f64 	%fd60, %fd59, 0d3BF921FB54442D19;
	cvt.rn.f32.f64 	%f916, %fd60;
	neg.f32 	%f917, %f916;
	setp.lt.s32 	%p261, %r1152, 0;
	selp.f32 	%f1207, %f917, %f916, %p261;
	bra.uni 	$L__BB24_230;
$L__BB24_229:
	mov.f32 	%f918, 0f00000000;
	mul.rn.f32 	%f1207, %f195, %f918;
	mov.b32 	%r1495, 0;
$L__BB24_230:
	mul.rn.f32 	%f919, %f1207, %f1207;
	and.b32  	%r1157, %r1495, 1;
	setp.eq.b32 	%p262, %r1157, 1;
	selp.f32 	%f920, 0f3F800000, %f1207, %p262;
	fma.rn.f32 	%f921, %f919, %f920, 0f00000000;
	fma.rn.f32 	%f922, %f919, 0f37CBAC00, 0fBAB607ED;
	selp.f32 	%f923, %f922, 0fB94D4153, %p262;
	selp.f32 	%f924, 0f3D2AAABB, 0f3C0885E4, %p262;
	fma.rn.f32 	%f925, %f923, %f919, %f924;
	selp.f32 	%f926, 0fBEFFFFFF, 0fBE2AAAA8, %p262;
	fma.rn.f32 	%f927, %f925, %f919, %f926;
	fma.rn.f32 	%f928, %f927, %f921, %f920;
	and.b32  	%r1158, %r1495, 2;
	setp.eq.s32 	%p263, %r1158, 0;
	mov.f32 	%f929, 0f00000000;
	sub.f32 	%f930, %f929, %f928;
	selp.f32 	%f931, %f928, %f930, %p263;
	div.rn.f32 	%f932, %f931, %f195;
	mul.f32 	%f1208, %f201, %f932;
$L__BB24_231:
	mov.f32 	%f1211, %f49;
	@%p1 bra 	$L__BB24_245;
	abs.f32 	%f933, %f3;
	setp.eq.f32 	%p264, %f933, 0f7F800000;
	setp.ltu.f32 	%p265, %f933, 0f47CE4780;
	or.pred  	%p266, %p265, %p264;
	selp.b32 	%r1499, %r3, 0, %p265;
	mov.f32 	%f934, 0f00000000;
	mul.rn.f32 	%f935, %f3, %f934;
	selp.f32 	%f1209, %f5, %f935, %p265;
	@%p266 bra 	$L__BB24_238;
	mov.b64 	%rd636, 0;
	mov.b32 	%r1496, 0;
$L__BB24_234:
	.pragma "nounroll";
	mul.wide.u32 	%rd469, %r1496, 4;
	mov.u64 	%rd470, __cudart_i2opi_f;
	add.s64 	%rd471, %rd470, %rd469;
	ld.global.nc.u32 	%r1160, [%rd471];
	mov.b32 	%r1161, %f3;
	shl.b32 	%r1162, %r1161, 8;
	or.b32  	%r1163, %r1162, -2147483648;
	mad.wide.u32 	%rd472, %r1160, %r1163, %rd636;
	shr.u64 	%rd636, %rd472, 32;
	add.s64 	%rd473, %rd2, %rd469;
	st.local.u32 	[%rd473], %rd472;
	add.s32 	%r1496, %r1496, 1;
	setp.ne.s32 	%p267, %r1496, 6;
	@%p267 bra 	$L__BB24_234;
	setp.eq.s32 	%p268, %r4, 0;
	st.local.u32 	[%rd2+24], %rd636;
	ld.local.u32 	%r1497, [%rd6+24];
	ld.local.u32 	%r1498, [%rd6+20];
	@%p268 bra 	$L__BB24_237;
	shf.l.wrap.b32 	%r1497, %r1498, %r1497, %r4;
	ld.local.u32 	%r1164, [%rd6+16];
	shf.l.wrap.b32 	%r1498, %r1164, %r1498, %r4;
$L__BB24_237:
	shr.u32 	%r1165, %r1497, 30;
	shf.l.wrap.b32 	%r1166, %r1498, %r1497, 2;
	shl.b32 	%r1167, %r1498, 2;
	shr.u32 	%r1168, %r1166, 31;
	add.s32 	%r1499, %r1168, %r1165;
	mov.b32 	%r1169, %f3;
	xor.b32  	%r1170, %r1166, %r1169;
	shr.s32 	%r1171, %r1166, 31;
	xor.b32  	%r1172, %r1171, %r1166;
	xor.b32  	%r1173, %r1171, %r1167;
	cvt.u64.u32 	%rd474, %r1172;
	shl.b64 	%rd475, %rd474, 32;
	cvt.u64.u32 	%rd476, %r1173;
	or.b64  	%rd477, %rd475, %rd476;
	cvt.rn.f64.s64 	%fd61, %rd477;
	mul.f64 	%fd62, %fd61, 0d3BF921FB54442D19;
	cvt.rn.f32.f64 	%f936, %fd62;
	neg.f32 	%f937, %f936;
	setp.lt.s32 	%p269, %r1170, 0;
	selp.f32 	%f1209, %f937, %f936, %p269;
$L__BB24_238:
	abs.f32 	%f938, %f4;
	setp.eq.f32 	%p270, %f938, 0f7F800000;
	setp.ltu.f32 	%p271, %f938, 0f47CE4780;
	mul.rn.f32 	%f939, %f1209, %f1209;
	and.b32  	%r1174, %r1499, 1;
	setp.eq.b32 	%p272, %r1174, 1;
	selp.f32 	%f940, 0f3F800000, %f1209, %p272;
	fma.rn.f32 	%f941, %f939, %f940, 0f00000000;
	fma.rn.f32 	%f942, %f939, 0f37CBAC00, 0fBAB607ED;
	selp.f32 	%f943, %f942, 0fB94D4153, %p272;
	selp.f32 	%f944, 0f3D2AAABB, 0f3C0885E4, %p272;
	fma.rn.f32 	%f945, %f943, %f939, %f944;
	selp.f32 	%f946, 0fBEFFFFFF, 0fBE2AAAA8, %p272;
	fma.rn.f32 	%f947, %f945, %f939, %f946;
	fma.rn.f32 	%f948, %f947, %f941, %f940;
	and.b32  	%r1175, %r1499, 2;
	setp.eq.s32 	%p273, %r1175, 0;
	mov.f32 	%f949, 0f00000000;
	sub.f32 	%f950, %f949, %f948;
	selp.f32 	%f212, %f948, %f950, %p273;
	or.pred  	%p274, %p271, %p270;
	selp.b32 	%r1503, %r5, 0, %p271;
	mul.rn.f32 	%f951, %f4, %f949;
	selp.f32 	%f1210, %f6, %f951, %p271;
	@%p274 bra 	$L__BB24_244;
	mov.b64 	%rd637, 0;
	mov.b32 	%r1500, 0;
$L__BB24_240:
	.pragma "nounroll";
	mul.wide.u32 	%rd479, %r1500, 4;
	mov.u64 	%rd480, __cudart_i2opi_f;
	add.s64 	%rd481, %rd480, %rd479;
	ld.global.nc.u32 	%r1177, [%rd481];
	mov.b32 	%r1178, %f4;
	shl.b32 	%r1179, %r1178, 8;
	or.b32  	%r1180, %r1179, -2147483648;
	mad.wide.u32 	%rd482, %r1177, %r1180, %rd637;
	shr.u64 	%rd637, %rd482, 32;
	add.s64 	%rd483, %rd1, %rd479;
	st.local.u32 	[%rd483], %rd482;
	add.s32 	%r1500, %r1500, 1;
	setp.ne.s32 	%p275, %r1500, 6;
	@%p275 bra 	$L__BB24_240;
	setp.eq.s32 	%p276, %r224, 0;
	st.local.u32 	[%rd1+24], %rd637;
	ld.local.u32 	%r1501, [%rd7+24];
	ld.local.u32 	%r1502, [%rd7+20];
	@%p276 bra 	$L__BB24_243;
	shf.l.wrap.b32 	%r1501, %r1502, %r1501, %r224;
	ld.local.u32 	%r1181, [%rd7+16];
	shf.l.wrap.b32 	%r1502, %r1181, %r1502, %r224;
$L__BB24_243:
	shr.u32 	%r1182, %r1501, 30;
	shf.l.wrap.b32 	%r1183, %r1502, %r1501, 2;
	shl.b32 	%r1184, %r1502, 2;
	shr.u32 	%r1185, %r1183, 31;
	add.s32 	%r1503, %r1185, %r1182;
	mov.b32 	%r1186, %f4;
	xor.b32  	%r1187, %r1183, %r1186;
	shr.s32 	%r1188, %r1183, 31;
	xor.b32  	%r1189, %r1188, %r1183;
	xor.b32  	%r1190, %r1188, %r1184;
	cvt.u64.u32 	%rd484, %r1189;
	shl.b64 	%rd485, %rd484, 32;
	cvt.u64.u32 	%rd486, %r1190;
	or.b64  	%rd487, %rd485, %rd486;
	cvt.rn.f64.s64 	%fd63, %rd487;
	mul.f64 	%fd64, %fd63, 0d3BF921FB54442D19;
	cvt.rn.f32.f64 	%f952, %fd64;
	neg.f32 	%f953, %f952;
	setp.lt.s32 	%p277, %r1187, 0;
	selp.f32 	%f1210, %f953, %f952, %p277;
$L__BB24_244:
	mul.rn.f32 	%f954, %f1210, %f1210;
	and.b32  	%r1191, %r1503, 1;
	setp.eq.b32 	%p278, %r1191, 1;
	selp.f32 	%f955, 0f3F800000, %f1210, %p278;
	fma.rn.f32 	%f956, %f954, %f955, 0f00000000;
	fma.rn.f32 	%f957, %f954, 0f37CBAC00, 0fBAB607ED;
	selp.f32 	%f958, %f957, 0fB94D4153, %p278;
	selp.f32 	%f959, 0f3D2AAABB, 0f3C0885E4, %p278;
	fma.rn.f32 	%f960, %f958, %f954, %f959;
	selp.f32 	%f961, 0fBEFFFFFF, 0fBE2AAAA8, %p278;
	fma.rn.f32 	%f962, %f960, %f954, %f961;
	fma.rn.f32 	%f963, %f962, %f956, %f955;
	and.b32  	%r1192, %r1503, 2;
	setp.eq.s32 	%p279, %r1192, 0;
	mov.f32 	%f964, 0f00000000;
	sub.f32 	%f965, %f964, %f963;
	selp.f32 	%f966, %f963, %f965, %p279;
	div.rn.f32 	%f967, %f966, %f4;
	div.rn.f32 	%f968, %f212, %f3;
	mul.f32 	%f1211, %f968, %f967;
$L__BB24_245:
	ld.param.u32 	%r1371, [_Z12resizeKernelIfLi3E19LanczosInterpolatorIfLi3EEEvPKT_i8NppiSize8NppiRectPS2_iS5_S6__param_1];
	add.s32 	%r1193, %r1487, %r1;
	max.s32 	%r1194, %r1193, %r523;
	add.s32 	%r1195, %r525, %r523;
	add.s32 	%r1196, %r1195, -1;
	min.s32 	%r1197, %r1194, %r1196;
	mul.lo.s32 	%r1198, %r1197, %r1371;
	cvt.s64.s32 	%rd488, %r1198;
	add.s64 	%rd96, %rd60, %rd488;
	mul.f32 	%f969, %f1208, %f1211;
	mul.wide.s32 	%rd489, %r6, 4;
	add.s64 	%rd490, %rd96, %rd489;
	ld.global.f32 	%f970, [%rd490+8];
	fma.rn.f32 	%f218, %f970, %f969, %f1205;
	mov.f32 	%f1214, %f60;
	@%p2 bra 	$L__BB24_259;
	abs.f32 	%f971, %f8;
	setp.eq.f32 	%p280, %f971, 0f7F800000;
	setp.ltu.f32 	%p281, %f971, 0f47CE4780;
	or.pred  	%p282, %p281, %p280;
	selp.b32 	%r1507, %r7, 0, %p281;
	mov.f32 	%f972, 0f00000000;
	mul.rn.f32 	%f973, %f8, %f972;
	selp.f32 	%f1212, %f10, %f973, %p281;
	@%p282 bra 	$L__BB24_252;
	mov.b64 	%rd638, 0;
	mov.b32 	%r1504, 0;
$L__BB24_248:
	.pragma "nounroll";
	mul.wide.u32 	%rd492, %r1504, 4;
	mov.u64 	%rd493, __cudart_i2opi_f;
	add.s64 	%rd494, %rd493, %rd492;
	ld.global.nc.u32 	%r1200, [%rd494];
	mov.b32 	%r1201, %f8;
	shl.b32 	%r1202, %r1201, 8;
	or.b32  	%r1203, %r1202, -2147483648;
	mad.wide.u32 	%rd495, %r1200, %r1203, %rd638;
	shr.u64 	%rd638, %rd495, 32;
	add.s64 	%rd496, %rd2, %rd492;
	st.local.u32 	[%rd496], %rd495;
	add.s32 	%r1504, %r1504, 1;
	setp.ne.s32 	%p283, %r1504, 6;
	@%p283 bra 	$L__BB24_248;
	setp.eq.s32 	%p284, %r8, 0;
	st.local.u32 	[%rd2+24], %rd638;
	ld.local.u32 	%r1505, [%rd8+24];
	ld.local.u32 	%r1506, [%rd8+20];
	@%p284 bra 	$L__BB24_251;
	shf.l.wrap.b32 	%r1505, %r1506, %r1505, %r8;
	ld.local.u32 	%r1204, [%rd8+16];
	shf.l.wrap.b32 	%r1506, %r1204, %r1506, %r8;
$L__BB24_251:
	shr.u32 	%r1205, %r1505, 30;
	shf.l.wrap.b32 	%r1206, %r1506, %r1505, 2;
	shl.b32 	%r1207, %r1506, 2;
	shr.u32 	%r1208, %r1206, 31;
	add.s32 	%r1507, %r1208, %r1205;
	mov.b32 	%r1209, %f8;
	xor.b32  	%r1210, %r1206, %r1209;
	shr.s32 	%r1211, %r1206, 31;
	xor.b32  	%r1212, %r1211, %r1206;
	xor.b32  	%r1213, %r1211, %r1207;
	cvt.u64.u32 	%rd497, %r1212;
	shl.b64 	%rd498, %rd497, 32;
	cvt.u64.u32 	%rd499, %r1213;
	or.b64  	%rd500, %rd498, %rd499;
	cvt.rn.f64.s64 	%fd65, %rd500;
	mul.f64 	%fd66, %fd65, 0d3BF921FB54442D19;
	cvt.rn.f32.f64 	%f974, %fd66;
	neg.f32 	%f975, %f974;
	setp.lt.s32 	%p285, %r1210, 0;
	selp.f32 	%f1212, %f975, %f974, %p285;
$L__BB24_252:
	abs.f32 	%f976, %f9;
	setp.eq.f32 	%p286, %f976, 0f7F800000;
	setp.ltu.f32 	%p287, %f976, 0f47CE4780;
	mul.rn.f32 	%f977, %f1212, %f1212;
	and.b32  	%r1214, %r1507, 1;
	setp.eq.b32 	%p288, %r1214, 1;
	selp.f32 	%f978, 0f3F800000, %f1212, %p288;
	fma.rn.f32 	%f979, %f977, %f978, 0f00000000;
	fma.rn.f32 	%f980, %f977, 0f37CBAC00, 0fBAB607ED;
	selp.f32 	%f981, %f980, 0fB94D4153, %p288;
	selp.f32 	%f982, 0f3D2AAABB, 0f3C0885E4, %p288;
	fma.rn.f32 	%f983, %f981, %f977, %f982;
	selp.f32 	%f984, 0fBEFFFFFF, 0fBE2AAAA8, %p288;
	fma.rn.f32 	%f985, %f983, %f977, %f984;
	fma.rn.f32 	%f986, %f985, %f979, %f978;
	and.b32  	%r1215, %r1507, 2;
	setp.eq.s32 	%p289, %r1215, 0;
	mov.f32 	%f987, 0f00000000;
	sub.f32 	%f988, %f987, %f986;
	selp.f32 	%f222, %f986, %f988, %p289;
	or.pred  	%p290, %p287, %p286;
	selp.b32 	%r1511, %r9, 0, %p287;
	mul.rn.f32 	%f989, %f9, %f987;
	selp.f32 	%f1213, %f11, %f989, %p287;
	@%p290 bra 	$L__BB24_258;
	mov.b64 	%rd639, 0;
	mov.b32 	%r1508, 0;
$L__BB24_254:
	.pragma "nounroll";
	mul.wide.u32 	%rd502, %r1508, 4;
	mov.u64 	%rd503, __cudart_i2opi_f;
	add.s64 	%rd504, %rd503, %rd502;
	ld.global.nc.u32 	%r1217, [%rd504];
	mov.b32 	%r1218, %f9;
	shl.b32 	%r1219, %r1218, 8;
	or.b32  	%r1220, %r1219, -2147483648;
	mad.wide.u32 	%rd505, %r1217, %r1220, %rd639;
	shr.u64 	%rd639, %rd505, 32;
	add.s64 	%rd506, %rd1, %rd502;
	st.local.u32 	[%rd506], %rd505;
	add.s32 	%r1508, %r1508, 1;
	setp.ne.s32 	%p291, %r1508, 6;
	@%p291 bra 	$L__BB24_254;
	setp.eq.s32 	%p292, %r10, 0;
	st.local.u32 	[%rd1+24], %rd639;
	ld.local.u32 	%r1509, [%rd9+24];
	ld.local.u32 	%r1510, [%rd9+20];
	@%p292 bra 	$L__BB24_257;
	shf.l.wrap.b32 	%r1509, %r1510, %r1509, %r10;
	ld.local.u32 	%r1221, [%rd9+16];
	shf.l.wrap.b32 	%r1510, %r1221, %r1510, %r10;
$L__BB24_257:
	shr.u32 	%r1222, %r1509, 30;
	shf.l.wrap.b32 	%r1223, %r1510, %r1509, 2;
	shl.b32 	%r1224, %r1510, 2;
	shr.u32 	%r1225, %r1223, 31;
	add.s32 	%r1511, %r1225, %r1222;
	mov.b32 	%r1226, %f9;
	xor.b32  	%r1227, %r1223, %r1226;
	shr.s32 	%r1228, %r1223, 31;
	xor.b32  	%r1229, %r1228, %r1223;
	xor.b32  	%r1230, %r1228, %r1224;
	cvt.u64.u32 	%rd507, %r1229;
	shl.b64 	%rd508, %rd507, 32;
	cvt.u64.u32 	%rd509, %r1230;
	or.b64  	%rd510, %rd508, %rd509;
	cvt.rn.f64.s64 	%fd67, %rd510;
	mul.f64 	%fd68, %fd67, 0d3BF921FB54442D19;
	cvt.rn.f32.f64 	%f990, %fd68;
	neg.f32 	%f991, %f990;
	setp.lt.s32 	%p293, %r1227, 0;
	selp.f32 	%f1213, %f991, %f990, %p293;
$L__BB24_258:
	mul.rn.f32 	%f992, %f1213, %f1213;
	and.b32  	%r1231, %r1511, 1;
	setp.eq.b32 	%p294, %r1231, 1;
	selp.f32 	%f993, 0f3F800000, %f1213, %p294;
	fma.rn.f32 	%f994, %f992, %f993, 0f00000000;
	fma.rn.f32 	%f995, %f992, 0f37CBAC00, 0fBAB607ED;
	selp.f32 	%f996, %f995, 0fB94D4153, %p294;
	selp.f32 	%f997, 0f3D2AAABB, 0f3C0885E4, %p294;
	fma.rn.f32 	%f998, %f996, %f992, %f997;
	selp.f32 	%f999, 0fBEFFFFFF, 0fBE2AAAA8, %p294;
	fma.rn.f32 	%f1000, %f998, %f992, %f999;
	fma.rn.f32 	%f1001, %f1000, %f994, %f993;
	and.b32  	%r1232, %r1511, 2;
	setp.eq.s32 	%p295, %r1232, 0;
	mov.f32 	%f1002, 0f00000000;
	sub.f32 	%f1003, %f1002, %f1001;
	selp.f32 	%f1004, %f1001, %f1003, %p295;
	div.rn.f32 	%f1005, %f1004, %f9;
	div.rn.f32 	%f1006, %f222, %f8;
	mul.f32 	%f1214, %f1006, %f1005;
$L__BB24_259:
	mul.f32 	%f1007, %f1208, %f1214;
	mul.wide.s32 	%rd511, %r11, 4;
	add.s64 	%rd512, %rd96, %rd511;
	ld.global.f32 	%f1008, [%rd512+8];
	fma.rn.f32 	%f228, %f1008, %f1007, %f218;
	mov.f32 	%f1217, %f71;
	@%p3 bra 	$L__BB24_273;
	abs.f32 	%f1009, %f13;
	setp.eq.f32 	%p296, %f1009, 0f7F800000;
	setp.ltu.f32 	%p297, %f1009, 0f47CE4780;
	or.pred  	%p298, %p297, %p296;
	selp.b32 	%r1515, %r12, 0, %p297;
	mov.f32 	%f1010, 0f00000000;
	mul.rn.f32 	%f1011, %f13, %f1010;
	selp.f32 	%f1215, %f15, %f1011, %p297;
	@%p298 bra 	$L__BB24_266;
	mov.b64 	%rd640, 0;
	mov.b32 	%r1512, 0;
$L__BB24_262:
	.pragma "nounroll";
	mul.wide.u32 	%rd514, %r1512, 4;
	mov.u64 	%rd515, __cudart_i2opi_f;
	add.s64 	%rd516, %rd515, %rd514;
	ld.global.nc.u32 	%r1234, [%rd516];
	mov.b32 	%r1235, %f13;
	shl.b32 	%r1236, %r1235, 8;
	or.b32  	%r1237, %r1236, -2147483648;
	mad.wide.u32 	%rd517, %r1234, %r1237, %rd640;
	shr.u64 	%rd640, %rd517, 32;
	add.s64 	%rd518, %rd2, %rd514;
	st.local.u32 	[%rd518], %rd517;
	add.s32 	%r1512, %r1512, 1;
	setp.ne.s32 	%p299, %r1512, 6;
	@%p299 bra 	$L__BB24_262;
	setp.eq.s32 	%p300, %r269, 0;
	st.local.u32 	[%rd2+24], %rd640;
	ld.local.u32 	%r1513, [%rd10+24];
	ld.local.u32 	%r1514, [%rd10+20];
	@%p300 bra 	$L__BB24_265;
	shf.l.wrap.b32 	%r1513, %r1514, %r1513, %r269;
	ld.local.u32 	%r1238, [%rd10+16];
	shf.l.wrap.b32 	%r1514, %r1238, %r1514, %r269;
$L__BB24_265:
	shr.u32 	%r1239, %r1513, 30;
	shf.l.wrap.b32 	%r1240, %r1514, %r1513, 2;
	shl.b32 	%r1241, %r1514, 2;
	shr.u32 	%r1242, %r1240, 31;
	add.s32 	%r1515, %r1242, %r1239;
	mov.b32 	%r1243, %f13;
	xor.b32  	%r1244, %r1240, %r1243;
	shr.s32 	%r1245, %r1240, 31;
	xor.b32  	%r1246, %r1245, %r1240;
	xor.b32  	%r1247, %r1245, %r1241;
	cvt.u64.u32 	%rd519, %r1246;
	shl.b64 	%rd520, %rd519, 32;
	cvt.u64.u32 	%rd521, %r1247;
	or.b64  	%rd522, %rd520, %rd521;
	cvt.rn.f64.s64 	%fd69, %rd522;
	mul.f64 	%fd70, %fd69, 0d3BF921FB54442D19;
	cvt.rn.f32.f64 	%f1012, %fd70;
	neg.f32 	%f1013, %f1012;
	setp.lt.s32 	%p301, %r1244, 0;
	selp.f32 	%f1215, %f1013, %f1012, %p301;
$L__BB24_266:
	abs.f32 	%f1014, %f14;
	setp.eq.f32 	%p302, %f1014, 0f7F800000;
	setp.ltu.f32 	%p303, %f1014, 0f47CE4780;
	mul.rn.f32 	%f1015, %f1215, %f1215;
	and.b32  	%r1248, %r1515, 1;
	setp.eq.b32 	%p304, %r1248, 1;
	selp.f32 	%f1016, 0f3F800000, %f1215, %p304;
	fma.rn.f32 	%f1017, %f1015, %f1016, 0f00000000;
	fma.rn.f32 	%f1018, %f1015, 0f37CBAC00, 0fBAB607ED;
	selp.f32 	%f1019, %f1018, 0fB94D4153, %p304;
	selp.f32 	%f1020, 0f3D2AAABB, 0f3C0885E4, %p304;
	fma.rn.f32 	%f1021, %f1019, %f1015, %f1020;
	selp.f32 	%f1022, 0fBEFFFFFF, 0fBE2AAAA8, %p304;
	fma.rn.f32 	%f1023, %f1021, %f1015, %f1022;
	fma.rn.f32 	%f1024, %f1023, %f1017, %f1016;
	and.b32  	%r1249, %r1515, 2;
	setp.eq.s32 	%p305, %r1249, 0;
	mov.f32 	%f1025, 0f00000000;
	sub.f32 	%f1026, %f1025, %f1024;
	selp.f32 	%f232, %f1024, %f1026, %p305;
	or.pred  	%p306, %p303, %p302;
	selp.b32 	%r1519, %r13, 0, %p303;
	mul.rn.f32 	%f1027, %f14, %f1025;
	selp.f32 	%f1216, %f16, %f1027, %p303;
	@%p306 bra 	$L__BB24_272;
	mov.b64 	%rd641, 0;
	mov.b32 	%r1516, 0;
$L__BB24_268:
	.pragma "nounroll";
	mul.wide.u32 	%rd524, %r1516, 4;
	mov.u64 	%rd525, __cudart_i2opi_f;
	add.s64 	%rd526, %rd525, %rd524;
	ld.global.nc.u32 	%r1251, [%rd526];
	mov.b32 	%r1252, %f14;
	shl.b32 	%r1253, %r1252, 8;
	or.b32  	%r1254, %r1253, -2147483648;
	mad.wide.u32 	%rd527, %r1251, %r1254, %rd641;
	shr.u64 	%rd641, %rd527, 32;
	add.s64 	%rd528, %rd1, %rd524;
	st.local.u32 	[%rd528], %rd527;
	add.s32 	%r1516, %r1516, 1;
	setp.ne.s32 	%p307, %r1516, 6;
	@%p307 bra 	$L__BB24_268;
	setp.eq.s32 	%p308, %r14, 0;
	st.local.u32 	[%rd1+24], %rd641;
	ld.local.u32 	%r1517, [%rd11+24];
	ld.local.u32 	%r1518, [%rd11+20];
	@%p308 bra 	$L__BB24_271;
	shf.l.wrap.b32 	%r1517, %r1518, %r1517, %r14;
	ld.local.u32 	%r1255, [%rd11+16];
	shf.l.wrap.b32 	%r1518, %r1255, %r1518, %r14;
$L__BB24_271:
	shr.u32 	%r1256, %r1517, 30;
	shf.l.wrap.b32 	%r1257, %r1518, %r1517, 2;
	shl.b32 	%r1258, %r1518, 2;
	shr.u32 	%r1259, %r1257, 31;
	add.s32 	%r1519, %r1259, %r1256;
	mov.b32 	%r1260, %f14;
	xor.b32  	%r1261, %r1257, %r1260;
	shr.s32 	%r1262, %r1257, 31;
	xor.b32  	%r1263, %r1262, %r1257;
	xor.b32  	%r1264, %r1262, %r1258;
	cvt.u64.u32 	%rd529, %r1263;
	shl.b64 	%rd530, %rd529, 32;
	cvt.u64.u32 	%rd531, %r1264;
	or.b64  	%rd532, %rd530, %rd531;
	cvt.rn.f64.s64 	%fd71, %rd532;
	mul.f64 	%fd72, %fd71, 0d3BF921FB54442D19;
	cvt.rn.f32.f64 	%f1028, %fd72;
	neg.f32 	%f1029, %f1028;
	setp.lt.s32 	%p309, %r1261, 0;
	selp.f32 	%f1216, %f1029, %f1028, %p309;
$L__BB24_272:
	mul.rn.f32 	%f1030, %f1216, %f1216;
	and.b32  	%r1265, %r1519, 1;
	setp.eq.b32 	%p310, %r1265, 1;
	selp.f32 	%f1031, 0f3F800000, %f1216, %p310;
	fma.rn.f32 	%f1032, %f1030, %f1031, 0f00000000;
	fma.rn.f32 	%f1033, %f1030, 0f37CBAC00, 0fBAB607ED;
	selp.f32 	%f1034, %f1033, 0fB94D4153, %p310;
	selp.f32 	%f1035, 0f3D2AAABB, 0f3C0885E4, %p310;
	fma.rn.f32 	%f1036, %f1034, %f1030, %f1035;
	selp.f32 	%f1037, 0fBEFFFFFF, 0fBE2AAAA8, %p310;
	fma.rn.f32 	%f1038, %f1036, %f1030, %f1037;
	fma.rn.f32 	%f1039, %f1038, %f1032, %f1031;
	and.b32  	%r1266, %r1519, 2;
	setp.eq.s32 	%p311, %r1266, 0;
	mov.f32 	%f1040, 0f00000000;
	sub.f32 	%f1041, %f1040, %f1039;
	selp.f32 	%f1042, %f1039, %f1041, %p311;
	div.rn.f32 	%f1043, %f1042, %f14;
	div.rn.f32 	%f1044, %f232, %f13;
	mul.f32 	%f1217, %f1044, %f1043;
$L__BB24_273:
	mul.f32 	%f1045, %f1208, %f1217;
	mul.wide.s32 	%rd533, %r15, 4;
	add.s64 	%rd534, %rd96, %rd533;
	ld.global.f32 	%f1046, [%rd534+8];
	fma.rn.f32 	%f238, %f1046, %f1045, %f228;
	mov.f32 	%f1220, %f82;
	@%p4 bra 	$L__BB24_287;
	abs.f32 	%f1047, %f18;
	setp.eq.f32 	%p312, %f1047, 0f7F800000;
	setp.ltu.f32 	%p313, %f1047, 0f47CE4780;
	or.pred  	%p314, %p313, %p312;
	selp.b32 	%r1523, %r16, 0, %p313;
	mov.f32 	%f1048, 0f00000000;
	mul.rn.f32 	%f1049, %f18, %f1048;
	selp.f32 	%f1218, %f20, %f1049, %p313;
	@%p314 bra 	$L__BB24_280;
	mov.b64 	%rd642, 0;
	mov.b32 	%r1520, 0;
$L__BB24_276:
	.pragma "nounroll";
	mul.wide.u32 	%rd536, %r1520, 4;
	mov.u64 	%rd537, __cudart_i2opi_f;
	add.s64 	%rd538, %rd537, %rd536;
	ld.global.nc.u32 	%r1268, [%rd538];
	mov.b32 	%r1269, %f18;
	shl.b32 	%r1270, %r1269, 8;
	or.b32  	%r1271, %r1270, -2147483648;
	mad.wide.u32 	%rd539, %r1268, %r1271, %rd642;
	shr.u64 	%rd642, %rd539, 32;
	add.s64 	%rd540, %rd2, %rd536;
	st.local.u32 	[%rd540], %rd539;
	add.s32 	%r1520, %r1520, 1;
	setp.ne.s32 	%p315, %r1520, 6;
	@%p315 bra 	$L__BB24_276;
	setp.eq.s32 	%p316, %r17, 0;
	st.local.u32 	[%rd2+24], %rd642;
	ld.local.u32 	%r1521, [%rd12+24];
	ld.local.u32 	%r1522, [%rd12+20];
	@%p316 bra 	$L__BB24_279;
	shf.l.wrap.b32 	%r1521, %r1522, %r1521, %r17;
	ld.local.u32 	%r1272, [%rd12+16];
	shf.l.wrap.b32 	%r1522, %r1272, %r1522, %r17;
$L__BB24_279:
	shr.u32 	%r1273, %r1521, 30;
	shf.l.wrap.b32 	%r1274, %r1522, %r1521, 2;
	shl.b32 	%r1275, %r1522, 2;
	shr.u32 	%r1276, %r1274, 31;
	add.s32 	%r1523, %r1276, %r1273;
	mov.b32 	%r1277, %f18;
	xor.b32  	%r1278, %r1274, %r1277;
	shr.s32 	%r1279, %r1274, 31;
	xor.b32  	%r1280, %r1279, %r1274;
	xor.b32  	%r1281, %r1279, %r1275;
	cvt.u64.u32 	%rd541, %r1280;
	shl.b64 	%rd542, %rd541, 32;
	cvt.u64.u32 	%rd543, %r1281;
	or.b64  	%rd544, %rd542, %rd543;
	cvt.rn.f64.s64 	%fd73, %rd544;
	mul.f64 	%fd74, %fd73, 0d3BF921FB54442D19;
	cvt.rn.f32.f64 	%f1050, %fd74;
	neg.f32 	%f1051, %f1050;
	setp.lt.s32 	%p317, %r1278, 0;
	selp.f32 	%f1218, %f1051, %f1050, %p317;
$L__BB24_280:
	abs.f32 	%f1052, %f19;
	setp.eq.f32 	%p318, %f1052, 0f7F800000;
	setp.ltu.f32 	%p319, %f1052, 0f47CE4780;
	mul.rn.f32 	%f1053, %f1218, %f1218;
	and.b32  	%r1282, %r1523, 1;
	setp.eq.b32 	%p320, %r1282, 1;
	selp.f32 	%f1054, 0f3F800000, %f1218, %p320;
	fma.rn.f32 	%f1055, %f1053, %f1054, 0f00000000;
	fma.rn.f32 	%f1056, %f1053, 0f37CBAC00, 0fBAB607ED;
	selp.f32 	%f1057, %f1056, 0fB94D4153, %p320;
	selp.f32 	%f1058, 0f3D2AAABB, 0f3C0885E4, %p320;
	fma.rn.f32 	%f1059, %f1057, %f1053, %f1058;
	selp.f32 	%f1060, 0fBEFFFFFF, 0fBE2AAAA8, %p320;
	fma.rn.f32 	%f1061, %f1059, %f1053, %f1060;
	fma.rn.f32 	%f1062, %f1061, %f1055, %f1054;
	and.b32  	%r1283, %r1523, 2;
	setp.eq.s32 	%p321, %r1283, 0;
	mov.f32 	%f1063, 0f00000000;
	sub.f32 	%f1064, %f1063, %f1062;
	selp.f32 	%f242, %f1062, %f1064, %p321;
	or.pred  	%p322, %p319, %p318;
	selp.b32 	%r1527, %r18, 0, %p319;
	mul.rn.f32 	%f1065, %f19, %f1063;
	selp.f32 	%f1219, %f21, %f1065, %p319;
	@%p322 bra 	$L__BB24_286;
	mov.b64 	%rd643, 0;
	mov.b32 	%r1524, 0;
$L__BB24_282:
	.pragma "nounroll";
	mul.wide.u32 	%rd546, %r1524, 4;
	mov.u64 	%rd547, __cudart_i2opi_f;
	add.s64 	%rd548, %rd547, %rd546;
	ld.global.nc.u32 	%r1285, [%rd548];
	mov.b32 	%r1286, %f19;
	shl.b32 	%r1287, %r1286, 8;
	or.b32  	%r1288, %r1287, -2147483648;
	mad.wide.u32 	%rd549, %r1285, %r1288, %rd643;
	shr.u64 	%rd643, %rd549, 32;
	add.s64 	%rd550, %rd1, %rd546;
	st.local.u32 	[%rd550], %rd549;
	add.s32 	%r1524, %r1524, 1;
	setp.ne.s32 	%p323, %r1524, 6;
	@%p323 bra 	$L__BB24_282;
	setp.eq.s32 	%p324, %r19, 0;
	st.local.u32 	[%rd1+24], %rd643;
	ld.local.u32 	%r1525, [%rd13+24];
	ld.local.u32 	%r1526, [%rd13+20];
	@%p324 bra 	$L__BB24_285;
	shf.l.wrap.b32 	%r1525, %r1526, %r1525, %r19;
	ld.local.u32 	%r1289, [%rd13+16];
	shf.l.wrap.b32 	%r1526, %r1289, %r1526, %r19;
$L__BB24_285:
	shr.u32 	%r1290, %r1525, 30;
	shf.l.wrap.b32 	%r1291, %r1526, %r1525, 2;
	shl.b32 	%r1292, %r1526, 2;
	shr.u32 	%r1293, %r1291, 31;
	add.s32 	%r1527, %r1293, %r1290;
	mov.b32 	%r1294, %f19;
	xor.b32  	%r1295, %r1291, %r1294;
	shr.s32 	%r1296, %r1291, 31;
	xor.b32  	%r1297, %r1296, %r1291;
	xor.b32  	%r1298, %r1296, %r1292;
	cvt.u64.u32 	%rd551, %r1297;
	shl.b64 	%rd552, %rd551, 32;
	cvt.u64.u32 	%rd553, %r1298;
	or.b64  	%rd554, %rd552, %rd553;
	cvt.rn.f64.s64 	%fd75, %rd554;
	mul.f64 	%fd76, %fd75, 0d3BF921FB54442D19;
	cvt.rn.f32.f64 	%f1066, %fd76;
	neg.f32 	%f1067, %f1066;
	setp.lt.s32 	%p325, %r1295, 0;
	selp.f32 	%f1219, %f1067, %f1066, %p325;
$L__BB24_286:
	mul.rn.f32 	%f1068, %f1219, %f1219;
	and.b32  	%r1299, %r1527, 1;
	setp.eq.b32 	%p326, %r1299, 1;
	selp.f32 	%f1069, 0f3F800000, %f1219, %p326;
	fma.rn.f32 	%f1070, %f1068, %f1069, 0f00000000;
	fma.rn.f32 	%f1071, %f1068, 0f37CBAC00, 0fBAB607ED;
	selp.f32 	%f1072, %f1071, 0fB94D4153, %p326;
	selp.f32 	%f1073, 0f3D2AAABB, 0f3C0885E4, %p326;
	fma.rn.f32 	%f1074, %f1072, %f1068, %f1073;
	selp.f32 	%f1075, 0fBEFFFFFF, 0fBE2AAAA8, %p326;
	fma.rn.f32 	%f1076, %f1074, %f1068, %f1075;
	fma.rn.f32 	%f1077, %f1076, %f1070, %f1069;
	and.b32  	%r1300, %r1527, 2;
	setp.eq.s32 	%p327, %r1300, 0;
	mov.f32 	%f1078, 0f00000000;
	sub.f32 	%f1079, %f1078, %f1077;
	selp.f32 	%f1080, %f1077, %f1079, %p327;
	div.rn.f32 	%f1081, %f1080, %f19;
	div.rn.f32 	%f1082, %f242, %f18;
	mul.f32 	%f1220, %f1082, %f1081;
$L__BB24_287:
	mul.f32 	%f1083, %f1208, %f1220;
	mul.wide.s32 	%rd555, %r20, 4;
	add.s64 	%rd556, %rd96, %rd555;
	ld.global.f32 	%f1084, [%rd556+8];
	fma.rn.f32 	%f248, %f1084, %f1083, %f238;
	mov.f32 	%f1223, %f93;
	@%p5 bra 	$L__BB24_301;
	abs.f32 	%f1085, %f23;
	setp.eq.f32 	%p328, %f1085, 0f7F800000;
	setp.ltu.f32 	%p329, %f1085, 0f47CE4780;
	or.pred  	%p330, %p329, %p328;
	selp.b32 	%r1531, %r21, 0, %p329;
	mov.f32 	%f1086, 0f00000000;
	mul.rn.f32 	%f1087, %f23, %f1086;
	selp.f32 	%f1221, %f25, %f1087, %p329;
	@%p330 bra 	$L__BB24_294;
	mov.b64 	%rd644, 0;
	mov.b32 	%r1528, 0;
$L__BB24_290:
	.pragma "nounroll";
	mul.wide.u32 	%rd558, %r1528, 4;
	mov.u64 	%rd559, __cudart_i2opi_f;
	add.s64 	%rd560, %rd559, %rd558;
	ld.global.nc.u32 	%r1302, [%rd560];
	mov.b32 	%r1303, %f23;
	shl.b32 	%r1304, %r1303, 8;
	or.b32  	%r1305, %r1304, -2147483648;
	mad.wide.u32 	%rd561, %r1302, %r1305, %rd644;
	shr.u64 	%rd644, %rd561, 32;
	add.s64 	%rd562, %rd2, %rd558;
	st.local.u32 	[%rd562], %rd561;
	add.s32 	%r1528, %r1528, 1;
	setp.ne.s32 	%p331, %r1528, 6;
	@%p331 bra 	$L__BB24_290;
	setp.eq.s32 	%p332, %r22, 0;
	st.local.u32 	[%rd2+24], %rd644;
	ld.local.u32 	%r1529, [%rd14+24];
	ld.local.u32 	%r1530, [%rd14+20];
	@%p332 bra 	$L__BB24_293;
	shf.l.wrap.b32 	%r1529, %r1530, %r1529, %r22;
	ld.local.u32 	%r1306, [%rd14+16];
	shf.l.wrap.b32 	%r1530, %r1306, %r1530, %r22;
$L__BB24_293:
	shr.u32 	%r1307, %r1529, 30;
	shf.l.wrap.b32 	%r1308, %r1530, %r1529, 2;
	shl.b32 	%r1309, %r1530, 2;
	shr.u32 	%r1310, %r1308, 31;
	add.s32 	%r1531, %r1310, %r1307;
	mov.b32 	%r1311, %f23;
	xor.b32  	%r1312, %r1308, %r1311;
	shr.s32 	%r1313, %r1308, 31;
	xor.b32  	%r1314, %r1313, %r1308;
	xor.b32  	%r1315, %r1313, %r1309;
	cvt.u64.u32 	%rd563, %r1314;
	shl.b64 	%rd564, %rd563, 32;
	cvt.u64.u32 	%rd565, %r1315;
	or.b64  	%rd566, %rd564, %rd565;
	cvt.rn.f64.s64 	%fd77, %rd566;
	mul.f64 	%fd78, %fd77, 0d3BF921FB54442D19;
	cvt.rn.f32.f64 	%f1088, %fd78;
	neg.f32 	%f1089, %f1088;
	setp.lt.s32 	%p333, %r1312, 0;
	selp.f32 	%f1221, %f1089, %f1088, %p333;
$L__BB24_294:
	abs.f32 	%f1090, %f24;
	setp.eq.f32 	%p334, %f1090, 0f7F800000;
	setp.ltu.f32 	%p335, %f1090, 0f47CE4780;
	mul.rn.f32 	%f1091, %f1221, %f1221;
	and.b32  	%r1316, %r1531, 1;
	setp.eq.b32 	%p336, %r1316, 1;
	selp.f32 	%f1092, 0f3F800000, %f1221, %p336;
	fma.rn.f32 	%f1093, %f1091, %f1092, 0f00000000;
	fma.rn.f32 	%f1094, %f1091, 0f37CBAC00, 0fBAB607ED;
	selp.f32 	%f1095, %f1094, 0fB94D4153, %p336;
	selp.f32 	%f1096, 0f3D2AAABB, 0f3C0885E4, %p336;
	fma.rn.f32 	%f1097, %f1095, %f1091, %f1096;
	selp.f32 	%f1098, 0fBEFFFFFF, 0fBE2AAAA8, %p336;
	fma.rn.f32 	%f1099, %f1097, %f1091, %f1098;
	fma.rn.f32 	%f1100, %f1099, %f1093, %f1092;
	and.b32  	%r1317, %r1531, 2;
	setp.eq.s32 	%p337, %r1317, 0;
	mov.f32 	%f1101, 0f00000000;
	sub.f32 	%f1102, %f1101, %f1100;
	selp.f32 	%f252, %f1100, %f1102, %p337;
	or.pred  	%p338, %p335, %p334;
	selp.b32 	%r1535, %r23, 0, %p335;
	mul.rn.f32 	%f1103, %f24, %f1101;
	selp.f32 	%f1222, %f26, %f1103, %p335;
	@%p338 bra 	$L__BB24_300;
	mov.b64 	%rd645, 0;
	mov.b32 	%r1532, 0;
$L__BB24_296:
	.pragma "nounroll";
	mul.wide.u32 	%rd568, %r1532, 4;
	mov.u64 	%rd569, __cudart_i2opi_f;
	add.s64 	%rd570, %rd569, %rd568;
	ld.global.nc.u32 	%r1319, [%rd570];
	mov.b32 	%r1320, %f24;
	shl.b32 	%r1321, %r1320, 8;
	or.b32  	%r1322, %r1321, -2147483648;
	mad.wide.u32 	%rd571, %r1319, %r1322, %rd645;
	shr.u64 	%rd645, %rd571, 32;
	add.s64 	%rd572, %rd1, %rd568;
	st.local.u32 	[%rd572], %rd571;
	add.s32 	%r1532, %r1532, 1;
	setp.ne.s32 	%p339, %r1532, 6;
	@%p339 bra 	$L__BB24_296;
	setp.eq.s32 	%p340, %r24, 0;
	st.local.u32 	[%rd1+24], %rd645;
	ld.local.u32 	%r1533, [%rd15+24];
	ld.local.u32 	%r1534, [%rd15+20];
	@%p340 bra 	$L__BB24_299;
	shf.l.wrap.b32 	%r1533, %r1534, %r1533, %r24;
	ld.local.u32 	%r1323, [%rd15+16];
	shf.l.wrap.b32 	%r1534, %r1323, %r1534, %r24;
$L__BB24_299:
	shr.u32 	%r1324, %r1533, 30;
	shf.l.wrap.b32 	%r1325, %r1534, %r1533, 2;
	shl.b32 	%r1326, %r1534, 2;
	shr.u32 	%r1327, %r1325, 31;
	add.s32 	%r1535, %r1327, %r1324;
	mov.b32 	%r1328, %f24;
	xor.b32  	%r1329, %r1325, %r1328;
	shr.s32 	%r1330, %r1325, 31;
	xor.b32  	%r1331, %r1330, %r1325;
	xor.b32  	%r1332, %r1330, %r1326;
	cvt.u64.u32 	%rd573, %r1331;
	shl.b64 	%rd574, %rd573, 32;
	cvt.u64.u32 	%rd575, %r1332;
	or.b64  	%rd576, %rd574, %rd575;
	cvt.rn.f64.s64 	%fd79, %rd576;
	mul.f64 	%fd80, %fd79, 0d3BF921FB54442D19;
	cvt.rn.f32.f64 	%f1104, %fd80;
	neg.f32 	%f1105, %f1104;
	setp.lt.s32 	%p341, %r1329, 0;
	selp.f32 	%f1222, %f1105, %f1104, %p341;
$L__BB24_300:
	mul.rn.f32 	%f1106, %f1222, %f1222;
	and.b32  	%r1333, %r1535, 1;
	setp.eq.b32 	%p342, %r1333, 1;
	selp.f32 	%f1107, 0f3F800000, %f1222, %p342;
	fma.rn.f32 	%f1108, %f1106, %f1107, 0f00000000;
	fma.rn.f32 	%f1109, %f1106, 0f37CBAC00, 0fBAB607ED;
	selp.f32 	%f1110, %f1109, 0fB94D4153, %p342;
	selp.f32 	%f1111, 0f3D2AAABB, 0f3C0885E4, %p342;
	fma.rn.f32 	%f1112, %f1110, %f1106, %f1111;
	selp.f32 	%f1113, 0fBEFFFFFF, 0fBE2AAAA8, %p342;
	fma.rn.f32 	%f1114, %f1112, %f1106, %f1113;
	fma.rn.f32 	%f1115, %f1114, %f1108, %f1107;
	and.b32  	%r1334, %r1535, 2;
	setp.eq.s32 	%p343, %r1334, 0;
	mov.f32 	%f1116, 0f00000000;
	sub.f32 	%f1117, %f1116, %f1115;
	selp.f32 	%f1118, %f1115, %f1117, %p343;
	div.rn.f32 	%f1119, %f1118, %f24;
	div.rn.f32 	%f1120, %f252, %f23;
	mul.f32 	%f1223, %f1120, %f1119;
$L__BB24_301:
	mul.f32 	%f1121, %f1208, %f1223;
	mul.wide.s32 	%rd577, %r25, 4;
	add.s64 	%rd578, %rd96, %rd577;
	ld.global.f32 	%f1122, [%rd578+8];
	fma.rn.f32 	%f258, %f1122, %f1121, %f248;
	mov.f32 	%f1226, %f104;
	@%p6 bra 	$L__BB24_315;
	abs.f32 	%f1123, %f28;
	setp.eq.f32 	%p344, %f1123, 0f7F800000;
	setp.ltu.f32 	%p345, %f1123, 0f47CE4780;
	or.pred  	%p346, %p345, %p344;
	selp.b32 	%r1539, %r26, 0, %p345;
	mov.f32 	%f1124, 0f00000000;
	mul.rn.f32 	%f1125, %f28, %f1124;
	selp.f32 	%f1224, %f30, %f1125, %p345;
	@%p346 bra 	$L__BB24_308;
	mov.b64 	%rd646, 0;
	mov.b32 	%r1536, 0;
$L__BB24_304:
	.pragma "nounroll";
	mul.wide.u32 	%rd580, %r1536, 4;
	mov.u64 	%rd581, __cudart_i2opi_f;
	add.s64 	%rd582, %rd581, %rd580;
	ld.global.nc.u32 	%r1336, [%rd582];
	mov.b32 	%r1337, %f28;
	shl.b32 	%r1338, %r1337, 8;
	or.b32  	%r1339, %r1338, -2147483648;
	mad.wide.u32 	%rd583, %r1336, %r1339, %rd646;
	shr.u64 	%rd646, %rd583, 32;
	add.s64 	%rd584, %rd2, %rd580;
	st.local.u32 	[%rd584], %rd583;
	add.s32 	%r1536, %r1536, 1;
	setp.ne.s32 	%p347, %r1536, 6;
	@%p347 bra 	$L__BB24_304;
	setp.eq.s32 	%p348, %r27, 0;
	st.local.u32 	[%rd2+24], %rd646;
	ld.local.u32 	%r1537, [%rd16+24];
	ld.local.u32 	%r1538, [%rd16+20];
	@%p348 bra 	$L__BB24_307;
	shf.l.wrap.b32 	%r1537, %r1538, %r1537, %r27;
	ld.local.u32 	%r1340, [%rd16+16];
	shf.l.wrap.b32 	%r1538, %r1340, %r1538, %r27;
$L__BB24_307:
	shr.u32 	%r1341, %r1537, 30;
	shf.l.wrap.b32 	%r1342, %r1538, %r1537, 2;
	shl.b32 	%r1343, %r1538, 2;
	shr.u32 	%r1344, %r1342, 31;
	add.s32 	%r1539, %r1344, %r1341;
	mov.b32 	%r1345, %f28;
	xor.b32  	%r1346, %r1342, %r1345;
	shr.s32 	%r1347, %r1342, 31;
	xor.b32  	%r1348, %r1347, %r1342;
	xor.b32  	%r1349, %r1347, %r1343;
	cvt.u64.u32 	%rd585, %r1348;
	shl.b64 	%rd586, %rd585, 32;
	cvt.u64.u32 	%rd587, %r1349;
	or.b64  	%rd588, %rd586, %rd587;
	cvt.rn.f64.s64 	%fd81, %rd588;
	mul.f64 	%fd82, %fd81, 0d3BF921FB54442D19;
	cvt.rn.f32.f64 	%f1126, %fd82;
	neg.f32 	%f1127, %f1126;
	setp.lt.s32 	%p349, %r1346, 0;
	selp.f32 	%f1224, %f1127, %f1126, %p349;
$L__BB24_308:
	abs.f32 	%f1128, %f29;
	setp.eq.f32 	%p350, %f1128, 0f7F800000;
	setp.ltu.f32 	%p351, %f1128, 0f47CE4780;
	mul.rn.f32 	%f1129, %f1224, %f1224;
	and.b32  	%r1350, %r1539, 1;
	setp.eq.b32 	%p352, %r1350, 1;
	selp.f32 	%f1130, 0f3F800000, %f1224, %p352;
	fma.rn.f32 	%f1131, %f1129, %f1130, 0f00000000;
	fma.rn.f32 	%f1132, %f1129, 0f37CBAC00, 0fBAB607ED;
	selp.f32 	%f1133, %f1132, 0fB94D4153, %p352;
	selp.f32 	%f1134, 0f3D2AAABB, 0f3C0885E4, %p352;
	fma.rn.f32 	%f1135, %f1133, %f1129, %f1134;
	selp.f32 	%f1136, 0fBEFFFFFF, 0fBE2AAAA8, %p352;
	fma.rn.f32 	%f1137, %f1135, %f1129, %f1136;
	fma.rn.f32 	%f1138, %f1137, %f1131, %f1130;
	and.b32  	%r1351, %r1539, 2;
	setp.eq.s32 	%p353, %r1351, 0;
	mov.f32 	%f1139, 0f00000000;
	sub.f32 	%f1140, %f1139, %f1138;
	selp.f32 	%f262, %f1138, %f1140, %p353;
	or.pred  	%p354, %p351, %p350;
	selp.b32 	%r1543, %r28, 0, %p351;
	mul.rn.f32 	%f1141, %f29, %f1139;
	selp.f32 	%f1225, %f31, %f1141, %p351;
	@%p354 bra 	$L__BB24_314;
	mov.b64 	%rd647, 0;
	mov.b32 	%r1540, 0;
$L__BB24_310:
	.pragma "nounroll";
	mul.wide.u32 	%rd590, %r1540, 4;
	mov.u64 	%rd591, __cudart_i2opi_f;
	add.s64 	%rd592, %rd591, %rd590;
	ld.global.nc.u32 	%r1353, [%rd592];
	mov.b32 	%r1354, %f29;
	shl.b32 	%r1355, %r1354, 8;
	or.b32  	%r1356, %r1355, -2147483648;
	mad.wide.u32 	%rd593, %r1353, %r1356, %rd647;
	shr.u64 	%rd647, %rd593, 32;
	add.s64 	%rd594, %rd1, %rd590;
	st.local.u32 	[%rd594], %rd593;
	add.s32 	%r1540, %r1540, 1;
	setp.ne.s32 	%p355, %r1540, 6;
	@%p355 bra 	$L__BB24_310;
	setp.eq.s32 	%p356, %r29, 0;
	st.local.u32 	[%rd1+24], %rd647;
	ld.local.u32 	%r1541, [%rd17+24];
	ld.local.u32 	%r1542, [%rd17+20];
	@%p356 bra 	$L__BB24_313;
	shf.l.wrap.b32 	%r1541, %r1542, %r1541, %r29;
	ld.local.u32 	%r1357, [%rd17+16];
	shf.l.wrap.b32 	%r1542, %r1357, %r1542, %r29;
$L__BB24_313:
	shr.u32 	%r1358, %r1541, 30;
	shf.l.wrap.b32 	%r1359, %r1542, %r1541, 2;
	shl.b32 	%r1360, %r1542, 2;
	shr.u32 	%r1361, %r1359, 31;
	add.s32 	%r1543, %r1361, %r1358;
	mov.b32 	%r1362, %f29;
	xor.b32  	%r1363, %r1359, %r1362;
	shr.s32 	%r1364, %r1359, 31;
	xor.b32  	%r1365, %r1364, %r1359;
	xor.b32  	%r1366, %r1364, %r1360;
	cvt.u64.u32 	%rd595, %r1365;
	shl.b64 	%rd596, %rd595, 32;
	cvt.u64.u32 	%rd597, %r1366;
	or.b64  	%rd598, %rd596, %rd597;
	cvt.rn.f64.s64 	%fd83, %rd598;
	mul.f64 	%fd84, %fd83, 0d3BF921FB54442D19;
	cvt.rn.f32.f64 	%f1142, %fd84;
	neg.f32 	%f1143, %f1142;
	setp.lt.s32 	%p357, %r1363, 0;
	selp.f32 	%f1225, %f1143, %f1142, %p357;
$L__BB24_314:
	mul.rn.f32 	%f1144, %f1225, %f1225;
	and.b32  	%r1367, %r1543, 1;
	setp.eq.b32 	%p358, %r1367, 1;
	selp.f32 	%f1145, 0f3F800000, %f1225, %p358;
	fma.rn.f32 	%f1146, %f1144, %f1145, 0f00000000;
	fma.rn.f32 	%f1147, %f1144, 0f37CBAC00, 0fBAB607ED;
	selp.f32 	%f1148, %f1147, 0fB94D4153, %p358;
	selp.f32 	%f1149, 0f3D2AAABB, 0f3C0885E4, %p358;
	fma.rn.f32 	%f1150, %f1148, %f1144, %f1149;
	selp.f32 	%f1151, 0fBEFFFFFF, 0fBE2AAAA8, %p358;
	fma.rn.f32 	%f1152, %f1150, %f1144, %f1151;
	fma.rn.f32 	%f1153, %f1152, %f1146, %f1145;
	and.b32  	%r1368, %r1543, 2;
	setp.eq.s32 	%p359, %r1368, 0;
	mov.f32 	%f1154, 0f00000000;
	sub.f32 	%f1155, %f1154, %f1153;
	selp.f32 	%f1156, %f1153, %f1155, %p359;
	div.rn.f32 	%f1157, %f1156, %f29;
	div.rn.f32 	%f1158, %f262, %f28;
	mul.f32 	%f1226, %f1158, %f1157;
$L__BB24_315:
	mul.f32 	%f1159, %f1208, %f1226;
	mul.wide.s32 	%rd599, %r30, 4;
	add.s64 	%rd600, %rd96, %rd599;
	ld.global.f32 	%f1160, [%rd600+8];
	fma.rn.f32 	%f1205, %f1160, %f1159, %f258;
	add.s32 	%r1487, %r1487, 1;
	setp.ne.s32 	%p360, %r1487, 4;
	@%p360 bra 	$L__BB24_212;
	st.global.f32 	[%rd49+8], %f1205;
$L__BB24_317:
	ret;

}


// ===== COMPILED SASS (sm_100) =====

	.target	sm_100

	.elftype	@"ET_EXEC"


//--------------------- .note.nv.tkinfo           --------------------------
	.section	.note.nv.tkinfo,"",@"SHT_NOTE"
	.sectionflags	@"SHF_NOTE_NV_TKINFO"
	.tkinfo
        /*0018*/ 	.word	0x00000002
        /*0030*/ 	.string	""
        /*0030*/ 	.string	"ptxas"
        /*0030*/ 	.string	"Cuda compilation tools, release 13.0, V13.0.88"
        /*0030*/ 	.string	"Build cuda_13.0.r13.0/compiler.36424714_0"
        /*0030*/ 	.string	"-arch sm_100 -m 64 "



//--------------------- .note.nv.cuinfo           --------------------------
	.section	.note.nv.cuinfo,"",@"SHT_NOTE"
	.sectionflags	@"SHF_NOTE_NV_CUINFO"
        /*0018*/ 	.short	0x0002
        /*001a*/ 	.short	0x0064
        /*001c*/ 	.short	0x0082
	.zero		2


//--------------------- .nv.info                  --------------------------
	.section	.nv.info,"",@"SHT_CUDA_INFO"
	.align	4


	//----- nvinfo : EIATTR_REGCOUNT
	.align		4
        /*0000*/ 	.byte	0x04, 0x2f
        /*0002*/ 	.short	(.L_2 - .L_1)
	.align		4
.L_1:
        /*0004*/ 	.word	index@(_Z12resizeKernelIhLi1E19NearestInterpolatorIhLi1EEEvPKT_i8NppiSize8NppiRectPS2_iS5_S6_)
        /*0008*/ 	.word	0x00000011


	//----- nvinfo : EIATTR_FRAME_SIZE
	.align		4
.L_2:
        /*000c*/ 	.byte	0x04, 0x11
        /*000e*/ 	.short	(.L_4 - .L_3)
	.align		4
.L_3:
        /*0010*/ 	.word	index@($__internal_24_$__cuda_sm3x_div_rn_noftz_f32_slowpath)
        /*0014*/ 	.word	0x00000000


	//----- nvinfo : EIATTR_FRAME_SIZE
	.align		4
.L_4:
        /*0018*/ 	.byte	0x04, 0x11
        /*001a*/ 	.short	(.L_6 - .L_5)
	.align		4
.L_5:
        /*001c*/ 	.word	index@(_Z12resizeKernelIhLi1E19NearestInterpolatorIhLi1EEEvPKT_i8NppiSize8NppiRectPS2_iS5_S6_)
        /*0020*/ 	.word	0x00000000


	//----- nvinfo : EIATTR_REGCOUNT
	.align		4
.L_6:
        /*0024*/ 	.byte	0x04, 0x2f
        /*0026*/ 	.short	(.L_8 - .L_7)
	.align		4
.L_7:
        /*0028*/ 	.word	index@(_Z12resizeKernelIhLi1E20BilinearInterpolatorIhLi1EEEvPKT_i8NppiSize8NppiRectPS2_iS5_S6_)
        /*002c*/ 	.word	0x00000017


	//----- nvinfo : EIATTR_FRAME_SIZE
	.align		4
.L_8:
        /*0030*/ 	.byte	0x04, 0x11
        /*0032*/ 	.short	(.L_10 - .L_9)
	.align		4
.L_9:
        /*0034*/ 	.word	index@($__internal_23_$__cuda_sm3x_div_rn_noftz_f32_slowpath)
        /*0038*/ 	.word	0x00000000


	//----- nvinfo : EIATTR_FRAME_SIZE
	.align		4
.L_10:
        /*003c*/ 	.byte	0x04, 0x11
        /*003e*/ 	.short	(.L_12 - .L_11)
	.align		4
.L_11:
        /*0040*/ 	.word	index@(_Z12resizeKernelIhLi1E20BilinearInterpolatorIhLi1EEEvPKT_i8NppiSize8NppiRectPS2_iS5_S6_)
        /*0044*/ 	.word	0x00000000


	//----- nvinfo : EIATTR_REGCOUNT
	.align		4
.L_12:
        /*0048*/ 	.byte	0x04, 0x2f
        /*004a*/ 	.short	(.L_14 - .L_13)
	.align		4
.L_13:
        /*004c*/ 	.word	index@(_Z12resizeKernelIhLi1E17CubicInterpolatorIhLi1EEEvPKT_i8NppiSize8NppiRectPS2_iS5_S6_)
        /*0050*/ 	.word	0x00000020


	//----- nvinfo : EIATTR_FRAME_SIZE
	.align		4
.L_14:
        /*0054*/ 	.byte	0x04, 0x11
        /*0056*/ 	.short	(.L_16 - .L_15)
	.align		4
.L_15:
        /*0058*/ 	.word	index@($__internal_22_$__cuda_sm3x_div_rn_noftz_f32_slowpath)
        /*005c*/ 	.word	0x00000000


	//----- nvinfo : EIATTR_FRAME_SIZE
	.align		4
.L_16:
        /*0060*/ 	.byte	0x04, 0x11
        /*0062*/ 	.short	(.L_18 - .L_17)
	.align		4
.L_17:
        /*0064*/ 	.word	index@(_Z12resizeKernelIhLi1E17CubicInterpolatorIhLi1EEEvPKT_i8NppiSize8NppiRectPS2_iS5_S6_)
        /*0068*/ 	.word	0x00000000


	//----- nvinfo : EIATTR_REGCOUNT
	.align		4
.L_18:
        /*006c*/ 	.byte	0x04, 0x2f
        /*006e*/ 	.short	(.L_20 - .L_19)
	.align		4
.L_19:
        /*0070*/ 	.word	index@(_Z12resizeKernelIhLi1E25SuperSamplingInterpolatorIhLi1EEEvPKT_i8NppiSize8NppiRectPS2_iS5_S6_)
        /*0074*/ 	.word	0x0000001f


	//----- nvinfo : EIATTR_FRAME_SIZE
	.align		4
.L_20:
        /*0078*/ 	.byte	0x04, 0x11
        /*007a*/ 	.short	(.L_22 - .L_21)
	.align		4
.L_21:
        /*007c*/ 	.word	index@($__internal_21_$__cuda_sm3x_div_rn_noftz_f32_slowpath)
        /*0080*/ 	.word	0x00000000


	//----- nvinfo : EIATTR_FRAME_SIZE
	.align		4
.L_22:
        /*0084*/ 	.byte	0x04, 0x11
        /*0086*/ 	.short	(.L_24 - .L_23)
	.align		4
.L_23:
        /*0088*/ 	.word	index@(_Z12resizeKernelIhLi1E25SuperSamplingInterpolatorIhLi1EEEvPKT_i8NppiSize8NppiRectPS2_iS5_S6_)
        /*008c*/ 	.word	0x00000000


	//----- nvinfo : EIATTR_REGCOUNT
	.align		4
.L_24:
        /*0090*/ 	.byte	0x04, 0x2f
        /*0092*/ 	.short	(.L_26 - .L_25)
	.align		4
.L_25:
        /*0094*/ 	.word	index@(_Z12resizeKernelIhLi1E19LanczosInterpolatorIhLi1EEEvPKT_i8NppiSize8NppiRectPS2_iS5_S6_)
        /*0098*/ 	.word	0x00000060


	//----- nvinfo : EIATTR_FRAME_SIZE
	.align		4
.L_26:
        /*009c*/ 	.byte	0x04, 0x11
        /*009e*/ 	.short	(.L_28 - .L_27)
	.align		4
.L_27:
        /*00a0*/ 	.word	index@($__internal_20_$__cuda_sm3x_div_rn_noftz_f32_slowpath)
        /*00a4*/ 	.word	0x00000020


	//----- nvinfo : EIATTR_FRAME_SIZE
	.align		4
.L_28:
        /*00a8*/ 	.byte	0x04, 0x11
        /*00aa*/ 	.short	(.L_30 - .L_29)
	.align		4
.L_29:
        /*00ac*/ 	.word	index@(_Z12resizeKernelIhLi1E19LanczosInterpolatorIhLi1EEEvPKT_i8NppiSize8NppiRectPS2_iS5_S6_)
        /*00b0*/ 	.word	0x00000020


	//----- nvinfo : EIATTR_REGCOUNT
	.align		4
.L_30:
        /*00b4*/ 	.byte	0x04, 0x2f
        /*00b6*/ 	.short	(.L_32 - .L_31)
	.align		4
.L_31:
        /*00b8*/ 	.word	index@(_Z12resizeKernelIhLi3E19NearestInterpolatorIhLi3EEEvPKT_i8NppiSize8NppiRectPS2_iS5_S6_)
        /*00bc*/ 	.word	0x00000011


	//----- nvinfo : EIATTR_FRAME_SIZE
	.align		4
.L_32:
        /*00c0*/ 	.byte	0x04, 0x11
        /*00c2*/ 	.short	(.L_34 - .L_33)
	.align		4
.L_33:
        /*00c4*/ 	.word	index@($__internal_19_$__cuda_sm3x_div_rn_noftz_f32_slowpath)
        /*00c8*/ 	.word	0x00000000


	//----- nvinfo : EIATTR_FRAME_SIZE
	.align		4
.L_34:
        /*00cc*/ 	.byte	0x04, 0x11
        /*00ce*/ 	.short	(.L_36 - .L_35)
	.align		4
.L_35:
        /*00d0*/ 	.word	index@(_Z12resizeKernelIhLi3E19NearestInterpolatorIhLi3EEEvPKT_i8NppiSize8NppiRectPS2_iS5_S6_)
        /*00d4*/ 	.word	0x00000000


	//----- nvinfo : EIATTR_REGCOUNT
	.align		4
.L_36:
        /*00d8*/ 	.byte	0x04, 0x2f
        /*00da*/ 	.short	(.L_38 - .L_37)
	.align		4
.L_37:
        /*00dc*/ 	.word	index@(_Z12resizeKernelIhLi3E20BilinearInterpolatorIhLi3EEEvPKT_i8NppiSize8NppiRectPS2_iS5_S6_)
        /*00e0*/ 	.word	0x00000016


	//----- nvinfo : EIATTR_FRAME_SIZE
	.align		4
.L_38:
        /*00e4*/ 	.byte	0x04, 0x11
        /*00e6*/ 	.short	(.L_40 - .L_39)
	.align		4
.L_39:
        /*00e8*/ 	.word	index@($__internal_18_$__cuda_sm3x_div_rn_noftz_f32_slowpath)
        /*00ec*/ 	.word	0x00000000


	//----- nvinfo : EIATTR_FRAME_SIZE
	.align		4
.L_40:
        /*00f0*/ 	.byte	0x04, 0x11
        /*00f2*/ 	.short	(.L_42 - .L_41)
	.align		4
.L_41:
        /*00f4*/ 	.word	index@(_Z12resizeKernelIhLi3E20BilinearInterpolatorIhLi3EEEvPKT_i8NppiSize8NppiRectPS2_iS5_S6_)
        /*00f8*/ 	.word	0x00000000


	//----- nvinfo : EIATTR_REGCOUNT
	.align		4
.L_42:
        /*00fc*/ 	.byte	0x04, 0x2f
        /*00fe*/ 	.short	(.L_44 - .L_43)
	.align		4
.L_43:
        /*0100*/ 	.word	index@(_Z12resizeKernelIhLi3E17CubicInterpolatorIhLi3EEEvPKT_i8NppiSize8NppiRectPS2_iS5_S6_)
        /*0104*/ 	.word	0x00000038


	//----- nvinfo : EIATTR_FRAME_SIZE
	.align		4
.L_44:
        /*0108*/ 	.byte	0x04, 0x11
        /*010a*/ 	.short	(.L_46 - .L_45)
	.align		4
.L_45:
        /*010c*/ 	.word	index@($__internal_17_$__cuda_sm3x_div_rn_noftz_f32_slowpath)
        /*0110*/ 	.word	0x00000000


	//----- nvinfo : EIATTR_FRAME_SIZE
	.align		4
.L_46:
        /*0114*/ 	.byte	0x04, 0x11
        /*0116*/ 	.short	(.L_48 - .L_47)
	.align		4
.L_47:
        /*0118*/ 	.word	index@(_Z12resizeKernelIhLi3E17CubicInterpolatorIhLi3EEEvPKT_i8NppiSize8NppiRectPS2_iS5_S6_)
        /*011c*/ 	.word	0x00000000


	//----- nvinfo : EIATTR_REGCOUNT
	.align		4
.L_48:
        /*0120*/ 	.byte	0x04, 0x2f
        /*0122*/ 	.short	(.L_50 - .L_49)
	.align		4
.L_49:
        /*0124*/ 	.word	index@(_Z12resizeKernelIhLi3E25SuperSamplingInterpolatorIhLi3EEEvPKT_i8NppiSize8NppiRectPS2_iS5_S6_)
        /*0128*/ 	.word	0x00000020


	//----- nvinfo : EIATTR_FRAME_SIZE
	.align		4
.L_50:
        /*012c*/ 	.byte	0x04, 0x11
        /*012e*/ 	.short	(.L_52 - .L_51)
	.align		4
.L_51:
        /*0130*/ 	.word	index@($__internal_16_$__cuda_sm3x_div_rn_noftz_f32_slowpath)
        /*0134*/ 	.word	0x00000000


	//----- nvinfo : EIATTR_FRAME_SIZE
	.align		4
.L_52:
        /*0138*/ 	.byte	0x04, 0x11
        /*013a*/ 	.short	(.L_54 - .L_53)
	.align		4
.L_53:
        /*013c*/ 	.word	index@(_Z12resizeKernelIhLi3E25SuperSamplingInterpolatorIhLi3EEEvPKT_i8NppiSize8NppiRectPS2_iS5_S6_)
        /*0140*/ 	.word	0x00000000


	//----- nvinfo : EIATTR_REGCOUNT
	.align		4
.L_54:
        /*0144*/ 	.byte	0x04, 0x2f
        /*0146*/ 	.short	(.L_56 - .L_55)
	.align		4
.L_55:
        /*0148*/ 	.word	index@(_Z12resizeKernelIhLi3E19LanczosInterpolatorIhLi3EEEvPKT_i8NppiSize8NppiRectPS2_iS5_S6_)
        /*014c*/ 	.word	0x0000006a


	//----- nvinfo : EIATTR_FRAME_SIZE
	.align		4
.L_56:
        /*0150*/ 	.byte	0x04, 0x11
        /*0152*/ 	.short	(.L_58 - .L_57)
	.align		4
.L_57:
        /*0154*/ 	.word	index@($__internal_15_$__cuda_sm3x_div_rn_noftz_f32_slowpath)
        /*0158*/ 	.word	0x00000020


	//----- nvinfo : EIATTR_FRAME_SIZE
	.align		4
.L_58:
        /*015c*/ 	.byte	0x04, 0x11
        /*015e*/ 	.short	(.L_60 - .L_59)
	.align		4
.L_59:
        /*0160*/ 	.word	index@(_Z12resizeKernelIhLi3E19LanczosInterpolatorIhLi3EEEvPKT_i8NppiSize8NppiRectPS2_iS5_S6_)
        /*0164*/ 	.word	0x00000020


	//----- nvinfo : EIATTR_REGCOUNT
	.align		4
.L_60:
        /*0168*/ 	.byte	0x04, 0x2f
        /*016a*/ 	.short	(.L_62 - .L_61)
	.align		4
.L_61:
        /*016c*/ 	.word	index@(_Z12resizeKernelItLi1E19NearestInterpolatorItLi1EEEvPKT_i8NppiSize8NppiRectPS2_iS5_S6_)
        /*0170*/ 	.word	0x00000011


	//----- nvinfo : EIATTR_FRAME_SIZE
	.align		4
.L_62:
        /*0174*/ 	.byte	0x04, 0x11
        /*0176*/ 	.short	(.L_64 - .L_63)
	.align		4
.L_63:
        /*0178*/ 	.word	index@($__internal_14_$__cuda_sm3x_div_rn_noftz_f32_slowpath)
        /*017c*/ 	.word	0x00000000


	//----- nvinfo : EIATTR_FRAME_SIZE
	.align		4
.L_64:
        /*0180*/ 	.byte	0x04, 0x11
        /*0182*/ 	.short	(.L_66 - .L_65)
	.align		4
.L_65:
        /*0184*/ 	.word	index@(_Z12resizeKernelItLi1E19NearestInterpolatorItLi1EEEvPKT_i8NppiSize8NppiRectPS2_iS5_S6_)
        /*0188*/ 	.word	0x00000000


	//----- nvinfo : EIATTR_REGCOUNT
	.align		4
.L_66:
        /*018c*/ 	.byte	0x04, 0x2f
        /*018e*/ 	.short	(.L_68 - .L_67)
	.align		4
.L_67:
        /*0190*/ 	.word	index@(_Z12resizeKernelItLi1E20BilinearInterpolatorItLi1EEEvPKT_i8NppiSize8NppiRectPS2_iS5_S6_)
        /*0194*/ 	.word	0x00000015


	//----- nvinfo : EIATTR_FRAME_SIZE
	.align		4
.L_68:
        /*0198*/ 	.byte	0x04, 0x11
        /*019a*/ 	.short	(.L_70 - .L_69)
	.align		4
.L_69:
        /*019c*/ 	.word	index@($__internal_13_$__cuda_sm3x_div_rn_noftz_f32_slowpath)
        /*01a0*/ 	.word	0x00000000


	//----- nvinfo : EIATTR_FRAME_SIZE
	.align		4
.L_70:
        /*01a4*/ 	.byte	0x04, 0x11
        /*01a6*/ 	.short	(.L_72 - .L_71)
	.align		4
.L_71:
        /*01a8*/ 	.word	index@(_Z12resizeKernelItLi1E20BilinearInterpolatorItLi1EEEvPKT_i8NppiSize8NppiRectPS2_iS5_S6_)
        /*01ac*/ 	.word	0x00000000


	//----- nvinfo : EIATTR_REGCOUNT
	.align		4
.L_72:
        /*01b0*/ 	.byte	0x04, 0x2f
        /*01b2*/ 	.short	(.L_74 - .L_73)
	.align		4
.L_73:
        /*01b4*/ 	.word	index@(_Z12resizeKernelItLi1E17CubicInterpolatorItLi1EEEvPKT_i8NppiSize8NppiRectPS2_iS5_S6_)
        /*01b8*/ 	.word	0x00000028


	//----- nvinfo : EIATTR_FRAME_SIZE
	.align		4
.L_74:
        /*01bc*/ 	.byte	0x04, 0x11
        /*01be*/ 	.short	(.L_76 - .L_75)
	.align		4
.L_75:
        /*01c0*/ 	.word	index@($__internal_12_$__cuda_sm3x_div_rn_noftz_f32_slowpath)
        /*01c4*/ 	.word	0x00000000


	//----- nvinfo : EIATTR_FRAME_SIZE
	.align		4
.L_76:
        /*01c8*/ 	.byte	0x04, 0x11
        /*01ca*/ 	.short	(.L_78 - .L_77)
	.align		4
.L_77:
        /*01cc*/ 	.word	index@(_Z12resizeKernelItLi1E17CubicInterpolatorItLi1EEEvPKT_i8NppiSize8NppiRectPS2_iS5_S6_)
        /*01d0*/ 	.word	0x00000000


	//----- nvinfo : EIATTR_REGCOUNT
	.align		4
.L_78:
        /*01d4*/ 	.byte	0x04, 0x2f
        /*01d6*/ 	.short	(.L_80 - .L_79)
	.align		4
.L_79:
        /*01d8*/ 	.word	index@(_Z12resizeKernelItLi1E25SuperSamplingInterpolatorItLi1EEEvPKT_i8NppiSize8NppiRectPS2_iS5_S6_)
        /*01dc*/ 	.word	0x0000001e


	//----- nvinfo : EIATTR_FRAME_SIZE
	.align		4
.L_80:
        /*01e0*/ 	.byte	0x04, 0x11
        /*01e2*/ 	.short	(.L_82 - .L_81)
	.align		4
.L_81:
        /*01e4*/ 	.word	index@($__internal_11_$__cuda_sm3x_div_rn_noftz_f32_slowpath)
        /*01e8*/ 	.word	0x00000000


	//----- nvinfo : EIATTR_FRAME_SIZE
	.align		4
.L_82:
        /*01ec*/ 	.byte	0x04, 0x11
        /*01ee*/ 	.short	(.L_84 - .L_83)
	.align		4
.L_83:
        /*01f0*/ 	.word	index@(_Z12resizeKernelItLi1E25SuperSamplingInterpolatorItLi1EEEvPKT_i8NppiSize8NppiRectPS2_iS5_S6_)
        /*01f4*/ 	.word	0x00000000


	//----- nvinfo : EIATTR_REGCOUNT
	.align		4
.L_84:
        /*01f8*/ 	.byte	0x04, 0x2f
        /*01fa*/ 	.short	(.L_86 - .L_85)
	.align		4
.L_85:
        /*01fc*/ 	.word	index@(_Z12resizeKernelItLi1E19LanczosInterpolatorItLi1EEEvPKT_i8NppiSize8NppiRectPS2_iS5_S6_)
        /*0200*/ 	.word	0x00000060


	//----- nvinfo : EIATTR_FRAME_SIZE
	.align		4
.L_86:
        /*0204*/ 	.byte	0x04, 0x11
        /*0206*/ 	.short	(.L_88 - .L_87)
	.align		4
.L_87:
        /*0208*/ 	.word	index@($__internal_10_$__cuda_sm3x_div_rn_noftz_f32_slowpath)
        /*020c*/ 	.word	0x00000020


	//----- nvinfo : EIATTR_FRAME_SIZE
	.align		4
.L_88:
        /*0210*/ 	.byte	0x04, 0x11
        /*0212*/ 	.short	(.L_90 - .L_89)
	.align		4
.L_89:
        /*0214*/ 	.word	index@(_Z12resizeKernelItLi1E19LanczosInterpolatorItLi1EEEvPKT_i8NppiSize8NppiRectPS2_iS5_S6_)
        /*0218*/ 	.word	0x00000020


	//----- nvinfo : EIATTR_REGCOUNT
	.align		4
.L_90:
        /*021c*/ 	.byte	0x04, 0x2f
        /*021e*/ 	.short	(.L_92 - .L_91)
	.align		4
.L_91:
        /*0220*/ 	.word	index@(_Z12resizeKernelIfLi1E19NearestInterpolatorIfLi1EEEvPKT_i8NppiSize8NppiRectPS2_iS5_S6_)
        /*0224*/ 	.word	0x00000011


	//----- nvinfo : EIATTR_FRAME_SIZE
	.align		4
.L_92:
        /*0228*/ 	.byte	0x04, 0x11
        /*022a*/ 	.short	(.L_94 - .L_93)
	.align		4
.L_93:
        /*022c*/ 	.word	index@($__internal_9_$__cuda_sm3x_div_rn_noftz_f32_slowpath)
        /*0230*/ 	.word	0x00000000


	//----- nvinfo : EIATTR_FRAME_SIZE
	.align		4
.L_94:
        /*0234*/ 	.byte	0x04, 0x11
        /*0236*/ 	.short	(.L_96 - .L_95)
	.align		4
.L_95:
        /*0238*/ 	.word	index@(_Z12resizeKernelIfLi1E19NearestInterpolatorIfLi1EEEvPKT_i8NppiSize8NppiRectPS2_iS5_S6_)
        /*023c*/ 	.word	0x00000000


	//----- nvinfo : EIATTR_REGCOUNT
	.align		4
.L_96:
        /*0240*/ 	.byte	0x04, 0x2f
        /*0242*/ 	.short	(.L_98 - .L_97)
	.align		4
.L_97:
        /*0244*/ 	.word	index@(_Z12resizeKernelIfLi1E20BilinearInterpolatorIfLi1EEEvPKT_i8NppiSize8NppiRectPS2_iS5_S6_)
        /*0248*/ 	.word	0x00000014


	//----- nvinfo : EIATTR_FRAME_SIZE
	.align		4
.L_98:
        /*024c*/ 	.byte	0x04, 0x11
        /*024e*/ 	.short	(.L_100 - .L_99)
	.align		4
.L_99:
        /*0250*/ 	.word	index@($__internal_8_$__cuda_sm3x_div_rn_noftz_f32_slowpath)
        /*0254*/ 	.word	0x00000000


	//----- nvinfo : EIATTR_FRAME_SIZE
	.align		4
.L_100:
        /*0258*/ 	.byte	0x04, 0x11
        /*025a*/ 	.short	(.L_102 - .L_101)
	.align		4
.L_101:
        /*025c*/ 	.word	index@(_Z12resizeKernelIfLi1E20BilinearInterpolatorIfLi1EEEvPKT_i8NppiSize8NppiRectPS2_iS5_S6_)
        /*0260*/ 	.word	0x00000000


	//----- nvinfo : EIATTR_REGCOUNT
	.align		4
.L_102:
        /*0264*/ 	.byte	0x04, 0x2f
        /*0266*/ 	.short	(.L_104 - .L_103)
	.align		4
.L_103:
        /*0268*/ 	.word	index@(_Z12resizeKernelIfLi1E17CubicInterpolatorIfLi1EEEvPKT_i8NppiSize8NppiRectPS2_iS5_S6_)
        /*026c*/ 	.word	0x00000022


	//----- nvinfo : EIATTR_FRAME_SIZE
	.align		4
.L_104:
        /*0270*/ 	.byte	0x04, 0x11
        /*0272*/ 	.short	(.L_106 - .L_105)
	.align		4
.L_105:
        /*0274*/ 	.word	index@($__internal_7_$__cuda_sm3x_div_rn_noftz_f32_slowpath)
        /*0278*/ 	.word	0x00000000


	//----- nvinfo : EIATTR_FRAME_SIZE
	.align		4
.L_106:
        /*027c*/ 	.byte	0x04, 0x11
        /*027e*/ 	.short	(.L_108 - .L_107)
	.align		4
.L_107:
        /*0280*/ 	.word	index@(_Z12resizeKernelIfLi1E17CubicInterpolatorIfLi1EEEvPKT_i8NppiSize8NppiRectPS2_iS5_S6_)
        /*0284*/ 	.word	0x00000000


	//----- nvinfo : EIATTR_REGCOUNT
	.align		4
.L_108:
        /*0288*/ 	.byte	0x04, 0x2f
        /*028a*/ 	.short	(.L_110 - .L_109)
	.align		4
.L_109:
        /*028c*/ 	.word	index@(_Z12resizeKernelIfLi1E25SuperSamplingInterpolatorIfLi1EEEvPKT_i8NppiSize8NppiRectPS2_iS5_S6_)
        /*0290*/ 	.word	0x0000001f


	//----- nvinfo : EIATTR_FRAME_SIZE
	.align		4
.L_110:
        /*0294*/ 	.byte	0x04, 0x11
        /*0296*/ 	.short	(.L_112 - .L_111)
	.align		4
.L_111:
        /*0298*/ 	.word	index@($__internal_6_$__cuda_sm3x_div_rn_noftz_f32_slowpath)
        /*029c*/ 	.word	0x00000000


	//----- nvinfo : EIATTR_FRAME_SIZE
	.align		4
.L_112:
        /*02a0*/ 	.byte	0x04, 0x11
        /*02a2*/ 	.short	(.L_114 - .L_113)
	.align		4
.L_113:
        /*02a4*/ 	.word	index@(_Z12resizeKernelIfLi1E25SuperSamplingInterpolatorIfLi1EEEvPKT_i8NppiSize8NppiRectPS2_iS5_S6_)
        /*02a8*/ 	.word	0x00000000


	//----- nvinfo : EIATTR_REGCOUNT
	.align		4
.L_114:
        /*02ac*/ 	.byte	0x04, 0x2f
        /*02ae*/ 	.short	(.L_116 - .L_115)
	.align		4
.L_115:
        /*02b0*/ 	.word	index@(_Z12resizeKernelIfLi1E19LanczosInterpolatorIfLi1EEEvPKT_i8NppiSize8NppiRectPS2_iS5_S6_)
        /*02b4*/ 	.word	0x00000060


	//----- nvinfo : EIATTR_FRAME_SIZE
	.align		4
.L_116:
        /*02b8*/ 	.byte	0x04, 0x11
        /*02ba*/ 	.short	(.L_118 - .L_117)
	.align		4
.L_117:
        /*02bc*/ 	.word	index@($__internal_5_$__cuda_sm3x_div_rn_noftz_f32_slowpath)
        /*02c0*/ 	.word	0x00000020


	//----- nvinfo : EIATTR_FRAME_SIZE
	.align		4
.L_118:
        /*02c4*/ 	.byte	0x04, 0x11
        /*02c6*/ 	.short	(.L_120 - .L_119)
	.align		4
.L_119:
        /*02c8*/ 	.word	index@(_Z12resizeKernelIfLi1E19LanczosInterpolatorIfLi1EEEvPKT_i8NppiSize8NppiRectPS2_iS5_S6_)
        /*02cc*/ 	.word	0x00000020


	//----- nvinfo : EIATTR_REGCOUNT
	.align		4
.L_120:
        /*02d0*/ 	.byte	0x04, 0x2f
        /*02d2*/ 	.short	(.L_122 - .L_121)
	.align		4
.L_121:
        /*02d4*/ 	.word	index@(_Z12resizeKernelIfLi3E19NearestInterpolatorIfLi3EEEvPKT_i8NppiSize8NppiRectPS2_iS5_S6_)
        /*02d8*/ 	.word	0x00000011


	//----- nvinfo : EIATTR_FRAME_SIZE
	.align		4
.L_122:
        /*02dc*/ 	.byte	0x04, 0x11
        /*02de*/ 	.short	(.L_124 - .L_123)
	.align		4
.L_123:
        /*02e0*/ 	.word	index@($__internal_4_$__cuda_sm3x_div_rn_noftz_f32_slowpath)
        /*02e4*/ 	.word	0x00000000


	//----- nvinfo : EIATTR_FRAME_SIZE
	.align		4
.L_124:
        /*02e8*/ 	.byte	0x04, 0x11
        /*02ea*/ 	.short	(.L_126 - .L_125)
	.align		4
.L_125:
        /*02ec*/ 	.word	index@(_Z12resizeKernelIfLi3E19NearestInterpolatorIfLi3EEEvPKT_i8NppiSize8NppiRectPS2_iS5_S6_)
        /*02f0*/ 	.word	0x00000000


	//----- nvinfo : EIATTR_REGCOUNT
	.align		4
.L_126:
        /*02f4*/ 	.byte	0x04, 0x2f
        /*02f6*/ 	.short	(.L_128 - .L_127)
	.align		4
.L_127:
        /*02f8*/ 	.word	index@(_Z12resizeKernelIfLi3E20BilinearInterpolatorIfLi3EEEvPKT_i8NppiSize8NppiRectPS2_iS5_S6_)
        /*02fc*/ 	.word	0x00000016


	//----- nvinfo : EIATTR_FRAME_SIZE
	.align		4
.L_128:
        /*0300*/ 	.byte	0x04, 0x11
        /*0302*/ 	.short	(.L_130 - .L_129)
	.align		4
.L_129:
        /*0304*/ 	.word	index@($__internal_3_$__cuda_sm3x_div_rn_noftz_f32_slowpath)
        /*0308*/ 	.word	0x00000000


	//----- nvinfo : EIATTR_FRAME_SIZE
	.align		4
.L_130:
        /*030c*/ 	.byte	0x04, 0x11
        /*030e*/ 	.short	(.L_132 - .L_131)
	.align		4
.L_131:
        /*0310*/ 	.word	index@(_Z12resizeKernelIfLi3E20BilinearInterpolatorIfLi3EEEvPKT_i8NppiSize8NppiRectPS2_iS5_S6_)
        /*0314*/ 	.word	0x00000000


	//----- nvinfo : EIATTR_REGCOUNT
	.align		4
.L_132:
        /*0318*/ 	.byte	0x04, 0x2f
        /*031a*/ 	.short	(.L_134 - .L_133)
	.align		4
.L_133:
        /*031c*/ 	.word	index@(_Z12resizeKernelIfLi3E17CubicInterpolatorIfLi3EEEvPKT_i8NppiSize8NppiRectPS2_iS5_S6_)
        /*0320*/ 	.word	0x00000030


	//----- nvinfo : EIATTR_FRAME_SIZE
	.align		4
.L_134:
        /*0324*/ 	.byte	0x04, 0x11
        /*0326*/ 	.short	(.L_136 - .L_135)
	.align		4
.L_135:
        /*0328*/ 	.word	index@($__internal_2_$__cuda_sm3x_div_rn_noftz_f32_slowpath)
        /*032c*/ 	.word	0x00000000


	//----- nvinfo : EIATTR_FRAME_SIZE
	.align		4
.L_136:
        /*0330*/ 	.byte	0x04, 0x11
        /*0332*/ 	.short	(.L_138 - .L_137)
	.align		4
.L_137:
        /*0334*/ 	.word	index@(_Z12resizeKernelIfLi3E17CubicInterpolatorIfLi3EEEvPKT_i8NppiSize8NppiRectPS2_iS5_S6_)
        /*0338*/ 	.word	0x00000000


	//----- nvinfo : EIATTR_REGCOUNT
	.align		4
.L_138:
        /*033c*/ 	.byte	0x04, 0x2f
        /*033e*/ 	.short	(.L_140 - .L_139)
	.align		4
.L_139:
        /*0340*/ 	.word	index@(_Z12resizeKernelIfLi3E25SuperSamplingInterpolatorIfLi3EEEvPKT_i8NppiSize8NppiRectPS2_iS5_S6_)
        /*0344*/ 	.word	0x00000020


	//----- nvinfo : EIATTR_FRAME_SIZE
	.align		4
.L_140:
        /*0348*/ 	.byte	0x04, 0x11
        /*034a*/ 	.short	(.L_142 - .L_141)
	.align		4
.L_141:
        /*034c*/ 	.word	index@($__internal_1_$__cuda_sm3x_div_rn_noftz_f32_slowpath)
        /*0350*/ 	.word	0x00000000


	//----- nvinfo : EIATTR_FRAME_SIZE
	.align		4
.L_142:
        /*0354*/ 	.byte	0x04, 0x11
        /*0356*/ 	.short	(.L_144 - .L_143)
	.align		4
.L_143:
        /*0358*/ 	.word	index@(_Z12resizeKernelIfLi3E25SuperSamplingInterpolatorIfLi3EEEvPKT_i8NppiSize8NppiRectPS2_iS5_S6_)
        /*035c*/ 	.word	0x00000000


	//----- nvinfo : EIATTR_REGCOUNT
	.align		4
.L_144:
        /*0360*/ 	.byte	0x04, 0x2f
        /*0362*/ 	.short	(.L_146 - .L_145)
	.align		4
.L_145:
        /*0364*/ 	.word	index@(_Z12resizeKernelIfLi3E19LanczosInterpolatorIfLi3EEEvPKT_i8NppiSize8NppiRectPS2_iS5_S6_)
        /*0368*/ 	.word	0x00000068


	//----- nvinfo : EIATTR_FRAME_SIZE
	.align		4
.L_146:
        /*036c*/ 	.byte	0x04, 0x11
        /*036e*/ 	.short	(.L_148 - .L_147)
	.align		4
.L_147:
        /*0370*/ 	.word	index@($__internal_0_$__cuda_sm3x_div_rn_noftz_f32_slowpath)
        /*0374*/ 	.word	0x00000020


	//----- nvinfo : EIATTR_FRAME_SIZE
	.align		4
.L_148:
        /*0378*/ 	.byte	0x04, 0x11
        /*037a*/ 	.short	(.L_150 - .L_149)
	.align		4
.L_149:
        /*037c*/ 	.word	index@(_Z12resizeKernelIfLi3E19LanczosInterpolatorIfLi3EEEvPKT_i8NppiSize8NppiRectPS2_iS5_S6_)
        /*0380*/ 	.word	0x00000020


	//----- nvinfo : EIATTR_MIN_STACK_SIZE
	.align		4
.L_150:
        /*0384*/ 	.byte	0x04, 0x12
        /*0386*/ 	.short	(.L_152 - .L_151)
	.align		4
.L_151:
        /*0388*/ 	.word	index@(_Z12resizeKernelIfLi3E19LanczosInterpolatorIfLi3EEEvPKT_i8NppiSize8NppiRectPS2_iS5_S6_)
        /*038c*/ 	.word	0x00000020


	//----- nvinfo : EIATTR_MIN_STACK_SIZE
	.align		4
.L_152:
        /*0390*/ 	.byte	0x04, 0x12
        /*0392*/ 	.short	(.L_154 - .L_153)
	.align		4
.L_153:
        /*0394*/ 	.word	index@(_Z12resizeKernelIfLi3E25SuperSamplingInterpolatorIfLi3EEEvPKT_i8NppiSize8NppiRectPS2_iS5_S6_)
        /*0398*/ 	.word	0x00000000


	//----- nvinfo : EIATTR_MIN_STACK_SIZE
	.align		4
.L_154:
        /*039c*/ 	.byte	0x04, 0x12
        /*039e*/ 	.short	(.L_156 - .L_155)
	.align		4
.L_155:
        /*03a0*/ 	.word	index@(_Z12resizeKernelIfLi3E17CubicInterpolatorIfLi3EEEvPKT_i8NppiSize8NppiRectPS2_iS5_S6_)
        /*03a4*/ 	.word	0x00000000


	//----- nvinfo : EIATTR_MIN_STACK_SIZE
	.align		4
.L_156:
        /*03a8*/ 	.byte	0x04, 0x12
        /*03aa*/ 	.short	(.L_158 - .L_157)
	.align		4
.L_157:
        /*03ac*/ 	.word	index@(_Z12resizeKernelIfLi3E20BilinearInterpolatorIfLi3EEEvPKT_i8NppiSize8NppiRectPS2_iS5_S6_)
        /*03b0*/ 	.word	0x00000000


	//----- nvinfo : EIATTR_MIN_STACK_SIZE
	.align		4
.L_158:
        /*03b4*/ 	.byte	0x04, 0x12
        /*03b6*/ 	.short	(.L_160 - .L_159)
	.align		4
.L_159:
        /*03b8*/ 	.word	index@(_Z12resizeKernelIfLi3E19NearestInterpolatorIfLi3EEEvPKT_i8NppiSize8NppiRectPS2_iS5_S6_)
        /*03bc*/ 	.word	0x00000000


	//----- nvinfo : EIATTR_MIN_STACK_SIZE
	.align		4
.L_160:
        /*03c0*/ 	.byte	0x04, 0x12
        /*03c2*/ 	.short	(.L_162 - .L_161)
	.align		4
.L_161:
        /*03c4*/ 	.word	index@(_Z12resizeKernelIfLi1E19LanczosInterpolatorIfLi1EEEvPKT_i8NppiSize8NppiRectPS2_iS5_S6_)
        /*03c8*/ 	.word	0x00000020


	//----- nvinfo : EIATTR_MIN_STACK_SIZE
	.align		4
.L_162:
        /*03cc*/ 	.byte	0x04, 0x12
        /*03ce*/ 	.short	(.L_164 - .L_163)
	.align		4
.L_163:
        /*03d0*/ 	.word	index@(_Z12resizeKernelIfLi1E25SuperSamplingInterpolatorIfLi1EEEvPKT_i8NppiSize8NppiRectPS2_iS5_S6_)
        /*03d4*/ 	.word	0x00000000


	//----- nvinfo : EIATTR_MIN_STACK_SIZE
	.align		4
.L_164:
        /*03d8*/ 	.byte	0x04, 0x12
        /*03da*/ 	.short	(.L_166 - .L_165)
	.align		4
.L_165:
        /*03dc*/ 	.word	index@(_Z12resizeKernelIfLi1E17CubicInterpolatorIfLi1EEEvPKT_i8NppiSize8NppiRectPS2_iS5_S6_)
        /*03e0*/ 	.word	0x00000000


	//----- nvinfo : EIATTR_MIN_STACK_SIZE
	.align		4
.L_166:
        /*03e4*/ 	.byte	0x04, 0x12
        /*03e6*/ 	.short	(.L_168 - .L_167)
	.align		4
.L_167:
        /*03e8*/ 	.word	index@(_Z12resizeKernelIfLi1E20BilinearInterpolatorIfLi1EEEvPKT_i8NppiSize8NppiRectPS2_iS5_S6_)
        /*03ec*/ 	.word	0x00000000


	//----- nvinfo : EIATTR_MIN_STACK_SIZE
	.align		4
.L_168:
        /*03f0*/ 	.byte	0x04, 0x12
        /*03f2*/ 	.short	(.L_170 - .L_169)
	.align		4
.L_169:
        /*03f4*/ 	.word	index@(_Z12resizeKernelIfLi1E19NearestInterpolatorIfLi1EEEvPKT_i8NppiSize8NppiRectPS2_iS5_S6_)
        /*03f8*/ 	.word	0x00000000


	//----- nvinfo : EIATTR_MIN_STACK_SIZE
	.align		4
.L_170:
        /*03fc*/ 	.byte	0x04, 0x12
        /*03fe*/ 	.short	(.L_172 - .L_171)
	.align		4
.L_171:
        /*0400*/ 	.word	index@(_Z12resizeKernelItLi1E19LanczosInterpolatorItLi1EEEvPKT_i8NppiSize8NppiRectPS2_iS5_S6_)
        /*0404*/ 	.word	0x00000020


	//----- nvinfo : EIATTR_MIN_STACK_SIZE
	.align		4
.L_172:
        /*0408*/ 	.byte	0x04, 0x12
        /*040a*/ 	.short	(.L_174 - .L_173)
	.align		4
.L_173:
        /*040c*/ 	.word	index@(_Z12resizeKernelItLi1E25SuperSamplingInterpolatorItLi1EEEvPKT_i8NppiSize8NppiRectPS2_iS5_S6_)
        /*0410*/ 	.word	0x00000000


	//----- nvinfo : EIATTR_MIN_STACK_SIZE
	.align		4
.L_174:
        /*0414*/ 	.byte	0x04, 0x12
        /*0416*/ 	.short	(.L_176 - .L_175)
	.align		4
.L_175:
        /*0418*/ 	.word	index@(_Z12resizeKernelItLi1E17CubicInterpolatorItLi1EEEvPKT_i8NppiSize8NppiRectPS2_iS5_S6_)
        /*041c*/ 	.word	0x00000000


	//----- nvinfo : EIATTR_MIN_STACK_SIZE
	.align		4
.L_176:
        /*0420*/ 	.byte	0x04, 0x12
        /*0422*/ 	.short	(.L_178 - .L_177)
	.align		4
.L_177:
        /*0424*/ 	.word	index@(_Z12resizeKernelItLi1E20BilinearInterpolatorItLi1EEEvPKT_i8NppiSize8NppiRectPS2_iS5_S6_)
        /*0428*/ 	.word	0x00000000


	//----- nvinfo : EIATTR_MIN_STACK_SIZE
	.align		4
.L_178:
        /*042c*/ 	.byte	0x04, 0x12
        /*042e*/ 	.short	(.L_180 - .L_179)
	.align		4
.L_179:
        /*0430*/ 	.word	index@(_Z12resizeKernelItLi1E19NearestInterpolatorItLi1EEEvPKT_i8NppiSize8NppiRectPS2_iS5_S6_)
        /*0434*/ 	.word	0x00000000


	//----- nvinfo : EIATTR_MIN_STACK_SIZE
	.align		4
.L_180:
        /*0438*/ 	.byte	0x04, 0x12
        /*043a*/ 	.short	(.L_182 - .L_181)
	.align		4
.L_181:
        /*043c*/ 	.word	index@(_Z12resizeKernelIhLi3E19LanczosInterpolatorIhLi3EEEvPKT_i8NppiSize8NppiRectPS2_iS5_S6_)
        /*0440*/ 	.word	0x00000020


	//----- nvinfo : EIATTR_MIN_STACK_SIZE
	.align		4
.L_182:
        /*0444*/ 	.byte	0x04, 0x12
        /*0446*/ 	.short	(.L_184 - .L_183)
	.align		4
.L_183:
        /*0448*/ 	.word	index@(_Z12resizeKernelIhLi3E25SuperSamplingInterpolatorIhLi3EEEvPKT_i8NppiSize8NppiRectPS2_iS5_S6_)
        /*044c*/ 	.word	0x00000000


	//----- nvinfo : EIATTR_MIN_STACK_SIZE
	.align		4
.L_184:
        /*0450*/ 	.byte	0x04, 0x12
        /*0452*/ 	.short	(.L_186 - .L_185)
	.align		4
.L_185:
        /*0454*/ 	.word	index@(_Z12resizeKernelIhLi3E17CubicInterpolatorIhLi3EEEvPKT_i8NppiSize8NppiRectPS2_iS5_S6_)
        /*0458*/ 	.word	0x00000000


	//----- nvinfo : EIATTR_MIN_STACK_SIZE
	.align		4
.L_186:
        /*045c*/ 	.byte	0x04, 0x12
        /*045e*/ 	.short	(.L_188 - .L_187)
	.align		4
.L_187:
        /*0460*/ 	.word	index@(_Z12resizeKernelIhLi3E20BilinearInterpolatorIhLi3EEEvPKT_i8NppiSize8NppiRectPS2_iS5_S6_)
        /*0464*/ 	.word	0x00000000


	//----- nvinfo : EIATTR_MIN_STACK_SIZE
	.align		4
.L_188:
        /*0468*/ 	.byte	0x04, 0x12
        /*046a*/ 	.short	(.L_190 - .L_189)
	.align		4
.L_189:
        /*046c*/ 	.word	index@(_Z12resizeKernelIhLi3E19NearestInterpolatorIhLi3EEEvPKT_i8NppiSize8NppiRectPS2_iS5_S6_)
        /*0470*/ 	.word	0x00000000


	//----- nvinfo : EIATTR_MIN_STACK_SIZE
	.align		4
.L_190:
        /*0474*/ 	.byte	0x04, 0x12
        /*0476*/ 	.short	(.L_192 - .L_191)
	.align		4
.L_191:
        /*0478*/ 	.word	index@(_Z12resizeKernelIhLi1E19LanczosInterpolatorIhLi1EEEvPKT_i8NppiSize8NppiRectPS2_iS5_S6_)
        /*047c*/ 	.word	0x00000020


	//----- nvinfo : EIATTR_MIN_STACK_SIZE
	.align		4
.L_192:
        /*0480*/ 	.byte	0x04, 0x12
        /*0482*/ 	.short	(.L_194 - .L_193)
	.align		4
.L_193:
        /*0484*/ 	.word	index@(_Z12resizeKernelIhLi1E25SuperSamplingInterpolatorIhLi1EEEvPKT_i8NppiSize8NppiRectPS2_iS5_S6_)
        /*0488*/ 	.word	0x00000000


	//----- nvinfo : EIATTR_MIN_STACK_SIZE
	.align		4
.L_194:
        /*048c*/ 	.byte	0x04, 0x12
        /*048e*/ 	.short	(.L_196 - .L_195)
	.align		4
.L_195:
        /*0490*/ 	.word	index@(_Z12resizeKernelIhLi1E17CubicInterpolatorIhLi1EEEvPKT_i8NppiSize8NppiRectPS2_iS5_S6_)
        /*0494*/ 	.word	0x00000000


	//----- nvinfo : EIATTR_MIN_STACK_SIZE
	.align		4
.L_196:
        /*0498*/ 	.byte	0x04, 0x12
        /*049a*/ 	.short	(.L_198 - .L_197)
	.align		4
.L_197:
        /*049c*/ 	.word	index@(_Z12resizeKernelIhLi1E20BilinearInterpolatorIhLi1EEEvPKT_i8NppiSize8NppiRectPS2_iS5_S6_)
        /*04a0*/ 	.word	0x00000000


	//----- nvinfo : EIATTR_MIN_STACK_SIZE
	.align		4
.L_198:
        /*04a4*/ 	.byte	0x04, 0x12
        /*04a6*/ 	.short	(.L_200 - .L_199)
	.align		4
.L_199:
        /*04a8*/ 	.word	index@(_Z12resizeKernelIhLi1E19NearestInterpolatorIhLi1EEEvPKT_i8NppiSize8NppiRectPS2_iS5_S6_)
        /*04ac*/ 	.word	0x00000000
.L_200:


//--------------------- .nv.compat                --------------------------
	.section	.nv.compat,"",@"SHT_CUDA_COMPAT_INFO"
	.align	4
        /*0000*/ 	.byte	0x02, 0x09, 0x00, 0x00, 0x02, 0x02, 0x01, 0x00, 0x02, 0x05, 0x05, 0x00, 0x03, 0x07, 0x01, 0x01
        /*0010*/ 	.byte	0x02, 0x03, 0x00, 0x00, 0x02, 0x06, 0x01, 0x00, 0x04, 0x0b, 0x08, 0x00, 0x01, 0x00, 0x00, 0x00
        /*0020*/ 	.byte	0x00, 0x00, 0x00, 0x00


//--------------------- .nv.info._Z12resizeKernelIfLi3E19LanczosInterpolatorIfLi3EEEvPKT_i8NppiSize8NppiRectPS2_iS5_S6_ --------------------------
	.section	.nv.info._Z12resizeKernelIfLi3E19LanczosInterpolatorIfLi3EEEvPKT_i8NppiSize8NppiRectPS2_iS5_S6_,"",@"SHT_CUDA_INFO"
	.sectionflags	@""
	.align	4


	//----- nvinfo : EIATTR_CUDA_API_VERSION
	.align		4
        /*0000*/ 	.byte	0x04, 0x37
        /*0002*/ 	.short	(.L_202 - .L_201)
.L_201:
        /*0004*/ 	.word	0x00000082


	//----- nvinfo : EIATTR_KPARAM_INFO
	.align		4
.L_202:
        /*0008*/ 	.byte	0x04, 0x17
        /*000a*/ 	.short	(.L_204 - .L_203)
.L_203:
        /*000c*/ 	.word	0x00000000
        /*0010*/ 	.short	0x0007
        /*0012*/ 	.short	0x003c
        /*0014*/ 	.byte	0x00, 0xf0, 0x41, 0x00


	//----- nvinfo : EIATTR_KPARAM_INFO
	.align		4
.L_204:
        /*0018*/ 	.byte	0x04, 0x17
        /*001a*/ 	.short	(.L_206 - .L_205)
.L_205:
        /*001c*/ 	.word	0x00000000
        /*0020*/ 	.short	0x0006
        /*0022*/ 	.short	0x0034
        /*0024*/ 	.byte	0x00, 0xf0, 0x21, 0x00


	//----- nvinfo : EIATTR_KPARAM_INFO
	.align		4
.L_206:
        /*0028*/ 	.byte	0x04, 0x17
        /*002a*/ 	.short	(.L_208 - .L_207)
.L_207:
        /*002c*/ 	.word	0x00000000
        /*0030*/ 	.short	0x0005
        /*0032*/ 	.short	0x0030
        /*0034*/ 	.byte	0x00, 0xf0, 0x11, 0x00


	//----- nvinfo : EIATTR_KPARAM_INFO
	.align		4
.L_208:
        /*0038*/ 	.byte	0x04, 0x17
        /*003a*/ 	.short	(.L_210 - .L_209)
.L_209:
        /*003c*/ 	.word	0x00000000
        /*0040*/ 	.short	0x0004
        /*0042*/ 	.short	0x0028
        /*0044*/ 	.byte	0x00, 0xf5, 0x21, 0x00


	//----- nvinfo : EIATTR_KPARAM_INFO
	.align		4
.L_210:
        /*0048*/ 	.byte	0x04, 0x17
        /*004a*/ 	.short	(.L_212 - .L_211)
.L_211:
        /*004c*/ 	.word	0x00000000
        /*0050*/ 	.short	0x0003
        /*0052*/ 	.short	0x0014
        /*0054*/ 	.byte	0x00, 0xf0, 0x41, 0x00


	//----- nvinfo : EIATTR_KPARAM_INFO
	.align		4
.L_212:
        /*0058*/ 	.byte	0x04, 0x17
        /*005a*/ 	.short	(.L_214 - .L_213)
.L_213:
        /*005c*/ 	.word	0x00000000
        /*0060*/ 	.short	0x0002
        /*0062*/ 	.short	0x000c
        /*0064*/ 	.byte	0x00, 0xf0, 0x21, 0x00


	//----- nvinfo : EIATTR_KPARAM_INFO
	.align		4
.L_214:
        /*0068*/ 	.byte	0x04, 0x17
        /*006a*/ 	.short	(.L_216 - .L_215)
.L_215:
        /*006c*/ 	.word	0x00000000
        /*0070*/ 	.short	0x0001
        /*0072*/ 	.short	0x0008
        /*0074*/ 	.byte	0x00, 0xf0, 0x11, 0x00


	//----- nvinfo : EIATTR_KPARAM_INFO
	.align		4
.L_216:
        /*0078*/ 	.byte	0x04, 0x17
        /*007a*/ 	.short	(.L_218 - .L_217)
.L_217:
        /*007c*/ 	.word	0x00000000
        /*0080*/ 	.short	0x0000
        /*0082*/ 	.short	0x0000
        /*0084*/ 	.byte	0x00, 0xf5, 0x21, 0x00


	//----- nvinfo : EIATTR_SPARSE_MMA_MASK
	.align		4
.L_218:
        /*0088*/ 	.byte	0x03, 0x50
        /*008a*/ 	.short	0x0000


	//----- nvinfo : EIATTR_MAXREG_COUNT
	.align		4
        /*008c*/ 	.byte	0x03, 0x1b
        /*008e*/ 	.short	0x00ff


	//----- nvinfo : EIATTR_MERCURY_ISA_VERSION
	.align		4
        /*0090*/ 	.byte	0x03, 0x5f
        /*0092*/ 	.short	0x0101


	//----- nvinfo : EIATTR_VRC_CTA_INIT_COUNT
	.align		4
        /*0094*/ 	.byte	0x02, 0x4a
	.zero		1
	.zero		1


	//----- nvinfo : EIATTR_EXIT_INSTR_OFFSETS
	.align		4
        /*0098*/ 	.byte	0x04, 0x1c
        /*009a*/ 	.short	(.L_220 - .L_219)


	//   ....[0]....
.L_219:
        /*009c*/ 	.word	0x000000f0


	//   ....[1]....
        /*00a0*/ 	.word	0x0000f420


	//----- nvinfo : EIATTR_CRS_STACK_SIZE
	.align		4
.L_220:
        /*00a4*/ 	.byte	0x04, 0x1e
        /*00a6*/ 	.short	(.L_222 - .L_221)
.L_221:
        /*00a8*/ 	.word	0x00000000


	//----- nvinfo : EIATTR_CBANK_PARAM_SIZE
	.align		4
.L_222:
        /*00ac*/ 	.byte	0x03, 0x19
        /*00ae*/ 	.short	0x004c


	//----- nvinfo : EIATTR_PARAM_CBANK
	.align		4
        /*00b0*/ 	.byte	0x04, 0x0a
        /*00b2*/ 	.short	(.L_224 - .L_223)
	.align		4
.L_223:
        /*00b4*/ 	.word	index@(.nv.constant0._Z12resizeKernelIfLi3E19LanczosInterpolatorIfLi3EEEvPKT_i8NppiSize8NppiRectPS2_iS5_S6_)
        /*00b8*/ 	.short	0x0380
        /*00ba*/ 	.short	0x004c


	//----- nvinfo : EIATTR_SW_WAR
	.align		4
.L_224:
        /*00bc*/ 	.byte	0x04, 0x36
        /*00be*/ 	.short	(.L_226 - .L_225)
.L_225:
        /*00c0*/ 	.word	0x00000008
.L_226:


//--------------------- .nv.info._Z12resizeKernelIfLi3E25SuperSamplingInterpolatorIfLi3EEEvPKT_i8NppiSize8NppiRectPS2_iS5_S6_ --------------------------
	.section	.nv.info._Z12resizeKernelIfLi3E25SuperSamplingInterpolatorIfLi3EEEvPKT_i8NppiSize8NppiRectPS2_iS5_S6_,"",@"SHT_CUDA_INFO"
	.sectionflags	@""
	.align	4


	//----- nvinfo : EIATTR_CUDA_API_VERSION
	.align		4
        /*0000*/ 	.byte	0x04, 0x37
        /*0002*/ 	.short	(.L_228 - .L_227)
.L_227:
        /*0004*/ 	.word	0x00000082


	//----- nvinfo : EIATTR_KPARAM_INFO
	.align		4
.L_228:
        /*0008*/ 	.byte	0x04, 0x17
        /*000a*/ 	.short	(.L_230 - .L_229)
.L_229:
        /*000c*/ 	.word	0x00000000
        /*0010*/ 	.short	0x0007
        /*0012*/ 	.short	0x003c
        /*0014*/ 	.byte	0x00, 0xf0, 0x41, 0x00


	//----- nvinfo : EIATTR_KPARAM_INFO
	.align		4
.L_230:
        /*0018*/ 	.byte	0x04, 0x17
        /*001a*/ 	.short	(.L_232 - .L_231)
.L_231:
        /*001c*/ 	.word	0x00000000
        /*0020*/ 	.short	0x0006
        /*0022*/ 	.short	0x0034
        /*0024*/ 	.byte	0x00, 0xf0, 0x21, 0x00


	//----- nvinfo : EIATTR_KPARAM_INFO
	.align		4
.L_232:
        /*0028*/ 	.byte	0x04, 0x17
        /*002a*/ 	.short	(.L_234 - .L_233)
.L_233:
        /*002c*/ 	.word	0x00000000
        /*0030*/ 	.short	0x0005
        /*0032*/ 	.short	0x0030
        /*0034*/ 	.byte	0x00, 0xf0, 0x11, 0x00


	//----- nvinfo : EIATTR_KPARAM_INFO
	.align		4
.L_234:
        /*0038*/ 	.byte	0x04, 0x17
        /*003a*/ 	.short	(.L_236 - .L_235)
.L_235:
        /*003c*/ 	.word	0x00000000
        /*0040*/ 	.short	0x0004
        /*0042*/ 	.short	0x0028
        /*0044*/ 	.byte	0x00, 0xf5, 0x21, 0x00


	//----- nvinfo : EIATTR_KPARAM_INFO
	.align		4
.L_236:
        /*0048*/ 	.byte	0x04, 0x17
        /*004a*/ 	.short	(.L_238 - .L_237)
.L_237:
        /*004c*/ 	.word	0x00000000
        /*0050*/ 	.short	0x0003
        /*0052*/ 	.short	0x0014
        /*0054*/ 	.byte	0x00, 0xf0, 0x41, 0x00


	//----- nvinfo : EIATTR_KPARAM_INFO
	.align		4
.L_238:
        /*0058*/ 	.byte	0x04, 0x17
        /*005a*/ 	.short	(.L_240 - .L_239)
.L_239:
        /*005c*/ 	.word	0x00000000
        /*0060*/ 	.short	0x0002
        /*0062*/ 	.short	0x000c
        /*0064*/ 	.byte	0x00, 0xf0, 0x21, 0x00


	//----- nvinfo : EIATTR_KPARAM_INFO
	.align		4
.L_240:
        /*0068*/ 	.byte	0x04, 0x17
        /*006a*/ 	.short	(.L_242 - .L_241)
.L_241:
        /*006c*/ 	.word	0x00000000
        /*0070*/ 	.short	0x0001
        /*0072*/ 	.short	0x0008
        /*0074*/ 	.byte	0x00, 0xf0, 0x11, 0x00


	//----- nvinfo : EIATTR_KPARAM_INFO
	.align		4
.L_242:
        /*0078*/ 	.byte	0x04, 0x17
        /*007a*/ 	.short	(.L_244 - .L_243)
.L_243:
        /*007c*/ 	.word	0x00000000
        /*0080*/ 	.short	0x0000
        /*0082*/ 	.short	0x0000
        /*0084*/ 	.byte	0x00, 0xf5, 0x21, 0x00


	//----- nvinfo : EIATTR_SPARSE_MMA_MASK
	.align		4
.L_244:
        /*0088*/ 	.byte	0x03, 0x50
        /*008a*/ 	.short	0x0000


	//----- nvinfo : EIATTR_MAXREG_COUNT
	.align		4
        /*008c*/ 	.byte	0x03, 0x1b
        /*008e*/ 	.short	0x00ff


	//----- nvinfo : EIATTR_MERCURY_ISA_VERSION
	.align		4
        /*0090*/ 	.byte	0x03, 0x5f
        /*0092*/ 	.short	0x0101


	//----- nvinfo : EIATTR_VRC_CTA_INIT_COUNT
	.align		4
        /*0094*/ 	.byte	0x02, 0x4a
	.zero		1
	.zero		1


	//----- nvinfo : EIATTR_EXIT_INSTR_OFFSETS
	.align		4
        /*0098*/ 	.byte	0x04, 0x1c
        /*009a*/ 	.short	(.L_246 - .L_245)


	//   ....[0]....
.L_245:
        /*009c*/ 	.word	0x000000d0


	//   ....[1]....
        /*00a0*/ 	.word	0x00001630


	//   ....[2]....
        /*00a4*/ 	.word	0x00001990


	//----- nvinfo : EIATTR_CRS_STACK_SIZE
	.align		4
.L_246:
        /*00a8*/ 	.byte	0x04, 0x1e
        /*00aa*/ 	.short	(.L_248 - .L_247)
.L_247:
        /*00ac*/ 	.word	0x00000000


	//----- nvinfo : EIATTR_CBANK_PARAM_SIZE
	.align		4
.L_248:
        /*00b0*/ 	.byte	0x03, 0x19
        /*00b2*/ 	.short	0x004c


	//----- nvinfo : EIATTR_PARAM_CBANK
	.align		4
        /*00b4*/ 	.byte	0x04, 0x0a
        /*00b6*/ 	.short	(.L_250 - .L_249)
	.align		4
.L_249:
        /*00b8*/ 	.word	index@(.nv.constant0._Z12resizeKernelIfLi3E25SuperSamplingInterpolatorIfLi3EEEvPKT_i8NppiSize8NppiRectPS2_iS5_S6_)
        /*00bc*/ 	.short	0x0380
        /*00be*/ 	.short	0x004c


	//----- nvinfo : EIATTR_SW_WAR
	.align		4
.L_250:
        /*00c0*/ 	.byte	0x04, 0x36
        /*00c2*/ 	.short	(.L_252 - .L_251)
.L_251:
        /*00c4*/ 	.word	0x00000008
.L_252:


//--------------------- .nv.info._Z12resizeKernelIfLi3E17CubicInterpolatorIfLi3EEEvPKT_i8NppiSize8NppiRectPS2_iS5_S6_ --------------------------
	.section	.nv.info._Z12resizeKernelIfLi3E17CubicInterpolatorIfLi3EEEvPKT_i8NppiSize8NppiRectPS2_iS5_S6_,"",@"SHT_CUDA_INFO"
	.sectionflags	@""
	.align	4


	//----- nvinfo : EIATTR_CUDA_API_VERSION
	.align		4
        /*0000*/ 	.byte	0x04, 0x37
        /*0002*/ 	.short	(.L_254 - .L_253)
.L_253:
        /*0004*/ 	.word	0x00000082


	//----- nvinfo : EIATTR_KPARAM_INFO
	.align		4
.L_254:
        /*0008*/ 	.byte	0x04, 0x17
        /*000a*/ 	.short	(.L_256 - .L_255)
.L_255:
        /*000c*/ 	.word	0x00000000
        /*0010*/ 	.short	0x0007
        /*0012*/ 	.short	0x003c
        /*0014*/ 	.byte	0x00, 0xf0, 0x41, 0x00


	//----- nvinfo : EIATTR_KPARAM_INFO
	.align		4
.L_256:
        /*0018*/ 	.byte	0x04, 0x17
        /*001a*/ 	.short	(.L_258 - .L_257)
.L_257:
        /*001c*/ 	.word	0x00000000
        /*0020*/ 	.short	0x0006
        /*0022*/ 	.short	0x0034
        /*0024*/ 	.byte	0x00, 0xf0, 0x21, 0x00


	//----- nvinfo : EIATTR_KPARAM_INFO
	.align		4
.L_258:
        /*0028*/ 	.byte	0x04, 0x17
        /*002a*/ 	.short	(.L_260 - .L_259)
.L_259:
        /*002c*/ 	.word	0x00000000
        /*0030*/ 	.short	0x0005
        /*0032*/ 	.short	0x0030
        /*0034*/ 	.byte	0x00, 0xf0, 0x11, 0x00


	//----- nvinfo : EIATTR_KPARAM_INFO
	.align		4
.L_260:
        /*0038*/ 	.byte	0x04, 0x17
        /*003a*/ 	.short	(.L_262 - .L_261)
.L_261:
        /*003c*/ 	.word	0x00000000
        /*0040*/ 	.short	0x0004
        /*0042*/ 	.short	0x0028
        /*0044*/ 	.byte	0x00, 0xf5, 0x21, 0x00


	//----- nvinfo : EIATTR_KPARAM_INFO
	.align		4
.L_262:
        /*0048*/ 	.byte	0x04, 0x17
        /*004a*/ 	.short	(.L_264 - .L_263)
.L_263:
        /*004c*/ 	.word	0x00000000
        /*0050*/ 	.short	0x0003
        /*0052*/ 	.short	0x0014
        /*0054*/ 	.byte	0x00, 0xf0, 0x41, 0x00


	//----- nvinfo : EIATTR_KPARAM_INFO
	.align		4
.L_264:
        /*0058*/ 	.byte	0x04, 0x17
        /*005a*/ 	.short	(.L_266 - .L_265)
.L_265:
        /*005c*/ 	.word	0x00000000
        /*0060*/ 	.short	0x0002
        /*0062*/ 	.short	0x000c
        /*0064*/ 	.byte	0x00, 0xf0, 0x21, 0x00


	//----- nvinfo : EIATTR_KPARAM_INFO
	.align		4
.L_266:
        /*0068*/ 	.byte	0x04, 0x17
        /*006a*/ 	.short	(.L_268 - .L_267)
.L_267:
        /*006c*/ 	.word	0x00000000
        /*0070*/ 	.short	0x0001
        /*0072*/ 	.short	0x0008
        /*0074*/ 	.byte	0x00, 0xf0, 0x11, 0x00


	//----- nvinfo : EIATTR_KPARAM_INFO
	.align		4
.L_268:
        /*0078*/ 	.byte	0x04, 0x17
        /*007a*/ 	.short	(.L_270 - .L_269)
.L_269:
        /*007c*/ 	.word	0x00000000
        /*0080*/ 	.short	0x0000
        /*0082*/ 	.short	0x0000
        /*0084*/ 	.byte	0x00, 0xf5, 0x21, 0x00


	//----- nvinfo : EIATTR_SPARSE_MMA_MASK
	.align		4
.L_270:
        /*0088*/ 	.byte	0x03, 0x50
        /*008a*/ 	.short	0x0000


	//----- nvinfo : EIATTR_MAXREG_COUNT
	.align		4
        /*008c*/ 	.byte	0x03, 0x1b
        /*008e*/ 	.short	0x00ff


	//----- nvinfo : EIATTR_MERCURY_ISA_VERSION
	.align		4
        /*0090*/ 	.byte	0x03, 0x5f
        /*0092*/ 	.short	0x0101


	//----- nvinfo : EIATTR_VRC_CTA_INIT_COUNT
	.align		4
        /*0094*/ 	.byte	0x02, 0x4a
	.zero		1
	.zero		1


	//----- nvinfo : EIATTR_EXIT_INSTR_OFFSETS
	.align		4
        /*0098*/ 	.byte	0x04, 0x1c
        /*009a*/ 	.short	(.L_272 - .L_271)


	//   ....[0]....
.L_271:
        /*009c*/ 	.word	0x000000d0


	//   ....[1]....
        /*00a0*/ 	.word	0x00002790


	//----- nvinfo : EIATTR_CRS_STACK_SIZE
	.align		4
.L_272:
        /*00a4*/ 	.byte	0x04, 0x1e
        /*00a6*/ 	.short	(.L_274 - .L_273)
.L_273:
        /*00a8*/ 	.word	0x00000000


	//----- nvinfo : EIATTR_CBANK_PARAM_SIZE
	.align		4
.L_274:
        /*00ac*/ 	.byte	0x03, 0x19
        /*00ae*/ 	.short	0x004c


	//----- nvinfo : EIATTR_PARAM_CBANK
	.align		4
        /*00b0*/ 	.byte	0x04, 0x0a
        /*00b2*/ 	.short	(.L_276 - .L_275)
	.align		4
.L_275:
        /*00b4*/ 	.word	index@(.nv.constant0._Z12resizeKernelIfLi3E17CubicInterpolatorIfLi3EEEvPKT_i8NppiSize8NppiRectPS2_iS5_S6_)
        /*00b8*/ 	.short	0x0380
        /*00ba*/ 	.short	0x004c


	//----- nvinfo : EIATTR_SW_WAR
	.align		4
.L_276:
        /*00bc*/ 	.byte	0x04, 0x36
        /*00be*/ 	.short	(.L_278 - .L_277)
.L_277:
        /*00c0*/ 	.word	0x00000008
.L_278:


//--------------------- .nv.info._Z12resizeKernelIfLi3E20BilinearInterpolatorIfLi3EEEvPKT_i8NppiSize8NppiRectPS2_iS5_S6_ --------------------------
	.section	.nv.info._Z12resizeKernelIfLi3E20BilinearInterpolatorIfLi3EEEvPKT_i8NppiSize8NppiRectPS2_iS5_S6_,"",@"SHT_CUDA_INFO"
	.sectionflags	@""
	.align	4


	//----- nvinfo : EIATTR_CUDA_API_VERSION
	.align		4
        /*0000*/ 	.byte	0x04, 0x37
        /*0002*/ 	.short	(.L_280 - .L_279)
.L_279:
        /*0004*/ 	.word	0x00000082


	//----- nvinfo : EIATTR_KPARAM_INFO
	.align		4
.L_280:
        /*0008*/ 	.byte	0x04, 0x17
        /*000a*/ 	.short	(.L_282 - .L_281)
.L_281:
        /*000c*/ 	.word	0x00000000
        /*0010*/ 	.short	0x0007
        /*0012*/ 	.short	0x003c
        /*0014*/ 	.byte	0x00, 0xf0, 0x41, 0x00


	//----- nvinfo : EIATTR_KPARAM_INFO
	.align		4
.L_282:
        /*0018*/ 	.byte	0x04, 0x17
        /*001a*/ 	.short	(.L_284 - .L_283)
.L_283:
        /*001c*/ 	.word	0x00000000
        /*0020*/ 	.short	0x0006
        /*0022*/ 	.short	0x0034
        /*0024*/ 	.byte	0x00, 0xf0, 0x21, 0x00


	//----- nvinfo : EIATTR_KPARAM_INFO
	.align		4
.L_284:
        /*0028*/ 	.byte	0x04, 0x17
        /*002a*/ 	.short	(.L_286 - .L_285)
.L_285:
        /*002c*/ 	.word	0x00000000
        /*0030*/ 	.short	0x0005
        /*0032*/ 	.short	0x0030
        /*0034*/ 	.byte	0x00, 0xf0, 0x11, 0x00


	//----- nvinfo : EIATTR_KPARAM_INFO
	.align		4
.L_286:
        /*0038*/ 	.byte	0x04, 0x17
        /*003a*/ 	.short	(.L_288 - .L_287)
.L_287:
        /*003c*/ 	.word	0x00000000
        /*0040*/ 	.short	0x0004
        /*0042*/ 	.short	0x0028
        /*0044*/ 	.byte	0x00, 0xf5, 0x21, 0x00


	//----- nvinfo : EIATTR_KPARAM_INFO
	.align		4
.L_288:
        /*0048*/ 	.byte	0x04, 0x17
        /*004a*/ 	.short	(.L_290 - .L_289)
.L_289:
        /*004c*/ 	.word	0x00000000
        /*0050*/ 	.short	0x0003
        /*0052*/ 	.short	0x0014
        /*0054*/ 	.byte	0x00, 0xf0, 0x41, 0x00


	//----- nvinfo : EIATTR_KPARAM_INFO
	.align		4
.L_290:
        /*0058*/ 	.byte	0x04, 0x17
        /*005a*/ 	.short	(.L_292 - .L_291)
.L_291:
        /*005c*/ 	.word	0x00000000
        /*0060*/ 	.short	0x0002
        /*0062*/ 	.short	0x000c
        /*0064*/ 	.byte	0x00, 0xf0, 0x21, 0x00


	//----- nvinfo : EIATTR_KPARAM_INFO
	.align		4
.L_292:
        /*0068*/ 	.byte	0x04, 0x17
        /*006a*/ 	.short	(.L_294 - .L_293)
.L_293:
        /*006c*/ 	.word	0x00000000
        /*0070*/ 	.short	0x0001
        /*0072*/ 	.short	0x0008
        /*0074*/ 	.byte	0x00, 0xf0, 0x11, 0x00


	//----- nvinfo : EIATTR_KPARAM_INFO
	.align		4
.L_294:
        /*0078*/ 	.byte	0x04, 0x17
        /*007a*/ 	.short	(.L_296 - .L_295)
.L_295:
        /*007c*/ 	.word	0x00000000
        /*0080*/ 	.short	0x0000
        /*0082*/ 	.short	0x0000
        /*0084*/ 	.byte	0x00, 0xf5, 0x21, 0x00


	//----- nvinfo : EIATTR_SPARSE_MMA_MASK
	.align		4
.L_296:
        /*0088*/ 	.byte	0x03, 0x50
        /*008a*/ 	.short	0x0000


	//----- nvinfo : EIATTR_MAXREG_COUNT
	.align		4
        /*008c*/ 	.byte	0x03, 0x1b
        /*008e*/ 	.short	0x00ff


	//----- nvinfo : EIATTR_MERCURY_ISA_VERSION
	.align		4
        /*0090*/ 	.byte	0x03, 0x5f
        /*0092*/ 	.short	0x0101


	//----- nvinfo : EIATTR_VRC_CTA_INIT_COUNT
	.align		4
        /*0094*/ 	.byte	0x02, 0x4a
	.zero		1
	.zero		1


	//----- nvinfo : EIATTR_EXIT_INSTR_OFFSETS
	.align		4
        /*0098*/ 	.byte	0x04, 0x1c
        /*009a*/ 	.short	(.L_298 - .L_297)


	//   ....[0]....
.L_297:
        /*009c*/ 	.word	0x000000d0


	//   ....[1]....
        /*00a0*/ 	.word	0x000007b0


	//----- nvinfo : EIATTR_CRS_STACK_SIZE
	.align		4
.L_298:
        /*00a4*/ 	.byte	0x04, 0x1e
        /*00a6*/ 	.short	(.L_300 - .L_299)
.L_299:
        /*00a8*/ 	.word	0x00000000


	//----- nvinfo : EIATTR_CBANK_PARAM_SIZE
	.align		4
.L_300:
        /*00ac*/ 	.byte	0x03, 0x19
        /*00ae*/ 	.short	0x004c


	//----- nvinfo : EIATTR_PARAM_CBANK
	.align		4
        /*00b0*/ 	.byte	0x04, 0x0a
        /*00b2*/ 	.short	(.L_302 - .L_301)
	.align		4
.L_301:
        /*00b4*/ 	.word	index@(.nv.constant0._Z12resizeKernelIfLi3E20BilinearInterpolatorIfLi3EEEvPKT_i8NppiSize8NppiRectPS2_iS5_S6_)
        /*00b8*/ 	.short	0x0380
        /*00ba*/ 	.short	0x004c


	//----- nvinfo : EIATTR_SW_WAR
	.align		4
.L_302:
        /*00bc*/ 	.byte	0x04, 0x36
        /*00be*/ 	.short	(.L_304 - .L_303)
.L_303:
        /*00c0*/ 	.word	0x00000008
.L_304:


//--------------------- .nv.info._Z12resizeKernelIfLi3E19NearestInterpolatorIfLi3EEEvPKT_i8NppiSize8NppiRectPS2_iS5_S6_ --------------------------
	.section	.nv.info._Z12resizeKernelIfLi3E19NearestInterpolatorIfLi3EEEvPKT_i8NppiSize8NppiRectPS2_iS5_S6_,"",@"SHT_CUDA_INFO"
	.sectionflags	@""
	.align	4


	//----- nvinfo : EIATTR_CUDA_API_VERSION
	.align		4
        /*0000*/ 	.byte	0x04, 0x37
        /*0002*/ 	.short	(.L_306 - .L_305)
.L_305:
        /*0004*/ 	.word	0x00000082


	//----- nvinfo : EIATTR_KPARAM_INFO
	.align		4
.L_306:
        /*0008*/ 	.byte	0x04, 0x17
        /*000a*/ 	.short	(.L_308 - .L_307)
.L_307:
        /*000c*/ 	.word	0x00000000
        /*0010*/ 	.short	0x0007
        /*0012*/ 	.short	0x003c
        /*0014*/ 	.byte	0x00, 0xf0, 0x41, 0x00


	//----- nvinfo : EIATTR_KPARAM_INFO
	.align		4
.L_308:
        /*0018*/ 	.byte	0x04, 0x17
        /*001a*/ 	.short	(.L_310 - .L_309)
.L_309:
        /*001c*/ 	.word	0x00000000
        /*0020*/ 	.short	0x0006
        /*0022*/ 	.short	0x0034
        /*0024*/ 	.byte	0x00, 0xf0, 0x21, 0x00


	//----- nvinfo : EIATTR_KPARAM_INFO
	.align		4
.L_310:
        /*0028*/ 	.byte	0x04, 0x17
        /*002a*/ 	.short	(.L_312 - .L_311)
.L_311:
        /*002c*/ 	.word	0x00000000
        /*0030*/ 	.short	0x0005
        /*0032*/ 	.short	0x0030
        /*0034*/ 	.byte	0x00, 0xf0, 0x11, 0x00


	//----- nvinfo : EIATTR_KPARAM_INFO
	.align		4
.L_312:
        /*0038*/ 	.byte	0x04, 0x17
        /*003a*/ 	.short	(.L_314 - .L_313)
.L_313:
        /*003c*/ 	.word	0x00000000
        /*0040*/ 	.short	0x0004
        /*0042*/ 	.short	0x0028
        /*0044*/ 	.byte	0x00, 0xf5, 0x21, 0x00


	//----- nvinfo : EIATTR_KPARAM_INFO
	.align		4
.L_314:
        /*0048*/ 	.byte	0x04, 0x17
        /*004a*/ 	.short	(.L_316 - .L_315)
.L_315:
        /*004c*/ 	.word	0x00000000
        /*0050*/ 	.short	0x0003
        /*0052*/ 	.short	0x0014
        /*0054*/ 	.byte	0x00, 0xf0, 0x41, 0x00


	//----- nvinfo : EIATTR_KPARAM_INFO
	.align		4
.L_316:
        /*0058*/ 	.byte	0x04, 0x17
        /*005a*/ 	.short	(.L_318 - .L_317)
.L_317:
        /*005c*/ 	.word	0x00000000
        /*0060*/ 	.short	0x0002
        /*0062*/ 	.short	0x000c
        /*0064*/ 	.byte	0x00, 0xf0, 0x21, 0x00


	//----- nvinfo : EIATTR_KPARAM_INFO
	.align		4
.L_318:
        /*0068*/ 	.byte	0x04, 0x17
        /*006a*/ 	.short	(.L_320 - .L_319)
.L_319:
        /*006c*/ 	.word	0x00000000
        /*0070*/ 	.short	0x0001
        /*0072*/ 	.short	0x0008
        /*0074*/ 	.byte	0x00, 0xf0, 0x11, 0x00


	//----- nvinfo : EIATTR_KPARAM_INFO
	.align		4
.L_320:
        /*0078*/ 	.byte	0x04, 0x17
        /*007a*/ 	.short	(.L_322 - .L_321)
.L_321:
        /*007c*/ 	.word	0x00000000
        /*0080*/ 	.short	0x0000
        /*0082*/ 	.short	0x0000
        /*0084*/ 	.byte	0x00, 0xf5, 0x21, 0x00


	//----- nvinfo : EIATTR_SPARSE_MMA_MASK
	.align		4
.L_322:
        /*0088*/ 	.byte	0x03, 0x50
        /*008a*/ 	.short	0x0000


	//----- nvinfo : EIATTR_MAXREG_COUNT
	.align		4
        /*008c*/ 	.byte	0x03, 0x1b
        /*008e*/ 	.short	0x00ff


	//----- nvinfo : EIATTR_MERCURY_ISA_VERSION
	.align		4
        /*0090*/ 	.byte	0x03, 0x5f
        /*0092*/ 	.short	0x0101


	//----- nvinfo : EIATTR_VRC_CTA_INIT_COUNT
	.align		4
        /*0094*/ 	.byte	0x02, 0x4a
	.zero		1
	.zero		1


	//----- nvinfo : EIATTR_EXIT_INSTR_OFFSETS
	.align		4
        /*0098*/ 	.byte	0x04, 0x1c
        /*009a*/ 	.short	(.L_324 - .L_323)


	//   ....[0]....
.L_323:
        /*009c*/ 	.word	0x000000d0


	//   ....[1]....
        /*00a0*/ 	.word	0x00000530


	//----- nvinfo : EIATTR_CRS_STACK_SIZE
	.align		4
.L_324:
        /*00a4*/ 	.byte	0x04, 0x1e
        /*00a6*/ 	.short	(.L_326 - .L_325)
.L_325:
        /*00a8*/ 	.word	0x00000000


	//----- nvinfo : EIATTR_CBANK_PARAM_SIZE
	.align		4
.L_326:
        /*00ac*/ 	.byte	0x03, 0x19
        /*00ae*/ 	.short	0x004c


	//----- nvinfo : EIATTR_PARAM_CBANK
	.align		4
        /*00b0*/ 	.byte	0x04, 0x0a
        /*00b2*/ 	.short	(.L_328 - .L_327)
	.align		4
.L_327:
        /*00b4*/ 	.word	index@(.nv.constant0._Z12resizeKernelIfLi3E19NearestInterpolatorIfLi3EEEvPKT_i8NppiSize8NppiRectPS2_iS5_S6_)
        /*00b8*/ 	.short	0x0380
        /*00ba*/ 	.short	0x004c


	//----- nvinfo : EIATTR_SW_WAR
	.align		4
.L_328:
        /*00bc*/ 	.byte	0x04, 0x36
        /*00be*/ 	.short	(.L_330 - .L_329)
.L_329:
        /*00c0*/ 	.word	0x00000008
.L_330:


//--------------------- .nv.info._Z12resizeKernelIfLi1E19LanczosInterpolatorIfLi1EEEvPKT_i8NppiSize8NppiRectPS2_iS5_S6_ --------------------------
	.section	.nv.info._Z12resizeKernelIfLi1E19LanczosInterpolatorIfLi1EEEvPKT_i8NppiSize8NppiRectPS2_iS5_S6_,"",@"SHT_CUDA_INFO"
	.sectionflags	@""
	.align	4


	//----- nvinfo : EIATTR_CUDA_API_VERSION
	.align		4
        /*0000*/ 	.byte	0x04, 0x37
        /*0002*/ 	.short	(.L_332 - .L_331)
.L_331:
        /*0004*/ 	.word	0x00000082


	//----- nvinfo : EIATTR_KPARAM_INFO
	.align		4
.L_332:
        /*0008*/ 	.byte	0x04, 0x17
        /*000a*/ 	.short	(.L_334 - .L_333)
.L_333:
        /*000c*/ 	.word	0x00000000
        /*0010*/ 	.short	0x0007
        /*0012*/ 	.short	0x003c
        /*0014*/ 	.byte	0x00, 0xf0, 0x41, 0x00


	//----- nvinfo : EIATTR_KPARAM_INFO
	.align		4
.L_334:
        /*0018*/ 	.byte	0x04, 0x17
        /*001a*/ 	.short	(.L_336 - .L_335)
.L_335:
        /*001c*/ 	.word	0x00000000
        /*0020*/ 	.short	0x0006
        /*0022*/ 	.short	0x0034
        /*0024*/ 	.byte	0x00, 0xf0, 0x21, 0x00


	//----- nvinfo : EIATTR_KPARAM_INFO
	.align		4
.L_336:
        /*0028*/ 	.byte	0x04, 0x17
        /*002a*/ 	.short	(.L_338 - .L_337)
.L_337:
        /*002c*/ 	.word	0x00000000
        /*0030*/ 	.short	0x0005
        /*0032*/ 	.short	0x0030
        /*0034*/ 	.byte	0x00, 0xf0, 0x11, 0x00


	//----- nvinfo : EIATTR_KPARAM_INFO
	.align		4
.L_338:
        /*0038*/ 	.byte	0x04, 0x17
        /*003a*/ 	.short	(.L_340 - .L_339)
.L_339:
        /*003c*/ 	.word	0x00000000
        /*0040*/ 	.short	0x0004
        /*0042*/ 	.short	0x0028
        /*0044*/ 	.byte	0x00, 0xf5, 0x21, 0x00


	//----- nvinfo : EIATTR_KPARAM_INFO
	.align		4
.L_340:
        /*0048*/ 	.byte	0x04, 0x17
        /*004a*/ 	.short	(.L_342 - .L_341)
.L_341:
        /*004c*/ 	.word	0x00000000
        /*0050*/ 	.short	0x0003
        /*0052*/ 	.short	0x0014
        /*0054*/ 	.byte	0x00, 0xf0, 0x41, 0x00


	//----- nvinfo : EIATTR_KPARAM_INFO
	.align		4
.L_342:
        /*0058*/ 	.byte	0x04, 0x17
        /*005a*/ 	.short	(.L_344 - .L_343)
.L_343:
        /*005c*/ 	.word	0x00000000
        /*0060*/ 	.short	0x0002
        /*0062*/ 	.short	0x000c
        /*0064*/ 	.byte	0x00, 0xf0, 0x21, 0x00


	//----- nvinfo : EIATTR_KPARAM_INFO
	.align		4
.L_344:
        /*0068*/ 	.byte	0x04, 0x17
        /*006a*/ 	.short	(.L_346 - .L_345)
.L_345:
        /*006c*/ 	.word	0x00000000
        /*0070*/ 	.short	0x0001
        /*0072*/ 	.short	0x0008
        /*0074*/ 	.byte	0x00, 0xf0, 0x11, 0x00


	//----- nvinfo : EIATTR_KPARAM_INFO
	.align		4
.L_346:
        /*0078*/ 	.byte	0x04, 0x17
        /*007a*/ 	.short	(.L_348 - .L_347)
.L_347:
        /*007c*/ 	.word	0x00000000
        /*0080*/ 	.short	0x0000
        /*0082*/ 	.short	0x0000
        /*0084*/ 	.byte	0x00, 0xf5, 0x21, 0x00


	//----- nvinfo : EIATTR_SPARSE_MMA_MASK
	.align		4
.L_348:
        /*0088*/ 	.byte	0x03, 0x50
        /*008a*/ 	.short	0x0000


	//----- nvinfo : EIATTR_MAXREG_COUNT
	.align		4
        /*008c*/ 	.byte	0x03, 0x1b
        /*008e*/ 	.short	0x00ff


	//----- nvinfo : EIATTR_MERCURY_ISA_VERSION
	.align		4
        /*0090*/ 	.byte	0x03, 0x5f
        /*0092*/ 	.short	0x0101


	//----- nvinfo : EIATTR_VRC_CTA_INIT_COUNT
	.align		4
        /*0094*/ 	.byte	0x02, 0x4a
	.zero		1
	.zero		1


	//----- nvinfo : EIATTR_EXIT_INSTR_OFFSETS
	.align		4
        /*0098*/ 	.byte	0x04, 0x1c
        /*009a*/ 	.short	(.L_350 - .L_349)


	//   ....[0]....
.L_349:
        /*009c*/ 	.word	0x000000e0


	//   ....[1]....
        /*00a0*/ 	.word	0x00005f60


	//----- nvinfo : EIATTR_CRS_STACK_SIZE
	.align		4
.L_350:
        /*00a4*/ 	.byte	0x04, 0x1e
        /*00a6*/ 	.short	(.L_352 - .L_351)
.L_351:
        /*00a8*/ 	.word	0x00000000


	//----- nvinfo : EIATTR_CBANK_PARAM_SIZE
	.align		4
.L_352:
        /*00ac*/ 	.byte	0x03, 0x19
        /*00ae*/ 	.short	0x004c


	//----- nvinfo : EIATTR_PARAM_CBANK
	.align		4
        /*00b0*/ 	.byte	0x04, 0x0a
        /*00b2*/ 	.short	(.L_354 - .L_353)
	.align		4
.L_353:
        /*00b4*/ 	.word	index@(.nv.constant0._Z12resizeKernelIfLi1E19LanczosInterpolatorIfLi1EEEvPKT_i8NppiSize8NppiRectPS2_iS5_S6_)
        /*00b8*/ 	.short	0x0380
        /*00ba*/ 	.short	0x004c


	//----- nvinfo : EIATTR_SW_WAR
	.align		4
.L_354:
        /*00bc*/ 	.byte	0x04, 0x36
        /*00be*/ 	.short	(.L_356 - .L_355)
.L_355:
        /*00c0*/ 	.word	0x00000008
.L_356:


//--------------------- .nv.info._Z12resizeKernelIfLi1E25SuperSamplingInterpolatorIfLi1EEEvPKT_i8NppiSize8NppiRectPS2_iS5_S6_ --------------------------
	.section	.nv.info._Z12resizeKernelIfLi1E25SuperSamplingInterpolatorIfLi1EEEvPKT_i8NppiSize8NppiRectPS2_iS5_S6_,"",@"SHT_CUDA_INFO"
	.sectionflags	@""
	.align	4


	//----- nvinfo : EIATTR_CUDA_API_VERSION
	.align		4
        /*0000*/ 	.byte	0x04, 0x37
        /*0002*/ 	.short	(.L_358 - .L_357)
.L_357:
        /*0004*/ 	.word	0x00000082


	//----- nvinfo : EIATTR_KPARAM_INFO
	.align		4
.L_358:
        /*0008*/ 	.byte	0x04, 0x17
        /*000a*/ 	.short	(.L_360 - .L_359)
.L_359:
        /*000c*/ 	.word	0x00000000
        /*0010*/ 	.short	0x0007
        /*0012*/ 	.short	0x003c
        /*0014*/ 	.byte	0x00, 0xf0, 0x41, 0x00


	//----- nvinfo : EIATTR_KPARAM_INFO
	.align		4
.L_360:
        /*0018*/ 	.byte	0x04, 0x17
        /*001a*/ 	.short	(.L_362 - .L_361)
.L_361:
        /*001c*/ 	.word	0x00000000
        /*0020*/ 	.short	0x0006
        /*0022*/ 	.short	0x0034
        /*0024*/ 	.byte	0x00, 0xf0, 0x21, 0x00


	//----- nvinfo : EIATTR_KPARAM_INFO
	.align		4
.L_362:
        /*0028*/ 	.byte	0x04, 0x17
        /*002a*/ 	.short	(.L_364 - .L_363)
.L_363:
        /*002c*/ 	.word	0x00000000
        /*0030*/ 	.short	0x0005
        /*0032*/ 	.short	0x0030
        /*0034*/ 	.byte	0x00, 0xf0, 0x11, 0x00


	//----- nvinfo : EIATTR_KPARAM_INFO
	.align		4
.L_364:
        /*0038*/ 	.byte	0x04, 0x17
        /*003a*/ 	.short	(.L_366 - .L_365)
.L_365:
        /*003c*/ 	.word	0x00000000
        /*0040*/ 	.short	0x0004
        /*0042*/ 	.short	0x0028
        /*0044*/ 	.byte	0x00, 0xf5, 0x21, 0x00


	//----- nvinfo : EIATTR_KPARAM_INFO
	.align		4
.L_366:
        /*0048*/ 	.byte	0x04, 0x17
        /*004a*/ 	.short	(.L_368 - .L_367)
.L_367:
        /*004c*/ 	.word	0x00000000
        /*0050*/ 	.short	0x0003
        /*0052*/ 	.short	0x0014
        /*0054*/ 	.byte	0x00, 0xf0, 0x41, 0x00


	//----- nvinfo : EIATTR_KPARAM_INFO
	.align		4
.L_368:
        /*0058*/ 	.byte	0x04, 0x17
        /*005a*/ 	.short	(.L_370 - .L_369)
.L_369:
        /*005c*/ 	.word	0x00000000
        /*0060*/ 	.short	0x0002
        /*0062*/ 	.short	0x000c
        /*0064*/ 	.byte	0x00, 0xf0, 0x21, 0x00


	//----- nvinfo : EIATTR_KPARAM_INFO
	.align		4
.L_370:
        /*0068*/ 	.byte	0x04, 0x17
        /*006a*/ 	.short	(.L_372 - .L_371)
.L_371:
        /*006c*/ 	.word	0x00000000
        /*0070*/ 	.short	0x0001
        /*0072*/ 	.short	0x0008
        /*0074*/ 	.byte	0x00, 0xf0, 0x11, 0x00


	//----- nvinfo : EIATTR_KPARAM_INFO
	.align		4
.L_372:
        /*0078*/ 	.byte	0x04, 0x17
        /*007a*/ 	.short	(.L_374 - .L_373)
.L_373:
        /*007c*/ 	.word	0x00000000
        /*0080*/ 	.short	0x0000
        /*0082*/ 	.short	0x0000
        /*0084*/ 	.byte	0x00, 0xf5, 0x21, 0x00


	//----- nvinfo : EIATTR_SPARSE_MMA_MASK
	.align		4
.L_374:
        /*0088*/ 	.byte	0x03, 0x50
        /*008a*/ 	.short	0x0000


	//----- nvinfo : EIATTR_MAXREG_COUNT
	.align		4
        /*008c*/ 	.byte	0x03, 0x1b
        /*008e*/ 	.short	0x00ff


	//----- nvinfo : EIATTR_MERCURY_ISA_VERSION
	.align		4
        /*0090*/ 	.byte	0x03, 0x5f
        /*0092*/ 	.short	0x0101


	//----- nvinfo : EIATTR_VRC_CTA_INIT_COUNT
	.align		4
        /*0094*/ 	.byte	0x02, 0x4a
	.zero		1
	.zero		1


	//----- nvinfo : EIATTR_EXIT_INSTR_OFFSETS
	.align		4
        /*0098*/ 	.byte	0x04, 0x1c
        /*009a*/ 	.short	(.L_376 - .L_375)


	//   ....[0]....
.L_375:
        /*009c*/ 	.word	0x000000d0


	//   ....[1]....
        /*00a0*/ 	.word	0x00000e30


	//   ....[2]....
        /*00a4*/ 	.word	0x00000e80


	//----- nvinfo : EIATTR_CRS_STACK_SIZE
	.align		4
.L_376:
        /*00a8*/ 	.byte	0x04, 0x1e
        /*00aa*/ 	.short	(.L_378 - .L_377)
.L_377:
        /*00ac*/ 	.word	0x00000000


	//----- nvinfo : EIATTR_CBANK_PARAM_SIZE
	.align		4
.L_378:
        /*00b0*/ 	.byte	0x03, 0x19
        /*00b2*/ 	.short	0x004c


	//----- nvinfo : EIATTR_PARAM_CBANK
	.align		4
        /*00b4*/ 	.byte	0x04, 0x0a
        /*00b6*/ 	.short	(.L_380 - .L_379)
	.align		4
.L_379:
        /*00b8*/ 	.word	index@(.nv.constant0._Z12resizeKernelIfLi1E25SuperSamplingInterpolatorIfLi1EEEvPKT_i8NppiSize8NppiRectPS2_iS5_S6_)
        /*00bc*/ 	.short	0x0380
        /*00be*/ 	.short	0x004c


	//----- nvinfo : EIATTR_SW_WAR
	.align		4
.L_380:
        /*00c0*/ 	.byte	0x04, 0x36
        /*00c2*/ 	.short	(.L_382 - .L_381)
.L_381:
        /*00c4*/ 	.word	0x00000008
.L_382:


//--------------------- .nv.info._Z12resizeKernelIfLi1E17CubicInterpolatorIfLi1EEEvPKT_i8NppiSize8NppiRectPS2_iS5_S6_ --------------------------
	.section	.nv.info._Z12resizeKernelIfLi1E17CubicInterpolatorIfLi1EEEvPKT_i8NppiSize8NppiRectPS2_iS5_S6_,"",@"SHT_CUDA_INFO"
	.sectionflags	@""
	.align	4


	//----- nvinfo : EIATTR_CUDA_API_VERSION
	.align		4
        /*0000*/ 	.byte	0x04, 0x37
        /*0002*/ 	.short	(.L_384 - .L_383)
.L_383:
        /*0004*/ 	.word	0x00000082


	//----- nvinfo : EIATTR_KPARAM_INFO
	.align		4
.L_384:
        /*0008*/ 	.byte	0x04, 0x17
        /*000a*/ 	.short	(.L_386 - .L_385)
.L_385:
        /*000c*/ 	.word	0x00000000
        /*0010*/ 	.short	0x0007
        /*0012*/ 	.short	0x003c
        /*0014*/ 	.byte	0x00, 0xf0, 0x41, 0x00


	//----- nvinfo : EIATTR_KPARAM_INFO
	.align		4
.L_386:
        /*0018*/ 	.byte	0x04, 0x17
        /*001a*/ 	.short	(.L_388 - .L_387)
.L_387:
        /*001c*/ 	.word	0x00000000
        /*0020*/ 	.short	0x0006
        /*0022*/ 	.short	0x0034
        /*0024*/ 	.byte	0x00, 0xf0, 0x21, 0x00


	//----- nvinfo : EIATTR_KPARAM_INFO
	.align		4
.L_388:
        /*0028*/ 	.byte	0x04, 0x17
        /*002a*/ 	.short	(.L_390 - .L_389)
.L_389:
        /*002c*/ 	.word	0x00000000
        /*0030*/ 	.short	0x0005
        /*0032*/ 	.short	0x0030
        /*0034*/ 	.byte	0x00, 0xf0, 0x11, 0x00


	//----- nvinfo : EIATTR_KPARAM_INFO
	.align		4
.L_390:
        /*0038*/ 	.byte	0x04, 0x17
        /*003a*/ 	.short	(.L_392 - .L_391)
.L_391:
        /*003c*/ 	.word	0x00000000
        /*0040*/ 	.short	0x0004
        /*0042*/ 	.short	0x0028
        /*0044*/ 	.byte	0x00, 0xf5, 0x21, 0x00


	//----- nvinfo : EIATTR_KPARAM_INFO
	.align		4
.L_392:
        /*0048*/ 	.byte	0x04, 0x17
        /*004a*/ 	.short	(.L_394 - .L_393)
.L_393:
        /*004c*/ 	.word	0x00000000
        /*0050*/ 	.short	0x0003
        /*0052*/ 	.short	0x0014
        /*0054*/ 	.byte	0x00, 0xf0, 0x41, 0x00


	//----- nvinfo : EIATTR_KPARAM_INFO
	.align		4
.L_394:
        /*0058*/ 	.byte	0x04, 0x17
        /*005a*/ 	.short	(.L_396 - .L_395)
.L_395:
        /*005c*/ 	.word	0x00000000
        /*0060*/ 	.short	0x0002
        /*0062*/ 	.short	0x000c
        /*0064*/ 	.byte	0x00, 0xf0, 0x21, 0x00


	//----- nvinfo : EIATTR_KPARAM_INFO
	.align		4
.L_396:
        /*0068*/ 	.byte	0x04, 0x17
        /*006a*/ 	.short	(.L_398 - .L_397)
.L_397:
        /*006c*/ 	.word	0x00000000
        /*0070*/ 	.short	0x0001
        /*0072*/ 	.short	0x0008
        /*0074*/ 	.byte	0x00, 0xf0, 0x11, 0x00


	//----- nvinfo : EIATTR_KPARAM_INFO
	.align		4
.L_398:
        /*0078*/ 	.byte	0x04, 0x17
        /*007a*/ 	.short	(.L_400 - .L_399)
.L_399:
        /*007c*/ 	.word	0x00000000
        /*0080*/ 	.short	0x0000
        /*0082*/ 	.short	0x0000
        /*0084*/ 	.byte	0x00, 0xf5, 0x21, 0x00


	//----- nvinfo : EIATTR_SPARSE_MMA_MASK
	.align		4
.L_400:
        /*0088*/ 	.byte	0x03, 0x50
        /*008a*/ 	.short	0x0000


	//----- nvinfo : EIATTR_MAXREG_COUNT
	.align		4
        /*008c*/ 	.byte	0x03, 0x1b
        /*008e*/ 	.short	0x00ff


	//----- nvinfo : EIATTR_MERCURY_ISA_VERSION
	.align		4
        /*0090*/ 	.byte	0x03, 0x5f
        /*0092*/ 	.short	0x0101


	//----- nvinfo : EIATTR_VRC_CTA_INIT_COUNT
	.align		4
        /*0094*/ 	.byte	0x02, 0x4a
	.zero		1
	.zero		1


	//----- nvinfo : EIATTR_EXIT_INSTR_OFFSETS
	.align		4
        /*0098*/ 	.byte	0x04, 0x1c
        /*009a*/ 	.short	(.L_402 - .L_401)


	//   ....[0]....
.L_401:
        /*009c*/ 	.word	0x000000d0


	//   ....[1]....
        /*00a0*/ 	.word	0x00001330


	//----- nvinfo : EIATTR_CRS_STACK_SIZE
	.align		4
.L_402:
        /*00a4*/ 	.byte	0x04, 0x1e
        /*00a6*/ 	.short	(.L_404 - .L_403)
.L_403:
        /*00a8*/ 	.word	0x00000000


	//----- nvinfo : EIATTR_CBANK_PARAM_SIZE
	.align		4
.L_404:
        /*00ac*/ 	.byte	0x03, 0x19
        /*00ae*/ 	.short	0x004c


	//----- nvinfo : EIATTR_PARAM_CBANK
	.align		4
        /*00b0*/ 	.byte	0x04, 0x0a
        /*00b2*/ 	.short	(.L_406 - .L_405)
	.align		4
.L_405:
        /*00b4*/ 	.word	index@(.nv.constant0._Z12resizeKernelIfLi1E17CubicInterpolatorIfLi1EEEvPKT_i8NppiSize8NppiRectPS2_iS5_S6_)
        /*00b8*/ 	.short	0x0380
        /*00ba*/ 	.short	0x004c


	//----- nvinfo : EIATTR_SW_WAR
	.align		4
.L_406:
        /*00bc*/ 	.byte	0x04, 0x36
        /*00be*/ 	.short	(.L_408 - .L_407)
.L_407:
        /*00c0*/ 	.word	0x00000008
.L_408:


//--------------------- .nv.info._Z12resizeKernelIfLi1E20BilinearInterpolatorIfLi1EEEvPKT_i8NppiSize8NppiRectPS2_iS5_S6_ --------------------------
	.section	.nv.info._Z12resizeKernelIfLi1E20BilinearInterpolatorIfLi1EEEvPKT_i8NppiSize8NppiRectPS2_iS5_S6_,"",@"SHT_CUDA_INFO"
	.sectionflags	@""
	.align	4


	//----- nvinfo : EIATTR_CUDA_API_VERSION
	.align		4
        /*0000*/ 	.byte	0x04, 0x37
        /*0002*/ 	.short	(.L_410 - .L_409)
.L_409:
        /*0004*/ 	.word	0x00000082


	//----- nvinfo : EIATTR_KPARAM_INFO
	.align		4
.L_410:
        /*0008*/ 	.byte	0x04, 0x17
        /*000a*/ 	.short	(.L_412 - .L_411)
.L_411:
        /*000c*/ 	.word	0x00000000
        /*0010*/ 	.short	0x0007
        /*0012*/ 	.short	0x003c
        /*0014*/ 	.byte	0x00, 0xf0, 0x41, 0x00


	//----- nvinfo : EIATTR_KPARAM_INFO
	.align		4
.L_412:
        /*0018*/ 	.byte	0x04, 0x17
        /*001a*/ 	.short	(.L_414 - .L_413)
.L_413:
        /*001c*/ 	.word	0x00000000
        /*0020*/ 	.short	0x0006
        /*0022*/ 	.short	0x0034
        /*0024*/ 	.byte	0x00, 0xf0, 0x21, 0x00


	//----- nvinfo : EIATTR_KPARAM_INFO
	.align		4
.L_414:
        /*0028*/ 	.byte	0x04, 0x17
        /*002a*/ 	.short	(.L_416 - .L_415)
.L_415:
        /*002c*/ 	.word	0x00000000
        /*0030*/ 	.short	0x0005
        /*0032*/ 	.short	0x0030
        /*0034*/ 	.byte	0x00, 0xf0, 0x11, 0x00


	//----- nvinfo : EIATTR_KPARAM_INFO
	.align		4
.L_416:
        /*0038*/ 	.byte	0x04, 0x17
        /*003a*/ 	.short	(.L_418 - .L_417)
.L_417:
        /*003c*/ 	.word	0x00000000
        /*0040*/ 	.short	0x0004
        /*0042*/ 	.short	0x0028
        /*0044*/ 	.byte	0x00, 0xf5, 0x21, 0x00


	//----- nvinfo : EIATTR_KPARAM_INFO
	.align		4
.L_418:
        /*0048*/ 	.byte	0x04, 0x17
        /*004a*/ 	.short	(.L_420 - .L_419)
.L_419:
        /*004c*/ 	.word	0x00000000
        /*0050*/ 	.short	0x0003
        /*0052*/ 	.short	0x0014
        /*0054*/ 	.byte	0x00, 0xf0, 0x41, 0x00


	//----- nvinfo : EIATTR_KPARAM_INFO
	.align		4
.L_420:
        /*0058*/ 	.byte	0x04, 0x17
        /*005a*/ 	.short	(.L_422 - .L_421)
.L_421:
        /*005c*/ 	.word	0x00000000
        /*0060*/ 	.short	0x0002
        /*0062*/ 	.short	0x000c
        /*0064*/ 	.byte	0x00, 0xf0, 0x21, 0x00


	//----- nvinfo : EIATTR_KPARAM_INFO
	.align		4
.L_422:
        /*0068*/ 	.byte	0x04, 0x17
        /*006a*/ 	.short	(.L_424 - .L_423)
.L_423:
        /*006c*/ 	.word	0x00000000
        /*0070*/ 	.short	0x0001
        /*0072*/ 	.short	0x0008
        /*0074*/ 	.byte	0x00, 0xf0, 0x11, 0x00


	//----- nvinfo : EIATTR_KPARAM_INFO
	.align		4
.L_424:
        /*0078*/ 	.byte	0x04, 0x17
        /*007a*/ 	.short	(.L_426 - .L_425)
.L_425:
        /*007c*/ 	.word	0x00000000
        /*0080*/ 	.short	0x0000
        /*0082*/ 	.short	0x0000
        /*0084*/ 	.byte	0x00, 0xf5, 0x21, 0x00


	//----- nvinfo : EIATTR_SPARSE_MMA_MASK
	.align		4
.L_426:
        /*0088*/ 	.byte	0x03, 0x50
        /*008a*/ 	.short	0x0000


	//----- nvinfo : EIATTR_MAXREG_COUNT
	.align		4
        /*008c*/ 	.byte	0x03, 0x1b
        /*008e*/ 	.short	0x00ff


	//----- nvinfo : EIATTR_MERCURY_ISA_VERSION
	.align		4
        /*0090*/ 	.byte	0x03, 0x5f
        /*0092*/ 	.short	0x0101


	//----- nvinfo : EIATTR_VRC_CTA_INIT_COUNT
	.align		4
        /*0094*/ 	.byte	0x02, 0x4a
	.zero		1
	.zero		1


	//----- nvinfo : EIATTR_EXIT_INSTR_OFFSETS
	.align		4
        /*0098*/ 	.byte	0x04, 0x1c
        /*009a*/ 	.short	(.L_428 - .L_427)


	//   ....[0]....
.L_427:
        /*009c*/ 	.word	0x000000d0


	//   ....[1]....
        /*00a0*/ 	.word	0x00000620


	//----- nvinfo : EIATTR_CRS_STACK_SIZE
	.align		4
.L_428:
        /*00a4*/ 	.byte	0x04, 0x1e
        /*00a6*/ 	.short	(.L_430 - .L_429)
.L_429:
        /*00a8*/ 	.word	0x00000000


	//----- nvinfo : EIATTR_CBANK_PARAM_SIZE
	.align		4
.L_430:
        /*00ac*/ 	.byte	0x03, 0x19
        /*00ae*/ 	.short	0x004c


	//----- nvinfo : EIATTR_PARAM_CBANK
	.align		4
        /*00b0*/ 	.byte	0x04, 0x0a
        /*00b2*/ 	.short	(.L_432 - .L_431)
	.align		4
.L_431:
        /*00b4*/ 	.word	index@(.nv.constant0._Z12resizeKernelIfLi1E20BilinearInterpolatorIfLi1EEEvPKT_i8NppiSize8NppiRectPS2_iS5_S6_)
        /*00b8*/ 	.short	0x0380
        /*00ba*/ 	.short	0x004c


	//----- nvinfo : EIATTR_SW_WAR
	.align		4
.L_432:
        /*00bc*/ 	.byte	0x04, 0x36
        /*00be*/ 	.short	(.L_434 - .L_433)
.L_433:
        /*00c0*/ 	.word	0x00000008
.L_434:


//--------------------- .nv.info._Z12resizeKernelIfLi1E19NearestInterpolatorIfLi1EEEvPKT_i8NppiSize8NppiRectPS2_iS5_S6_ --------------------------
	.section	.nv.info._Z12resizeKernelIfLi1E19NearestInterpolatorIfLi1EEEvPKT_i8NppiSize8NppiRectPS2_iS5_S6_,"",@"SHT_CUDA_INFO"
	.sectionflags	@""
	.align	4


	//----- nvinfo : EIATTR_CUDA_API_VERSION
	.align		4
        /*0000*/ 	.byte	0x04, 0x37
        /*0002*/ 	.short	(.L_436 - .L_435)
.L_435:
        /*0004*/ 	.word	0x00000082


	//----- nvinfo : EIATTR_KPARAM_INFO
	.align		4
.L_436:
        /*0008*/ 	.byte	0x04, 0x17
        /*000a*/ 	.short	(.L_438 - .L_437)
.L_437:
        /*000c*/ 	.word	0x00000000
        /*0010*/ 	.short	0x0007
        /*0012*/ 	.short	0x003c
        /*0014*/ 	.byte	0x00, 0xf0, 0x41, 0x00


	//----- nvinfo : EIATTR_KPARAM_INFO
	.align		4
.L_438:
        /*0018*/ 	.byte	0x04, 0x17
        /*001a*/ 	.short	(.L_440 - .L_439)
.L_439:
        /*001c*/ 	.word	0x00000000
        /*0020*/ 	.short	0x0006
        /*0022*/ 	.short	0x0034
        /*0024*/ 	.byte	0x00, 0xf0, 0x21, 0x00


	//----- nvinfo : EIATTR_KPARAM_INFO
	.align		4
.L_440:
        /*0028*/ 	.byte	0x04, 0x17
        /*002a*/ 	.short	(.L_442 - .L_441)
.L_441:
        /*002c*/ 	.word	0x00000000
        /*0030*/ 	.short	0x0005
        /*0032*/ 	.short	0x0030
        /*0034*/ 	.byte	0x00, 0xf0, 0x11, 0x00


	//----- nvinfo : EIATTR_KPARAM_INFO
	.align		4
.L_442:
        /*0038*/ 	.byte	0x04, 0x17
        /*003a*/ 	.short	(.L_444 - .L_443)
.L_443:
        /*003c*/ 	.word	0x00000000
        /*0040*/ 	.short	0x0004
        /*0042*/ 	.short	0x0028
        /*0044*/ 	.byte	0x00, 0xf5, 0x21, 0x00


	//----- nvinfo : EIATTR_KPARAM_INFO
	.align		4
.L_444:
        /*0048*/ 	.byte	0x04, 0x17
        /*004a*/ 	.short	(.L_446 - .L_445)
.L_445:
        /*004c*/ 	.word	0x00000000
        /*0050*/ 	.short	0x0003
        /*0052*/ 	.short	0x0014
        /*0054*/ 	.byte	0x00, 0xf0, 0x41, 0x00


	//----- nvinfo : EIATTR_KPARAM_INFO
	.align		4
.L_446:
        /*0058*/ 	.byte	0x04, 0x17
        /*005a*/ 	.short	(.L_448 - .L_447)
.L_447:
        /*005c*/ 	.word	0x00000000
        /*0060*/ 	.short	0x0002
        /*0062*/ 	.short	0x000c
        /*0064*/ 	.byte	0x00, 0xf0, 0x21, 0x00


	//----- nvinfo : EIATTR_KPARAM_INFO
	.align		4
.L_448:
        /*0068*/ 	.byte	0x04, 0x17
        /*006a*/ 	.short	(.L_450 - .L_449)
.L_449:
        /*006c*/ 	.word	0x00000000
        /*0070*/ 	.short	0x0001
        /*0072*/ 	.short	0x0008
        /*0074*/ 	.byte	0x00, 0xf0, 0x11, 0x00


	//----- nvinfo : EIATTR_KPARAM_INFO
	.align		4
.L_450:
        /*0078*/ 	.byte	0x04, 0x17
        /*007a*/ 	.short	(.L_452 - .L_451)
.L_451:
        /*007c*/ 	.word	0x00000000
        /*0080*/ 	.short	0x0000
        /*0082*/ 	.short	0x0000
        /*0084*/ 	.byte	0x00, 0xf5, 0x21, 0x00


	//----- nvinfo : EIATTR_SPARSE_MMA_MASK
	.align		4
.L_452:
        /*0088*/ 	.byte	0x03, 0x50
        /*008a*/ 	.short	0x0000


	//----- nvinfo : EIATTR_MAXREG_COUNT
	.align		4
        /*008c*/ 	.byte	0x03, 0x1b
        /*008e*/ 	.short	0x00ff


	//----- nvinfo : EIATTR_MERCURY_ISA_VERSION
	.align		4
        /*0090*/ 	.byte	0x03, 0x5f
        /*0092*/ 	.short	0x0101


	//----- nvinfo : EIATTR_VRC_CTA_INIT_COUNT
	.align		4
        /*0094*/ 	.byte	0x02, 0x4a
	.zero		1
	.zero		1


	//----- nvinfo : EIATTR_EXIT_INSTR_OFFSETS
	.align		4
        /*0098*/ 	.byte	0x04, 0x1c
        /*009a*/ 	.short	(.L_454 - .L_453)


	//   ....[0]....
.L_453:
        /*009c*/ 	.word	0x000000d0


	//   ....[1]....
        /*00a0*/ 	.word	0x000004d0


	//----- nvinfo : EIATTR_CRS_STACK_SIZE
	.align		4
.L_454:
        /*00a4*/ 	.byte	0x04, 0x1e
        /*00a6*/ 	.short	(.L_456 - .L_455)
.L_455:
        /*00a8*/ 	.word	0x00000000


	//----- nvinfo : EIATTR_CBANK_PARAM_SIZE
	.align		4
.L_456:
        /*00ac*/ 	.byte	0x03, 0x19
        /*00ae*/ 	.short	0x004c


	//----- nvinfo : EIATTR_PARAM_CBANK
	.align		4
        /*00b0*/ 	.byte	0x04, 0x0a
        /*00b2*/ 	.short	(.L_458 - .L_457)
	.align		4
.L_457:
        /*00b4*/ 	.word	index@(.nv.constant0._Z12resizeKernelIfLi1E19NearestInterpolatorIfLi1EEEvPKT_i8NppiSize8NppiRectPS2_iS5_S6_)
        /*00b8*/ 	.short	0x0380
        /*00ba*/ 	.short	0x004c


	//----- nvinfo : EIATTR_SW_WAR
	.align		4
.L_458:
        /*00bc*/ 	.byte	0x04, 0x36
        /*00be*/ 	.short	(.L_460 - .L_459)
.L_459:
        /*00c0*/ 	.word	0x00000008
.L_460:


//--------------------- .nv.info._Z12resizeKernelItLi1E19LanczosInterpolatorItLi1EEEvPKT_i8NppiSize8NppiRectPS2_iS5_S6_ --------------------------
	.section	.nv.info._Z12resizeKernelItLi1E19LanczosInterpolatorItLi1EEEvPKT_i8NppiSize8NppiRectPS2_iS5_S6_,"",@"SHT_CUDA_INFO"
	.sectionflags	@""
	.align	4


	//----- nvinfo : EIATTR_CUDA_API_VERSION
	.align		4
        /*0000*/ 	.byte	0x04, 0x37
        /*0002*/ 	.short	(.L_462 - .L_461)
.L_461:
        /*0004*/ 	.word	0x00000082


	//----- nvinfo : EIATTR_KPARAM_INFO
	.align		4
.L_462:
        /*0008*/ 	.byte	0x04, 0x17
        /*000a*/ 	.short	(.L_464 - .L_463)
.L_463:
        /*000c*/ 	.word	0x00000000
        /*0010*/ 	.short	0x0007
        /*0012*/ 	.short	0x003c
        /*0014*/ 	.byte	0x00, 0xf0, 0x41, 0x00


	//----- nvinfo : EIATTR_KPARAM_INFO
	.align		4
.L_464:
        /*0018*/ 	.byte	0x04, 0x17
        /*001a*/ 	.short	(.L_466 - .L_465)
.L_465:
        /*001c*/ 	.word	0x00000000
        /*0020*/ 	.short	0x0006
        /*0022*/ 	.short	0x0034
        /*0024*/ 	.byte	0x00, 0xf0, 0x21, 0x00


	//----- nvinfo : EIATTR_KPARAM_INFO
	.align		4
.L_466:
        /*0028*/ 	.byte	0x04, 0x17
        /*002a*/ 	.short	(.L_468 - .L_467)
.L_467:
        /*002c*/ 	.word	0x00000000
        /*0030*/ 	.short	0x0005
        /*0032*/ 	.short	0x0030
        /*0034*/ 	.byte	0x00, 0xf0, 0x11, 0x00


	//----- nvinfo : EIATTR_KPARAM_INFO
	.align		4
.L_468:
        /*0038*/ 	.byte	0x04, 0x17
        /*003a*/ 	.short	(.L_470 - .L_469)
.L_469:
        /*003c*/ 	.word	0x00000000
        /*0040*/ 	.short	0x0004
        /*0042*/ 	.short	0x0028
        /*0044*/ 	.byte	0x00, 0xf5, 0x21, 0x00


	//----- nvinfo : EIATTR_KPARAM_INFO
	.align		4
.L_470:
        /*0048*/ 	.byte	0x04, 0x17
        /*004a*/ 	.short	(.L_472 - .L_471)
.L_471:
        /*004c*/ 	.word	0x00000000
        /*0050*/ 	.short	0x0003
        /*0052*/ 	.short	0x0014
        /*0054*/ 	.byte	0x00, 0xf0, 0x41, 0x00


	//----- nvinfo : EIATTR_KPARAM_INFO
	.align		4
.L_472:
        /*0058*/ 	.byte	0x04, 0x17
        /*005a*/ 	.short	(.L_474 - .L_473)
.L_473:
        /*005c*/ 	.word	0x00000000
        /*0060*/ 	.short	0x0002
        /*0062*/ 	.short	0x000c
        /*0064*/ 	.byte	0x00, 0xf0, 0x21, 0x00


	//----- nvinfo : EIATTR_KPARAM_INFO
	.align		4
.L_474:
        /*0068*/ 	.byte	0x04, 0x17
        /*006a*/ 	.short	(.L_476 - .L_475)
.L_475:
        /*006c*/ 	.word	0x00000000
        /*0070*/ 	.short	0x0001
        /*0072*/ 	.short	0x0008
        /*0074*/ 	.byte	0x00, 0xf0, 0x11, 0x00


	//----- nvinfo : EIATTR_KPARAM_INFO
	.align		4
.L_476:
        /*0078*/ 	.byte	0x04, 0x17
        /*007a*/ 	.short	(.L_478 - .L_477)
.L_477:
        /*007c*/ 	.word	0x00000000
        /*0080*/ 	.short	0x0000
        /*0082*/ 	.short	0x0000
        /*0084*/ 	.byte	0x00, 0xf5, 0x21, 0x00


	//----- nvinfo : EIATTR_SPARSE_MMA_MASK
	.align		4
.L_478:
        /*0088*/ 	.byte	0x03, 0x50
        /*008a*/ 	.short	0x0000


	//----- nvinfo : EIATTR_MAXREG_COUNT
	.align		4
        /*008c*/ 	.byte	0x03, 0x1b
        /*008e*/ 	.short	0x00ff


	//----- nvinfo : EIATTR_MERCURY_ISA_VERSION
	.align		4
        /*0090*/ 	.byte	0x03, 0x5f
        /*0092*/ 	.short	0x0101


	//----- nvinfo : EIATTR_VRC_CTA_INIT_COUNT
	.align		4
        /*0094*/ 	.byte	0x02, 0x4a
	.zero		1
	.zero		1


	//----- nvinfo : EIATTR_EXIT_INSTR_OFFSETS
	.align		4
        /*0098*/ 	.byte	0x04, 0x1c
        /*009a*/ 	.short	(.L_480 - .L_479)


	//   ....[0]....
.L_479:
        /*009c*/ 	.word	0x000000e0


	//   ....[1]....
        /*00a0*/ 	.word	0x00006000


	//----- nvinfo : EIATTR_CRS_STACK_SIZE
	.align		4
.L_480:
        /*00a4*/ 	.byte	0x04, 0x1e
        /*00a6*/ 	.short	(.L_482 - .L_481)
.L_481:
        /*00a8*/ 	.word	0x00000000


	//----- nvinfo : EIATTR_CBANK_PARAM_SIZE
	.align		4
.L_482:
        /*00ac*/ 	.byte	0x03, 0x19
        /*00ae*/ 	.short	0x004c


	//----- nvinfo : EIATTR_PARAM_CBANK
	.align		4
        /*00b0*/ 	.byte	0x04, 0x0a
        /*00b2*/ 	.short	(.L_484 - .L_483)
	.align		4
.L_483:
        /*00b4*/ 	.word	index@(.nv.constant0._Z12resizeKernelItLi1E19LanczosInterpolatorItLi1EEEvPKT_i8NppiSize8NppiRectPS2_iS5_S6_)
        /*00b8*/ 	.short	0x0380
        /*00ba*/ 	.short	0x004c


	//----- nvinfo : EIATTR_SW_WAR
	.align		4
.L_484:
        /*00bc*/ 	.byte	0x04, 0x36
        /*00be*/ 	.short	(.L_486 - .L_485)
.L_485:
        /*00c0*/ 	.word	0x00000008
.L_486:


//--------------------- .nv.info._Z12resizeKernelItLi1E25SuperSamplingInterpolatorItLi1EEEvPKT_i8NppiSize8NppiRectPS2_iS5_S6_ --------------------------
	.section	.nv.info._Z12resizeKernelItLi1E25SuperSamplingInterpolatorItLi1EEEvPKT_i8NppiSize8NppiRectPS2_iS5_S6_,"",@"SHT_CUDA_INFO"
	.sectionflags	@""
	.align	4


	//----- nvinfo : EIATTR_CUDA_API_VERSION
	.align		4
        /*0000*/ 	.byte	0x04, 0x37
        /*0002*/ 	.short	(.L_488 - .L_487)
.L_487:
        /*0004*/ 	.word	0x00000082


	//----- nvinfo : EIATTR_KPARAM_INFO
	.align		4
.L_488:
        /*0008*/ 	.byte	0x04, 0x17
        /*000a*/ 	.short	(.L_490 - .L_489)
.L_489:
        /*000c*/ 	.word	0x00000000
        /*0010*/ 	.short	0x0007
        /*0012*/ 	.short	0x003c
        /*0014*/ 	.byte	0x00, 0xf0, 0x41, 0x00


	//----- nvinfo : EIATTR_KPARAM_INFO
	.align		4
.L_490:
        /*0018*/ 	.byte	0x04, 0x17
        /*001a*/ 	.short	(.L_492 - .L_491)
.L_491:
        /*001c*/ 	.word	0x00000000
        /*0020*/ 	.short	0x0006
        /*0022*/ 	.short	0x0034
        /*0024*/ 	.byte	0x00, 0xf0, 0x21, 0x00


	//----- nvinfo : EIATTR_KPARAM_INFO
	.align		4
.L_492:
        /*0028*/ 	.byte	0x04, 0x17
        /*002a*/ 	.short	(.L_494 - .L_493)
.L_493:
        /*002c*/ 	.word	0x00000000
        /*0030*/ 	.short	0x0005
        /*0032*/ 	.short	0x0030
        /*0034*/ 	.byte	0x00, 0xf0, 0x11, 0x00


	//----- nvinfo : EIATTR_KPARAM_INFO
	.align		4
.L_494:
        /*0038*/ 	.byte	0x04, 0x17
        /*003a*/ 	.short	(.L_496 - .L_495)
.L_495:
        /*003c*/ 	.word	0x00000000
        /*0040*/ 	.short	0x0004
        /*0042*/ 	.short	0x0028
        /*0044*/ 	.byte	0x00, 0xf5, 0x21, 0x00


	//----- nvinfo : EIATTR_KPARAM_INFO
	.align		4
.L_496:
        /*0048*/ 	.byte	0x04, 0x17
        /*004a*/ 	.short	(.L_498 - .L_497)
.L_497:
        /*004c*/ 	.word	0x00000000
        /*0050*/ 	.short	0x0003
        /*0052*/ 	.short	0x0014
        /*0054*/ 	.byte	0x00, 0xf0, 0x41, 0x00


	//----- nvinfo : EIATTR_KPARAM_INFO
	.align		4
.L_498:
        /*0058*/ 	.byte	0x04, 0x17
        /*005a*/ 	.short	(.L_500 - .L_499)
.L_499:
        /*005c*/ 	.word	0x00000000
        /*0060*/ 	.short	0x0002
        /*0062*/ 	.short	0x000c
        /*0064*/ 	.byte	0x00, 0xf0, 0x21, 0x00


	//----- nvinfo : EIATTR_KPARAM_INFO
	.align		4
.L_500:
        /*0068*/ 	.byte	0x04, 0x17
        /*006a*/ 	.short	(.L_502 - .L_501)
.L_501:
        /*006c*/ 	.word	0x00000000
        /*0070*/ 	.short	0x0001
        /*0072*/ 	.short	0x0008
        /*0074*/ 	.byte	0x00, 0xf0, 0x11, 0x00


	//----- nvinfo : EIATTR_KPARAM_INFO
	.align		4
.L_502:
        /*0078*/ 	.byte	0x04, 0x17
        /*007a*/ 	.short	(.L_504 - .L_503)
.L_503:
        /*007c*/ 	.word	0x00000000
        /*0080*/ 	.short	0x0000
        /*0082*/ 	.short	0x0000
        /*0084*/ 	.byte	0x00, 0xf5, 0x21, 0x00


	//----- nvinfo : EIATTR_SPARSE_MMA_MASK
	.align		4
.L_504:
        /*0088*/ 	.byte	0x03, 0x50
        /*008a*/ 	.short	0x0000


	//----- nvinfo : EIATTR_MAXREG_COUNT
	.align		4
        /*008c*/ 	.byte	0x03, 0x1b
        /*008e*/ 	.short	0x00ff


	//----- nvinfo : EIATTR_MERCURY_ISA_VERSION
	.align		4
        /*0090*/ 	.byte	0x03, 0x5f
        /*0092*/ 	.short	0x0101


	//----- nvinfo : EIATTR_VRC_CTA_INIT_COUNT
	.align		4
        /*0094*/ 	.byte	0x02, 0x4a
	.zero		1
	.zero		1


	//----- nvinfo : EIATTR_EXIT_INSTR_OFFSETS
	.align		4
        /*0098*/ 	.byte	0x04, 0x1c
        /*009a*/ 	.short	(.L_506 - .L_505)


	//   ....[0]....
.L_505:
        /*009c*/ 	.word	0x000000d0


	//   ....[1]....
        /*00a0*/ 	.word	0x00001040


	//   ....[2]....
        /*00a4*/ 	.word	0x00001090


	//----- nvinfo : EIATTR_CRS_STACK_SIZE
	.align		4
.L_506:
        /*00a8*/ 	.byte	0x04, 0x1e
        /*00aa*/ 	.short	(.L_508 - .L_507)
.L_507:
        /*00ac*/ 	.word	0x00000000


	//----- nvinfo : EIATTR_CBANK_PARAM_SIZE
	.align		4
.L_508:
        /*00b0*/ 	.byte	0x03, 0x19
        /*00b2*/ 	.short	0x004c


	//----- nvinfo : EIATTR_PARAM_CBANK
	.align		4
        /*00b4*/ 	.byte	0x04, 0x0a
        /*00b6*/ 	.short	(.L_510 - .L_509)
	.align		4
.L_509:
        /*00b8*/ 	.word	index@(.nv.constant0._Z12resizeKernelItLi1E25SuperSamplingInterpolatorItLi1EEEvPKT_i8NppiSize8NppiRectPS2_iS5_S6_)
        /*00bc*/ 	.short	0x0380
        /*00be*/ 	.short	0x004c


	//----- nvinfo : EIATTR_SW_WAR
	.align		4
.L_510:
        /*00c0*/ 	.byte	0x04, 0x36
        /*00c2*/ 	.short	(.L_512 - .L_511)
.L_511:
        /*00c4*/ 	.word	0x00000008
.L_512:


//--------------------- .nv.info._Z12resizeKernelItLi1E17CubicInterpolatorItLi1EEEvPKT_i8NppiSize8NppiRectPS2_iS5_S6_ --------------------------
	.section	.nv.info._Z12resizeKernelItLi1E17CubicInterpolatorItLi1EEEvPKT_i8NppiSize8NppiRectPS2_iS5_S6_,"",@"SHT_CUDA_INFO"
	.sectionflags	@""
	.align	4


	//----- nvinfo : EIATTR_CUDA_API_VERSION
	.align		4
        /*0000*/ 	.byte	0x04, 0x37
        /*0002*/ 	.short	(.L_514 - .L_513)
.L_513:
        /*0004*/ 	.word	0x00000082


	//----- nvinfo : EIATTR_KPARAM_INFO
	.align		4
.L_514:
        /*0008*/ 	.byte	0x04, 0x17
        /*000a*/ 	.short	(.L_516 - .L_515)
.L_515:
        /*000c*/ 	.word	0x00000000
        /*0010*/ 	.short	0x0007
        /*0012*/ 	.short	0x003c
        /*0014*/ 	.byte	0x00, 0xf0, 0x41, 0x00


	//----- nvinfo : EIATTR_KPARAM_INFO
	.align		4
.L_516:
        /*0018*/ 	.byte	0x04, 0x17
        /*001a*/ 	.short	(.L_518 - .L_517)
.L_517:
        /*001c*/ 	.word	0x00000000
        /*0020*/ 	.short	0x0006
        /*0022*/ 	.short	0x0034
        /*0024*/ 	.byte	0x00, 0xf0, 0x21, 0x00


	//----- nvinfo : EIATTR_KPARAM_INFO
	.align		4
.L_518:
        /*0028*/ 	.byte	0x04, 0x17
        /*002a*/ 	.short	(.L_520 - .L_519)
.L_519:
        /*002c*/ 	.word	0x00000000
        /*0030*/ 	.short	0x0005
        /*0032*/ 	.short	0x0030
        /*0034*/ 	.byte	0x00, 0xf0, 0x11, 0x00


	//----- nvinfo : EIATTR_KPARAM_INFO
	.align		4
.L_520:
        /*0038*/ 	.byte	0x04, 0x17
        /*003a*/ 	.short	(.L_522 - .L_521)
.L_521:
        /*003c*/ 	.word	0x00000000
        /*0040*/ 	.short	0x0004
        /*0042*/ 	.short	0x0028
        /*0044*/ 	.byte	0x00, 0xf5, 0x21, 0x00


	//----- nvinfo : EIATTR_KPARAM_INFO
	.align		4
.L_522:
        /*0048*/ 	.byte	0x04, 0x17
        /*004a*/ 	.short	(.L_524 - .L_523)
.L_523:
        /*004c*/ 	.word	0x00000000
        /*0050*/ 	.short	0x0003
        /*0052*/ 	.short	0x0014
        /*0054*/ 	.byte	0x00, 0xf0, 0x41, 0x00


	//----- nvinfo : EIATTR_KPARAM_INFO
	.align		4
.L_524:
        /*0058*/ 	.byte	0x04, 0x17
        /*005a*/ 	.short	(.L_526 - .L_525)
.L_525:
        /*005c*/ 	.word	0x00000000
        /*0060*/ 	.short	0x0002
        /*0062*/ 	.short	0x000c
        /*0064*/ 	.byte	0x00, 0xf0, 0x21, 0x00


	//----- nvinfo : EIATTR_KPARAM_INFO
	.align		4
.L_526:
        /*0068*/ 	.byte	0x04, 0x17
        /*006a*/ 	.short	(.L_528 - .L_527)
.L_527:
        /*006c*/ 	.word	0x00000000
        /*0070*/ 	.short	0x0001
        /*0072*/ 	.short	0x0008
        /*0074*/ 	.byte	0x00, 0xf0, 0x11, 0x00


	//----- nvinfo : EIATTR_KPARAM_INFO
	.align		4
.L_528:
        /*0078*/ 	.byte	0x04, 0x17
        /*007a*/ 	.short	(.L_530 - .L_529)
.L_529:
        /*007c*/ 	.word	0x00000000
        /*0080*/ 	.short	0x0000
        /*0082*/ 	.short	0x0000
        /*0084*/ 	.byte	0x00, 0xf5, 0x21, 0x00


	//----- nvinfo : EIATTR_SPARSE_MMA_MASK
	.align		4
.L_530:
        /*0088*/ 	.byte	0x03, 0x50
        /*008a*/ 	.short	0x0000


	//----- nvinfo : EIATTR_MAXREG_COUNT
	.align		4
        /*008c*/ 	.byte	0x03, 0x1b
        /*008e*/ 	.short	0x00ff


	//----- nvinfo : EIATTR_MERCURY_ISA_VERSION
	.align		4
        /*0090*/ 	.byte	0x03, 0x5f
        /*0092*/ 	.short	0x0101


	//----- nvinfo : EIATTR_VRC_CTA_INIT_COUNT
	.align		4
        /*0094*/ 	.byte	0x02, 0x4a
	.zero		1
	.zero		1


	//----- nvinfo : EIATTR_EXIT_INSTR_OFFSETS
	.align		4
        /*0098*/ 	.byte	0x04, 0x1c
        /*009a*/ 	.short	(.L_532 - .L_531)


	//   ....[0]....
.L_531:
        /*009c*/ 	.word	0x000000d0


	//   ....[1]....
        /*00a0*/ 	.word	0x00001470


	//----- nvinfo : EIATTR_CRS_STACK_SIZE
	.align		4
.L_532:
        /*00a4*/ 	.byte	0x04, 0x1e
        /*00a6*/ 	.short	(.L_534 - .L_533)
.L_533:
        /*00a8*/ 	.word	0x00000000


	//----- nvinfo : EIATTR_CBANK_PARAM_SIZE
	.align		4
.L_534:
        /*00ac*/ 	.byte	0x03, 0x19
        /*00ae*/ 	.short	0x004c


	//----- nvinfo : EIATTR_PARAM_CBANK
	.align		4
        /*00b0*/ 	.byte	0x04, 0x0a
        /*00b2*/ 	.short	(.L_536 - .L_535)
	.align		4
.L_535:
        /*00b4*/ 	.word	index@(.nv.constant0._Z12resizeKernelItLi1E17CubicInterpolatorItLi1EEEvPKT_i8NppiSize8NppiRectPS2_iS5_S6_)
        /*00b8*/ 	.short	0x0380
        /*00ba*/ 	.short	0x004c


	//----- nvinfo : EIATTR_SW_WAR
	.align		4
.L_536:
        /*00bc*/ 	.byte	0x04, 0x36
        /*00be*/ 	.short	(.L_538 - .L_537)
.L_537:
        /*00c0*/ 	.word	0x00000008
.L_538:


//--------------------- .nv.info._Z12resizeKernelItLi1E20BilinearInterpolatorItLi1EEEvPKT_i8NppiSize8NppiRectPS2_iS5_S6_ --------------------------
	.section	.nv.info._Z12resizeKernelItLi1E20BilinearInterpolatorItLi1EEEvPKT_i8NppiSize8NppiRectPS2_iS5_S6_,"",@"SHT_CUDA_INFO"
	.sectionflags	@""
	.align	4


	//----- nvinfo : EIATTR_CUDA_API_VERSION
	.align		4
        /*0000*/ 	.byte	0x04, 0x37
        /*0002*/ 	.short	(.L_540 - .L_539)
.L_539:
        /*0004*/ 	.word	0x00000082


	//----- nvinfo : EIATTR_KPARAM_INFO
	.align		4
.L_540:
        /*0008*/ 	.byte	0x04, 0x17
        /*000a*/ 	.short	(.L_542 - .L_541)
.L_541:
        /*000c*/ 	.word	0x00000000
        /*0010*/ 	.short	0x0007
        /*0012*/ 	.short	0x003c
        /*0014*/ 	.byte	0x00, 0xf0, 0x41, 0x00


	//----- nvinfo : EIATTR_KPARAM_INFO
	.align		4
.L_542:
        /*0018*/ 	.byte	0x04, 0x17
        /*001a*/ 	.short	(.L_544 - .L_543)
.L_543:
        /*001c*/ 	.word	0x00000000
        /*0020*/ 	.short	0x0006
        /*0022*/ 	.short	0x0034
        /*0024*/ 	.byte	0x00, 0xf0, 0x21, 0x00


	//----- nvinfo : EIATTR_KPARAM_INFO
	.align		4
.L_544:
        /*0028*/ 	.byte	0x04, 0x17
        /*002a*/ 	.short	(.L_546 - .L_545)
.L_545:
        /*002c*/ 	.word	0x00000000
        /*0030*/ 	.short	0x0005
        /*0032*/ 	.short	0x0030
        /*0034*/ 	.byte	0x00, 0xf0, 0x11, 0x00


	//----- nvinfo : EIATTR_KPARAM_INFO
	.align		4
.L_546:
        /*0038*/ 	.byte	0x04, 0x17
        /*003a*/ 	.short	(.L_548 - .L_547)
.L_547:
        /*003c*/ 	.word	0x00000000
        /*0040*/ 	.short	0x0004
        /*0042*/ 	.short	0x0028
        /*0044*/ 	.byte	0x00, 0xf5, 0x21, 0x00


	//----- nvinfo : EIATTR_KPARAM_INFO
	.align		4
.L_548:
        /*0048*/ 	.byte	0x04, 0x17
        /*004a*/ 	.short	(.L_550 - .L_549)
.L_549:
        /*004c*/ 	.word	0x00000000
        /*0050*/ 	.short	0x0003
        /*0052*/ 	.short	0x0014
        /*0054*/ 	.byte	0x00, 0xf0, 0x41, 0x00


	//----- nvinfo : EIATTR_KPARAM_INFO
	.align		4
.L_550:
        /*0058*/ 	.byte	0x04, 0x17
        /*005a*/ 	.short	(.L_552 - .L_551)
.L_551:
        /*005c*/ 	.word	0x00000000
        /*0060*/ 	.short	0x0002
        /*0062*/ 	.short	0x000c
        /*0064*/ 	.byte	0x00, 0xf0, 0x21, 0x00


	//----- nvinfo : EIATTR_KPARAM_INFO
	.align		4
.L_552:
        /*0068*/ 	.byte	0x04, 0x17
        /*006a*/ 	.short	(.L_554 - .L_553)
.L_553:
        /*006c*/ 	.word	0x00000000
        /*0070*/ 	.short	0x0001
        /*0072*/ 	.short	0x0008
        /*0074*/ 	.byte	0x00, 0xf0, 0x11, 0x00


	//----- nvinfo : EIATTR_KPARAM_INFO
	.align		4
.L_554:
        /*0078*/ 	.byte	0x04, 0x17
        /*007a*/ 	.short	(.L_556 - .L_555)
.L_555:
        /*007c*/ 	.word	0x00000000
        /*0080*/ 	.short	0x0000
        /*0082*/ 	.short	0x0000
        /*0084*/ 	.byte	0x00, 0xf5, 0x21, 0x00


	//----- nvinfo : EIATTR_SPARSE_MMA_MASK
	.align		4
.L_556:
        /*0088*/ 	.byte	0x03, 0x50
        /*008a*/ 	.short	0x0000


	//----- nvinfo : EIATTR_MAXREG_COUNT
	.align		4
        /*008c*/ 	.byte	0x03, 0x1b
        /*008e*/ 	.short	0x00ff


	//----- nvinfo : EIATTR_MERCURY_ISA_VERSION
	.align		4
        /*0090*/ 	.byte	0x03, 0x5f
        /*0092*/ 	.short	0x0101


	//----- nvinfo : EIATTR_VRC_CTA_INIT_COUNT
	.align		4
        /*0094*/ 	.byte	0x02, 0x4a
	.zero		1
	.zero		1


	//----- nvinfo : EIATTR_EXIT_INSTR_OFFSETS
	.align		4
        /*0098*/ 	.byte	0x04, 0x1c
        /*009a*/ 	.short	(.L_558 - .L_557)


	//   ....[0]....
.L_557:
        /*009c*/ 	.word	0x000000d0


	//   ....[1]....
        /*00a0*/ 	.word	0x00000680


	//----- nvinfo : EIATTR_CRS_STACK_SIZE
	.align		4
.L_558:
        /*00a4*/ 	.byte	0x04, 0x1e
        /*00a6*/ 	.short	(.L_560 - .L_559)
.L_559:
        /*00a8*/ 	.word	0x00000000


	//----- nvinfo : EIATTR_CBANK_PARAM_SIZE
	.align		4
.L_560:
        /*00ac*/ 	.byte	0x03, 0x19
        /*00ae*/ 	.short	0x004c


	//----- nvinfo : EIATTR_PARAM_CBANK
	.align		4
        /*00b0*/ 	.byte	0x04, 0x0a
        /*00b2*/ 	.short	(.L_562 - .L_561)
	.align		4
.L_561:
        /*00b4*/ 	.word	index@(.nv.constant0._Z12resizeKernelItLi1E20BilinearInterpolatorItLi1EEEvPKT_i8NppiSize8NppiRectPS2_iS5_S6_)
        /*00b8*/ 	.short	0x0380
        /*00ba*/ 	.short	0x004c


	//----- nvinfo : EIATTR_SW_WAR
	.align		4
.L_562:
        /*00bc*/ 	.byte	0x04, 0x36
        /*00be*/ 	.short	(.L_564 - .L_563)
.L_563:
        /*00c0*/ 	.word	0x00000008
.L_564:


//--------------------- .nv.info._Z12resizeKernelItLi1E19NearestInterpolatorItLi1EEEvPKT_i8NppiSize8NppiRectPS2_iS5_S6_ --------------------------
	.section	.nv.info._Z12resizeKernelItLi1E19NearestInterpolatorItLi1EEEvPKT_i8NppiSize8NppiRectPS2_iS5_S6_,"",@"SHT_CUDA_INFO"
	.sectionflags	@""
	.align	4


	//----- nvinfo : EIATTR_CUDA_API_VERSION
	.align		4
        /*0000*/ 	.byte	0x04, 0x37
        /*0002*/ 	.short	(.L_566 - .L_565)
.L_565:
        /*0004*/ 	.word	0x00000082


	//----- nvinfo : EIATTR_KPARAM_INFO
	.align		4
.L_566:
        /*0008*/ 	.byte	0x04, 0x17
        /*000a*/ 	.short	(.L_568 - .L_567)
.L_567:
        /*000c*/ 	.word	0x00000000
        /*0010*/ 	.short	0x0007
        /*0012*/ 	.short	0x003c
        /*0014*/ 	.byte	0x00, 0xf0, 0x41, 0x00


	//----- nvinfo : EIATTR_KPARAM_INFO
	.align		4
.L_568:
        /*0018*/ 	.byte	0x04, 0x17
        /*001a*/ 	.short	(.L_570 - .L_569)
.L_569:
        /*001c*/ 	.word	0x00000000
        /*0020*/ 	.short	0x0006
        /*0022*/ 	.short	0x0034
        /*0024*/ 	.byte	0x00, 0xf0, 0x21, 0x00


	//----- nvinfo : EIATTR_KPARAM_INFO
	.align		4
.L_570:
        /*0028*/ 	.byte	0x04, 0x17
        /*002a*/ 	.short	(.L_572 - .L_571)
.L_571:
        /*002c*/ 	.word	0x00000000
        /*0030*/ 	.short	0x0005
        /*0032*/ 	.short	0x0030
        /*0034*/ 	.byte	0x00, 0xf0, 0x11, 0x00


	//----- nvinfo : EIATTR_KPARAM_INFO
	.align		4
.L_572:
        /*0038*/ 	.byte	0x04, 0x17
        /*003a*/ 	.short	(.L_574 - .L_573)
.L_573:
        /*003c*/ 	.word	0x00000000
        /*0040*/ 	.short	0x0004
        /*0042*/ 	.short	0x0028
        /*0044*/ 	.byte	0x00, 0xf5, 0x21, 0x00


	//----- nvinfo : EIATTR_KPARAM_INFO
	.align		4
.L_574:
        /*0048*/ 	.byte	0x04, 0x17
        /*004a*/ 	.short	(.L_576 - .L_575)
.L_575:
        /*004c*/ 	.word	0x00000000
        /*0050*/ 	.short	0x0003
        /*0052*/ 	.short	0x0014
        /*0054*/ 	.byte	0x00, 0xf0, 0x41, 0x00


	//----- nvinfo : EIATTR_KPARAM_INFO
	.align		4
.L_576:
        /*0058*/ 	.byte	0x04, 0x17
        /*005a*/ 	.short	(.L_578 - .L_577)
.L_577:
        /*005c*/ 	.word	0x00000000
        /*0060*/ 	.short	0x0002
        /*0062*/ 	.short	0x000c
        /*0064*/ 	.byte	0x00, 0xf0, 0x21, 0x00


	//----- nvinfo : EIATTR_KPARAM_INFO
	.align		4
.L_578:
        /*0068*/ 	.byte	0x04, 0x17
        /*006a*/ 	.short	(.L_580 - .L_579)
.L_579:
        /*006c*/ 	.word	0x00000000
        /*0070*/ 	.short	0x0001
        /*0072*/ 	.short	0x0008
        /*0074*/ 	.byte	0x00, 0xf0, 0x11, 0x00


	//----- nvinfo : EIATTR_KPARAM_INFO
	.align		4
.L_580:
        /*0078*/ 	.byte	0x04, 0x17
        /*007a*/ 	.short	(.L_582 - .L_581)
.L_581:
        /*007c*/ 	.word	0x00000000
        /*0080*/ 	.short	0x0000
        /*0082*/ 	.short	0x0000
        /*0084*/ 	.byte	0x00, 0xf5, 0x21, 0x00


	//----- nvinfo : EIATTR_SPARSE_MMA_MASK
	.align		4
.L_582:
        /*0088*/ 	.byte	0x03, 0x50
        /*008a*/ 	.short	0x0000


	//----- nvinfo : EIATTR_MAXREG_COUNT
	.align		4
        /*008c*/ 	.byte	0x03, 0x1b
        /*008e*/ 	.short	0x00ff


	//----- nvinfo : EIATTR_MERCURY_ISA_VERSION
	.align		4
        /*0090*/ 	.byte	0x03, 0x5f
        /*0092*/ 	.short	0x0101


	//----- nvinfo : EIATTR_VRC_CTA_INIT_COUNT
	.align		4
        /*0094*/ 	.byte	0x02, 0x4a
	.zero		1
	.zero		1


	//----- nvinfo : EIATTR_EXIT_INSTR_OFFSETS
	.align		4
        /*0098*/ 	.byte	0x04, 0x1c
        /*009a*/ 	.short	(.L_584 - .L_583)


	//   ....[0]....
.L_583:
        /*009c*/ 	.word	0x000000d0


	//   ....[1]....
        /*00a0*/ 	.word	0x000004d0


	//----- nvinfo : EIATTR_CRS_STACK_SIZE
	.align		4
.L_584:
        /*00a4*/ 	.byte	0x04, 0x1e
        /*00a6*/ 	.short	(.L_586 - .L_585)
.L_585:
        /*00a8*/ 	.word	0x00000000


	//----- nvinfo : EIATTR_CBANK_PARAM_SIZE
	.align		4
.L_586:
        /*00ac*/ 	.byte	0x03, 0x19
        /*00ae*/ 	.short	0x004c


	//----- nvinfo : EIATTR_PARAM_CBANK
	.align		4
        /*00b0*/ 	.byte	0x04, 0x0a
        /*00b2*/ 	.short	(.L_588 - .L_587)
	.align		4
.L_587:
        /*00b4*/ 	.word	index@(.nv.constant0._Z12resizeKernelItLi1E19NearestInterpolatorItLi1EEEvPKT_i8NppiSize8NppiRectPS2_iS5_S6_)
        /*00b8*/ 	.short	0x0380
        /*00ba*/ 	.short	0x004c


	//----- nvinfo : EIATTR_SW_WAR
	.align		4
.L_588:
        /*00bc*/ 	.byte	0x04, 0x36
        /*00be*/ 	.short	(.L_590 - .L_589)
.L_589:
        /*00c0*/ 	.word	0x00000008
.L_590:


//--------------------- .nv.info._Z12resizeKernelIhLi3E19LanczosInterpolatorIhLi3EEEvPKT_i8NppiSize8NppiRectPS2_iS5_S6_ --------------------------
	.section	.nv.info._Z12resizeKernelIhLi3E19LanczosInterpolatorIhLi3EEEvPKT_i8NppiSize8NppiRectPS2_iS5_S6_,"",@"SHT_CUDA_INFO"
	.sectionflags	@""
	.align	4


	//----- nvinfo : EIATTR_CUDA_API_VERSION
	.align		4
        /*0000*/ 	.byte	0x04, 0x37
        /*0002*/ 	.short	(.L_592 - .L_591)
.L_591:
        /*0004*/ 	.word	0x00000082


	//----- nvinfo : EIATTR_KPARAM_INFO
	.align		4
.L_592:
        /*0008*/ 	.byte	0x04, 0x17
        /*000a*/ 	.short	(.L_594 - .L_593)
.L_593:
        /*000c*/ 	.word	0x00000000
        /*0010*/ 	.short	0x0007
        /*0012*/ 	.short	0x003c
        /*0014*/ 	.byte	0x00, 0xf0, 0x41, 0x00


	//----- nvinfo : EIATTR_KPARAM_INFO
	.align		4
.L_594:
        /*0018*/ 	.byte	0x04, 0x17
        /*001a*/ 	.short	(.L_596 - .L_595)
.L_595:
        /*001c*/ 	.word	0x00000000
        /*0020*/ 	.short	0x0006
        /*0022*/ 	.short	0x0034
        /*0024*/ 	.byte	0x00, 0xf0, 0x21, 0x00


	//----- nvinfo : EIATTR_KPARAM_INFO
	.align		4
.L_596:
        /*0028*/ 	.byte	0x04, 0x17
        /*002a*/ 	.short	(.L_598 - .L_597)
.L_597:
        /*002c*/ 	.word	0x00000000
        /*0030*/ 	.short	0x0005
        /*0032*/ 	.short	0x0030
        /*0034*/ 	.byte	0x00, 0xf0, 0x11, 0x00


	//----- nvinfo : EIATTR_KPARAM_INFO
	.align		4
.L_598:
        /*0038*/ 	.byte	0x04, 0x17
        /*003a*/ 	.short	(.L_600 - .L_599)
.L_599:
        /*003c*/ 	.word	0x00000000
        /*0040*/ 	.short	0x0004
        /*0042*/ 	.short	0x0028
        /*0044*/ 	.byte	0x00, 0xf5, 0x21, 0x00


	//----- nvinfo : EIATTR_KPARAM_INFO
	.align		4
.L_600:
        /*0048*/ 	.byte	0x04, 0x17
        /*004a*/ 	.short	(.L_602 - .L_601)
.L_601:
        /*004c*/ 	.word	0x00000000
        /*0050*/ 	.short	0x0003
        /*0052*/ 	.short	0x0014
        /*0054*/ 	.byte	0x00, 0xf0, 0x41, 0x00


	//----- nvinfo : EIATTR_KPARAM_INFO
	.align		4
.L_602:
        /*0058*/ 	.byte	0x04, 0x17
        /*005a*/ 	.short	(.L_604 - .L_603)
.L_603:
        /*005c*/ 	.word	0x00000000
        /*0060*/ 	.short	0x0002
        /*0062*/ 	.short	0x000c
        /*0064*/ 	.byte	0x00, 0xf0, 0x21, 0x00


	//----- nvinfo : EIATTR_KPARAM_INFO
	.align		4
.L_604:
        /*0068*/ 	.byte	0x04, 0x17
        /*006a*/ 	.short	(.L_606 - .L_605)
.L_605:
        /*006c*/ 	.word	0x00000000
        /*0070*/ 	.short	0x0001
        /*0072*/ 	.short	0x0008
        /*0074*/ 	.byte	0x00, 0xf0, 0x11, 0x00


	//----- nvinfo : EIATTR_KPARAM_INFO
	.align		4
.L_606:
        /*0078*/ 	.byte	0x04, 0x17
        /*007a*/ 	.short	(.L_608 - .L_607)
.L_607:
        /*007c*/ 	.word	0x00000000
        /*0080*/ 	.short	0x0000
        /*0082*/ 	.short	0x0000
        /*0084*/ 	.byte	0x00, 0xf5, 0x21, 0x00


	//----- nvinfo : EIATTR_SPARSE_MMA_MASK
	.align		4
.L_608:
        /*0088*/ 	.byte	0x03, 0x50
        /*008a*/ 	.short	0x0000


	//----- nvinfo : EIATTR_MAXREG_COUNT
	.align		4
        /*008c*/ 	.byte	0x03, 0x1b
        /*008e*/ 	.short	0x00ff


	//----- nvinfo : EIATTR_MERCURY_ISA_VERSION
	.align		4
        /*0090*/ 	.byte	0x03, 0x5f
        /*0092*/ 	.short	0x0101


	//----- nvinfo : EIATTR_VRC_CTA_INIT_COUNT
	.align		4
        /*0094*/ 	.byte	0x02, 0x4a
	.zero		1
	.zero		1


	//----- nvinfo : EIATTR_EXIT_INSTR_OFFSETS
	.align		4
        /*0098*/ 	.byte	0x04, 0x1c
        /*009a*/ 	.short	(.L_610 - .L_609)


	//   ....[0]....
.L_609:
        /*009c*/ 	.word	0x000000f0


	//   ....[1]....
        /*00a0*/ 	.word	0x0000f930


	//----- nvinfo : EIATTR_CRS_STACK_SIZE
	.align		4
.L_610:
        /*00a4*/ 	.byte	0x04, 0x1e
        /*00a6*/ 	.short	(.L_612 - .L_611)
.L_611:
        /*00a8*/ 	.word	0x00000000


	//----- nvinfo : EIATTR_CBANK_PARAM_SIZE
	.align		4
.L_612:
        /*00ac*/ 	.byte	0x03, 0x19
        /*00ae*/ 	.short	0x004c


	//----- nvinfo : EIATTR_PARAM_CBANK
	.align		4
        /*00b0*/ 	.byte	0x04, 0x0a
        /*00b2*/ 	.short	(.L_614 - .L_613)
	.align		4
.L_613:
        /*00b4*/ 	.word	index@(.nv.constant0._Z12resizeKernelIhLi3E19LanczosInterpolatorIhLi3EEEvPKT_i8NppiSize8NppiRectPS2_iS5_S6_)
        /*00b8*/ 	.short	0x0380
        /*00ba*/ 	.short	0x004c


	//----- nvinfo : EIATTR_SW_WAR
	.align		4
.L_614:
        /*00bc*/ 	.byte	0x04, 0x36
        /*00be*/ 	.short	(.L_616 - .L_615)
.L_615:
        /*00c0*/ 	.word	0x00000008
.L_616:


//--------------------- .nv.info._Z12resizeKernelIhLi3E25SuperSamplingInterpolatorIhLi3EEEvPKT_i8NppiSize8NppiRectPS2_iS5_S6_ --------------------------
	.section	.nv.info._Z12resizeKernelIhLi3E25SuperSamplingInterpolatorIhLi3EEEvPKT_i8NppiSize8NppiRectPS2_iS5_S6_,"",@"SHT_CUDA_INFO"
	.sectionflags	@""
	.align	4


	//----- nvinfo : EIATTR_CUDA_API_VERSION
	.align		4
        /*0000*/ 	.byte	0x04, 0x37
        /*0002*/ 	.short	(.L_618 - .L_617)
.L_617:
        /*0004*/ 	.word	0x00000082


	//----- nvinfo : EIATTR_KPARAM_INFO
	.align		4
.L_618:
        /*0008*/ 	.byte	0x04, 0x17
        /*000a*/ 	.short	(.L_620 - .L_619)
.L_619:
        /*000c*/ 	.word	0x00000000
        /*0010*/ 	.short	0x0007
        /*0012*/ 	.short	0x003c
        /*0014*/ 	.byte	0x00, 0xf0, 0x41, 0x00


	//----- nvinfo : EIATTR_KPARAM_INFO
	.align		4
.L_620:
        /*0018*/ 	.byte	0x04, 0x17
        /*001a*/ 	.short	(.L_622 - .L_621)
.L_621:
        /*001c*/ 	.word	0x00000000
        /*0020*/ 	.short	0x0006
        /*0022*/ 	.short	0x0034
        /*0024*/ 	.byte	0x00, 0xf0, 0x21, 0x00


	//----- nvinfo : EIATTR_KPARAM_INFO
	.align		4
.L_622:
        /*0028*/ 	.byte	0x04, 0x17
        /*002a*/ 	.short	(.L_624 - .L_623)
.L_623:
        /*002c*/ 	.word	0x00000000
        /*0030*/ 	.short	0x0005
        /*0032*/ 	.short	0x0030
        /*0034*/ 	.byte	0x00, 0xf0, 0x11, 0x00


	//----- nvinfo : EIATTR_KPARAM_INFO
	.align		4
.L_624:
        /*0038*/ 	.byte	0x04, 0x17
        /*003a*/ 	.short	(.L_626 - .L_625)
.L_625:
        /*003c*/ 	.word	0x00000000
        /*0040*/ 	.short	0x0004
        /*0042*/ 	.short	0x0028
        /*0044*/ 	.byte	0x00, 0xf5, 0x21, 0x00


	//----- nvinfo : EIATTR_KPARAM_INFO
	.align		4
.L_626:
        /*0048*/ 	.byte	0x04, 0x17
        /*004a*/ 	.short	(.L_628 - .L_627)
.L_627:
        /*004c*/ 	.word	0x00000000
        /*0050*/ 	.short	0x0003
        /*0052*/ 	.short	0x0014
        /*0054*/ 	.byte	0x00, 0xf0, 0x41, 0x00


	//----- nvinfo : EIATTR_KPARAM_INFO
	.align		4
.L_628:
        /*0058*/ 	.byte	0x04, 0x17
        /*005a*/ 	.short	(.L_630 - .L_629)
.L_629:
        /*005c*/ 	.word	0x00000000
        /*0060*/ 	.short	0x0002
        /*0062*/ 	.short	0x000c
        /*0064*/ 	.byte	0x00, 0xf0, 0x21, 0x00


	//----- nvinfo : EIATTR_KPARAM_INFO
	.align		4
.L_630:
        /*0068*/ 	.byte	0x04, 0x17
        /*006a*/ 	.short	(.L_632 - .L_631)
.L_631:
        /*006c*/ 	.word	0x00000000
        /*0070*/ 	.short	0x0001
        /*0072*/ 	.short	0x0008
        /*0074*/ 	.byte	0x00, 0xf0, 0x11, 0x00


	//----- nvinfo : EIATTR_KPARAM_INFO
	.align		4
.L_632:
        /*0078*/ 	.byte	0x04, 0x17
        /*007a*/ 	.short	(.L_634 - .L_633)
.L_633:
        /*007c*/ 	.word	0x00000000
        /*0080*/ 	.short	0x0000
        /*0082*/ 	.short	0x0000
        /*0084*/ 	.byte	0x00, 0xf5, 0x21, 0x00


	//----- nvinfo : EIATTR_SPARSE_MMA_MASK
	.align		4
.L_634:
        /*0088*/ 	.byte	0x03, 0x50
        /*008a*/ 	.short	0x0000


	//----- nvinfo : EIATTR_MAXREG_COUNT
	.align		4
        /*008c*/ 	.byte	0x03, 0x1b
        /*008e*/ 	.short	0x00ff


	//----- nvinfo : EIATTR_MERCURY_ISA_VERSION
	.align		4
        /*0090*/ 	.byte	0x03, 0x5f
        /*0092*/ 	.short	0x0101


	//----- nvinfo : EIATTR_VRC_CTA_INIT_COUNT
	.align		4
        /*0094*/ 	.byte	0x02, 0x4a
	.zero		1
	.zero		1


	//----- nvinfo : EIATTR_EXIT_INSTR_OFFSETS
	.align		4
        /*0098*/ 	.byte	0x04, 0x1c
        /*009a*/ 	.short	(.L_636 - .L_635)


	//   ....[0]....
.L_635:
        /*009c*/ 	.word	0x000000d0


	//   ....[1]....
        /*00a0*/ 	.word	0x00000f50


	//   ....[2]....
        /*00a4*/ 	.word	0x000012e0


	//----- nvinfo : EIATTR_CRS_STACK_SIZE
	.align		4
.L_636:
        /*00a8*/ 	.byte	0x04, 0x1e
        /*00aa*/ 	.short	(.L_638 - .L_637)
.L_637:
        /*00ac*/ 	.word	0x00000000


	//----- nvinfo : EIATTR_CBANK_PARAM_SIZE
	.align		4
.L_638:
        /*00b0*/ 	.byte	0x03, 0x19
        /*00b2*/ 	.short	0x004c


	//----- nvinfo : EIATTR_PARAM_CBANK
	.align		4
        /*00b4*/ 	.byte	0x04, 0x0a
        /*00b6*/ 	.short	(.L_640 - .L_639)
	.align		4
.L_639:
        /*00b8*/ 	.word	index@(.nv.constant0._Z12resizeKernelIhLi3E25SuperSamplingInterpolatorIhLi3EEEvPKT_i8NppiSize8NppiRectPS2_iS5_S6_)
        /*00bc*/ 	.short	0x0380
        /*00be*/ 	.short	0x004c


	//----- nvinfo : EIATTR_SW_WAR
	.align		4
.L_640:
        /*00c0*/ 	.byte	0x04, 0x36
        /*00c2*/ 	.short	(.L_642 - .L_641)
.L_641:
        /*00c4*/ 	.word	0x00000008
.L_642:


//--------------------- .nv.info._Z12resizeKernelIhLi3E17CubicInterpolatorIhLi3EEEvPKT_i8NppiSize8NppiRectPS2_iS5_S6_ --------------------------
	.section	.nv.info._Z12resizeKernelIhLi3E17CubicInterpolatorIhLi3EEEvPKT_i8NppiSize8NppiRectPS2_iS5_S6_,"",@"SHT_CUDA_INFO"
	.sectionflags	@""
	.align	4


	//----- nvinfo : EIATTR_CUDA_API_VERSION
	.align		4
        /*0000*/ 	.byte	0x04, 0x37
        /*0002*/ 	.short	(.L_644 - .L_643)
.L_643:
        /*0004*/ 	.word	0x00000082


	//----- nvinfo : EIATTR_KPARAM_INFO
	.align		4
.L_644:
        /*0008*/ 	.byte	0x04, 0x17
        /*000a*/ 	.short	(.L_646 - .L_645)
.L_645:
        /*000c*/ 	.word	0x00000000
        /*0010*/ 	.short	0x0007
        /*0012*/ 	.short	0x003c
        /*0014*/ 	.byte	0x00, 0xf0, 0x41, 0x00


	//----- nvinfo : EIATTR_KPARAM_INFO
	.align		4
.L_646:
        /*0018*/ 	.byte	0x04, 0x17
        /*001a*/ 	.short	(.L_648 - .L_647)
.L_647:
        /*001c*/ 	.word	0x00000000
        /*0020*/ 	.short	0x0006
        /*0022*/ 	.short	0x0034
        /*0024*/ 	.byte	0x00, 0xf0, 0x21, 0x00


	//----- nvinfo : EIATTR_KPARAM_INFO
	.align		4
.L_648:
        /*0028*/ 	.byte	0x04, 0x17
        /*002a*/ 	.short	(.L_650 - .L_649)
.L_649:
        /*002c*/ 	.word	0x00000000
        /*0030*/ 	.short	0x0005
        /*0032*/ 	.short	0x0030
        /*0034*/ 	.byte	0x00, 0xf0, 0x11, 0x00


	//----- nvinfo : EIATTR_KPARAM_INFO
	.align		4
.L_650:
        /*0038*/ 	.byte	0x04, 0x17
        /*003a*/ 	.short	(.L_652 - .L_651)
.L_651:
        /*003c*/ 	.word	0x00000000
        /*0040*/ 	.short	0x0004
        /*0042*/ 	.short	0x0028
        /*0044*/ 	.byte	0x00, 0xf5, 0x21, 0x00


	//----- nvinfo : EIATTR_KPARAM_INFO
	.align		4
.L_652:
        /*0048*/ 	.byte	0x04, 0x17
        /*004a*/ 	.short	(.L_654 - .L_653)
.L_653:
        /*004c*/ 	.word	0x00000000
        /*0050*/ 	.short	0x0003
        /*0052*/ 	.short	0x0014
        /*0054*/ 	.byte	0x00, 0xf0, 0x41, 0x00


	//----- nvinfo : EIATTR_KPARAM_INFO
	.align		4
.L_654:
        /*0058*/ 	.byte	0x04, 0x17
        /*005a*/ 	.short	(.L_656 - .L_655)
.L_655:
        /*005c*/ 	.word	0x00000000
        /*0060*/ 	.short	0x0002
        /*0062*/ 	.short	0x000c
        /*0064*/ 	.byte	0x00, 0xf0, 0x21, 0x00


	//----- nvinfo : EIATTR_KPARAM_INFO
	.align		4
.L_656:
        /*0068*/ 	.byte	0x04, 0x17
        /*006a*/ 	.short	(.L_658 - .L_657)
.L_657:
        /*006c*/ 	.word	0x00000000
        /*0070*/ 	.short	0x0001
        /*0072*/ 	.short	0x0008
        /*0074*/ 	.byte	0x00, 0xf0, 0x11, 0x00


	//----- nvinfo : EIATTR_KPARAM_INFO
	.align		4
.L_658:
        /*0078*/ 	.byte	0x04, 0x17
        /*007a*/ 	.short	(.L_660 - .L_659)
.L_659:
        /*007c*/ 	.word	0x00000000
        /*0080*/ 	.short	0x0000
        /*0082*/ 	.short	0x0000
        /*0084*/ 	.byte	0x00, 0xf5, 0x21, 0x00


	//----- nvinfo : EIATTR_SPARSE_MMA_MASK
	.align		4
.L_660:
        /*0088*/ 	.byte	0x03, 0x50
        /*008a*/ 	.short	0x0000


	//----- nvinfo : EIATTR_MAXREG_COUNT
	.align		4
        /*008c*/ 	.byte	0x03, 0x1b
        /*008e*/ 	.short	0x00ff


	//----- nvinfo : EIATTR_MERCURY_ISA_VERSION
	.align		4
        /*0090*/ 	.byte	0x03, 0x5f
        /*0092*/ 	.short	0x0101


	//----- nvinfo : EIATTR_VRC_CTA_INIT_COUNT
	.align		4
        /*0094*/ 	.byte	0x02, 0x4a
	.zero		1
	.zero		1


	//----- nvinfo : EIATTR_EXIT_INSTR_OFFSETS
	.align		4
        /*0098*/ 	.byte	0x04, 0x1c
        /*009a*/ 	.short	(.L_662 - .L_661)


	//   ....[0]....
.L_661:
        /*009c*/ 	.word	0x000000d0


	//   ....[1]....
        /*00a0*/ 	.word	0x00002df0


	//----- nvinfo : EIATTR_CRS_STACK_SIZE
	.align		4
.L_662:
        /*00a4*/ 	.byte	0x04, 0x1e
        /*00a6*/ 	.short	(.L_664 - .L_663)
.L_663:
        /*00a8*/ 	.word	0x00000000


	//----- nvinfo : EIATTR_CBANK_PARAM_SIZE
	.align		4
.L_664:
        /*00ac*/ 	.byte	0x03, 0x19
        /*00ae*/ 	.short	0x004c


	//----- nvinfo : EIATTR_PARAM_CBANK
	.align		4
        /*00b0*/ 	.byte	0x04, 0x0a
        /*00b2*/ 	.short	(.L_666 - .L_665)
	.align		4
.L_665:
        /*00b4*/ 	.word	index@(.nv.constant0._Z12resizeKernelIhLi3E17CubicInterpolatorIhLi3EEEvPKT_i8NppiSize8NppiRectPS2_iS5_S6_)
        /*00b8*/ 	.short	0x0380
        /*00ba*/ 	.short	0x004c


	//----- nvinfo : EIATTR_SW_WAR
	.align		4
.L_666:
        /*00bc*/ 	.byte	0x04, 0x36
        /*00be*/ 	.short	(.L_668 - .L_667)
.L_667:
        /*00c0*/ 	.word	0x00000008
.L_668:


//--------------------- .nv.info._Z12resizeKernelIhLi3E20BilinearInterpolatorIhLi3EEEvPKT_i8NppiSize8NppiRectPS2_iS5_S6_ --------------------------
	.section	.nv.info._Z12resizeKernelIhLi3E20BilinearInterpolatorIhLi3EEEvPKT_i8NppiSize8NppiRectPS2_iS5_S6_,"",@"SHT_CUDA_INFO"
	.sectionflags	@""
	.align	4


	//----- nvinfo : EIATTR_CUDA_API_VERSION
	.align		4
        /*0000*/ 	.byte	0x04, 0x37
        /*0002*/ 	.short	(.L_670 - .L_669)
.L_669:
        /*0004*/ 	.word	0x00000082


	//----- nvinfo : EIATTR_KPARAM_INFO
	.align		4
.L_670:
        /*0008*/ 	.byte	0x04, 0x17
        /*000a*/ 	.short	(.L_672 - .L_671)
.L_671:
        /*000c*/ 	.word	0x00000000
        /*0010*/ 	.short	0x0007
        /*0012*/ 	.short	0x003c
        /*0014*/ 	.byte	0x00, 0xf0, 0x41, 0x00


	//----- nvinfo : EIATTR_KPARAM_INFO
	.align		4
.L_672:
        /*0018*/ 	.byte	0x04, 0x17
        /*001a*/ 	.short	(.L_674 - .L_673)
.L_673:
        /*001c*/ 	.word	0x00000000
        /*0020*/ 	.short	0x0006
        /*0022*/ 	.short	0x0034
        /*0024*/ 	.byte	0x00, 0xf0, 0x21, 0x00


	//----- nvinfo : EIATTR_KPARAM_INFO
	.align		4
.L_674:
        /*0028*/ 	.byte	0x04, 0x17
        /*002a*/ 	.short	(.L_676 - .L_675)
.L_675:
        /*002c*/ 	.word	0x00000000
        /*0030*/ 	.short	0x0005
        /*0032*/ 	.short	0x0030
        /*0034*/ 	.byte	0x00, 0xf0, 0x11, 0x00


	//----- nvinfo : EIATTR_KPARAM_INFO
	.align		4
.L_676:
        /*0038*/ 	.byte	0x04, 0x17
        /*003a*/ 	.short	(.L_678 - .L_677)
.L_677:
        /*003c*/ 	.word	0x00000000
        /*0040*/ 	.short	0x0004
        /*0042*/ 	.short	0x0028
        /*0044*/ 	.byte	0x00, 0xf5, 0x21, 0x00


	//----- nvinfo : EIATTR_KPARAM_INFO
	.align		4
.L_678:
        /*0048*/ 	.byte	0x04, 0x17
        /*004a*/ 	.short	(.L_680 - .L_679)
.L_679:
        /*004c*/ 	.word	0x00000000
        /*0050*/ 	.short	0x0003
        /*0052*/ 	.short	0x0014
        /*0054*/ 	.byte	0x00, 0xf0, 0x41, 0x00


	//----- nvinfo : EIATTR_KPARAM_INFO
	.align		4
.L_680:
        /*0058*/ 	.byte	0x04, 0x17
        /*005a*/ 	.short	(.L_682 - .L_681)
.L_681:
        /*005c*/ 	.word	0x00000000
        /*0060*/ 	.short	0x0002
        /*0062*/ 	.short	0x000c
        /*0064*/ 	.byte	0x00, 0xf0, 0x21, 0x00


	//----- nvinfo : EIATTR_KPARAM_INFO
	.align		4
.L_682:
        /*0068*/ 	.byte	0x04, 0x17
        /*006a*/ 	.short	(.L_684 - .L_683)
.L_683:
        /*006c*/ 	.word	0x00000000
        /*0070*/ 	.short	0x0001
        /*0072*/ 	.short	0x0008
        /*0074*/ 	.byte	0x00, 0xf0, 0x11, 0x00


	//----- nvinfo : EIATTR_KPARAM_INFO
	.align		4
.L_684:
        /*0078*/ 	.byte	0x04, 0x17
        /*007a*/ 	.short	(.L_686 - .L_685)
.L_685:
        /*007c*/ 	.word	0x00000000
        /*0080*/ 	.short	0x0000
        /*0082*/ 	.short	0x0000
        /*0084*/ 	.byte	0x00, 0xf5, 0x21, 0x00


	//----- nvinfo : EIATTR_SPARSE_MMA_MASK
	.align		4
.L_686:
        /*0088*/ 	.byte	0x03, 0x50
        /*008a*/ 	.short	0x0000


	//----- nvinfo : EIATTR_MAXREG_COUNT
	.align		4
        /*008c*/ 	.byte	0x03, 0x1b
        /*008e*/ 	.short	0x00ff


	//----- nvinfo : EIATTR_MERCURY_ISA_VERSION
	.align		4
        /*0090*/ 	.byte	0x03, 0x5f
        /*0092*/ 	.short	0x0101


	//----- nvinfo : EIATTR_VRC_CTA_INIT_COUNT
	.align		4
        /*0094*/ 	.byte	0x02, 0x4a
	.zero		1
	.zero		1


	//----- nvinfo : EIATTR_EXIT_INSTR_OFFSETS
	.align		4
        /*0098*/ 	.byte	0x04, 0x1c
        /*009a*/ 	.short	(.L_688 - .L_687)


	//   ....[0]....
.L_687:
        /*009c*/ 	.word	0x000000d0


	//   ....[1]....
        /*00a0*/ 	.word	0x00000940


	//----- nvinfo : EIATTR_CRS_STACK_SIZE
	.align		4
.L_688:
        /*00a4*/ 	.byte	0x04, 0x1e
        /*00a6*/ 	.short	(.L_690 - .L_689)
.L_689:
        /*00a8*/ 	.word	0x00000000


	//----- nvinfo : EIATTR_CBANK_PARAM_SIZE
	.align		4
.L_690:
        /*00ac*/ 	.byte	0x03, 0x19
        /*00ae*/ 	.short	0x004c


	//----- nvinfo : EIATTR_PARAM_CBANK
	.align		4
        /*00b0*/ 	.byte	0x04, 0x0a
        /*00b2*/ 	.short	(.L_692 - .L_691)
	.align		4
.L_691:
        /*00b4*/ 	.word	index@(.nv.constant0._Z12resizeKernelIhLi3E20BilinearInterpolatorIhLi3EEEvPKT_i8NppiSize8NppiRectPS2_iS5_S6_)
        /*00b8*/ 	.short	0x0380
        /*00ba*/ 	.short	0x004c


	//----- nvinfo : EIATTR_SW_WAR
	.align		4
.L_692:
        /*00bc*/ 	.byte	0x04, 0x36
        /*00be*/ 	.short	(.L_694 - .L_693)
.L_693:
        /*00c0*/ 	.word	0x00000008
.L_694:


//--------------------- .nv.info._Z12resizeKernelIhLi3E19NearestInterpolatorIhLi3EEEvPKT_i8NppiSize8NppiRectPS2_iS5_S6_ --------------------------
	.section	.nv.info._Z12resizeKernelIhLi3E19NearestInterpolatorIhLi3EEEvPKT_i8NppiSize8NppiRectPS2_iS5_S6_,"",@"SHT_CUDA_INFO"
	.sectionflags	@""
	.align	4


	//----- nvinfo : EIATTR_CUDA_API_VERSION
	.align		4
        /*0000*/ 	.byte	0x04, 0x37
        /*0002*/ 	.short	(.L_696 - .L_695)
.L_695:
        /*0004*/ 	.word	0x00000082


	//----- nvinfo : EIATTR_KPARAM_INFO
	.align		4
.L_696:
        /*0008*/ 	.byte	0x04, 0x17
        /*000a*/ 	.short	(.L_698 - .L_697)
.L_697:
        /*000c*/ 	.word	0x00000000
        /*0010*/ 	.short	0x0007
        /*0012*/ 	.short	0x003c
        /*0014*/ 	.byte	0x00, 0xf0, 0x41, 0x00


	//----- nvinfo : EIATTR_KPARAM_INFO
	.align		4
.L_698:
        /*0018*/ 	.byte	0x04, 0x17
        /*001a*/ 	.short	(.L_700 - .L_699)
.L_699:
        /*001c*/ 	.word	0x00000000
        /*0020*/ 	.short	0x0006
        /*0022*/ 	.short	0x0034
        /*0024*/ 	.byte	0x00, 0xf0, 0x21, 0x00


	//----- nvinfo : EIATTR_KPARAM_INFO
	.align		4
.L_700:
        /*0028*/ 	.byte	0x04, 0x17
        /*002a*/ 	.short	(.L_702 - .L_701)
.L_701:
        /*002c*/ 	.word	0x00000000
        /*0030*/ 	.short	0x0005
        /*0032*/ 	.short	0x0030
        /*0034*/ 	.byte	0x00, 0xf0, 0x11, 0x00


	//----- nvinfo : EIATTR_KPARAM_INFO
	.align		4
.L_702:
        /*0038*/ 	.byte	0x04, 0x17
        /*003a*/ 	.short	(.L_704 - .L_703)
.L_703:
        /*003c*/ 	.word	0x00000000
        /*0040*/ 	.short	0x0004
        /*0042*/ 	.short	0x0028
        /*0044*/ 	.byte	0x00, 0xf5, 0x21, 0x00


	//----- nvinfo : EIATTR_KPARAM_INFO
	.align		4
.L_704:
        /*0048*/ 	.byte	0x04, 0x17
        /*004a*/ 	.short	(.L_706 - .L_705)
.L_705:
        /*004c*/ 	.word	0x00000000
        /*0050*/ 	.short	0x0003
        /*0052*/ 	.short	0x0014
        /*0054*/ 	.byte	0x00, 0xf0, 0x41, 0x00


	//----- nvinfo : EIATTR_KPARAM_INFO
	.align		4
.L_706:
        /*0058*/ 	.byte	0x04, 0x17
        /*005a*/ 	.short	(.L_708 - .L_707)
.L_707:
        /*005c*/ 	.word	0x00000000
        /*0060*/ 	.short	0x0002
        /*0062*/ 	.short	0x000c
        /*0064*/ 	.byte	0x00, 0xf0, 0x21, 0x00


	//----- nvinfo : EIATTR_KPARAM_INFO
	.align		4
.L_708:
        /*0068*/ 	.byte	0x04, 0x17
        /*006a*/ 	.short	(.L_710 - .L_709)
.L_709:
        /*006c*/ 	.word	0x00000000
        /*0070*/ 	.short	0x0001
        /*0072*/ 	.short	0x0008
        /*0074*/ 	.byte	0x00, 0xf0, 0x11, 0x00


	//----- nvinfo : EIATTR_KPARAM_INFO
	.align		4
.L_710:
        /*0078*/ 	.byte	0x04, 0x17
        /*007a*/ 	.short	(.L_712 - .L_711)
.L_711:
        /*007c*/ 	.word	0x00000000
        /*0080*/ 	.short	0x0000
        /*0082*/ 	.short	0x0000
        /*0084*/ 	.byte	0x00, 0xf5, 0x21, 0x00


	//----- nvinfo : EIATTR_SPARSE_MMA_MASK
	.align		4
.L_712:
        /*0088*/ 	.byte	0x03, 0x50
        /*008a*/ 	.short	0x0000


	//----- nvinfo : EIATTR_MAXREG_COUNT
	.align		4
        /*008c*/ 	.byte	0x03, 0x1b
        /*008e*/ 	.short	0x00ff


	//----- nvinfo : EIATTR_MERCURY_ISA_VERSION
	.align		4
        /*0090*/ 	.byte	0x03, 0x5f
        /*0092*/ 	.short	0x0101


	//----- nvinfo : EIATTR_VRC_CTA_INIT_COUNT
	.align		4
        /*0094*/ 	.byte	0x02, 0x4a
	.zero		1
	.zero		1


	//----- nvinfo : EIATTR_EXIT_INSTR_OFFSETS
	.align		4
        /*0098*/ 	.byte	0x04, 0x1c
        /*009a*/ 	.short	(.L_714 - .L_713)


	//   ....[0]....
.L_713:
        /*009c*/ 	.word	0x000000d0


	//   ....[1]....
        /*00a0*/ 	.word	0x00000550


	//----- nvinfo : EIATTR_CRS_STACK_SIZE
	.align		4
.L_714:
        /*00a4*/ 	.byte	0x04, 0x1e
        /*00a6*/ 	.short	(.L_716 - .L_715)
.L_715:
        /*00a8*/ 	.word	0x00000000


	//----- nvinfo : EIATTR_CBANK_PARAM_SIZE
	.align		4
.L_716:
        /*00ac*/ 	.byte	0x03, 0x19
        /*00ae*/ 	.short	0x004c


	//----- nvinfo : EIATTR_PARAM_CBANK
	.align		4
        /*00b0*/ 	.byte	0x04, 0x0a
        /*00b2*/ 	.short	(.L_718 - .L_717)
	.align		4
.L_717:
        /*00b4*/ 	.word	index@(.nv.constant0._Z12resizeKernelIhLi3E19NearestInterpolatorIhLi3EEEvPKT_i8NppiSize8NppiRectPS2_iS5_S6_)
        /*00b8*/ 	.short	0x0380
        /*00ba*/ 	.short	0x004c


	//----- nvinfo : EIATTR_SW_WAR
	.align		4
.L_718:
        /*00bc*/ 	.byte	0x04, 0x36
        /*00be*/ 	.short	(.L_720 - .L_719)
.L_719:
        /*00c0*/ 	.word	0x00000008
.L_720:


//--------------------- .nv.info._Z12resizeKernelIhLi1E19LanczosInterpolatorIhLi1EEEvPKT_i8NppiSize8NppiRectPS2_iS5_S6_ --------------------------
	.section	.nv.info._Z12resizeKernelIhLi1E19LanczosInterpolatorIhLi1EEEvPKT_i8NppiSize8NppiRectPS2_iS5_S6_,"",@"SHT_CUDA_INFO"
	.sectionflags	@""
	.align	4


	//----- nvinfo : EIATTR_CUDA_API_VERSION
	.align		4
        /*0000*/ 	.byte	0x04, 0x37
        /*0002*/ 	.short	(.L_722 - .L_721)
.L_721:
        /*0004*/ 	.word	0x00000082


	//----- nvinfo : EIATTR_KPARAM_INFO
	.align		4
.L_722:
        /*0008*/ 	.byte	0x04, 0x17
        /*000a*/ 	.short	(.L_724 - .L_723)
.L_723:
        /*000c*/ 	.word	0x00000000
        /*0010*/ 	.short	0x0007
        /*0012*/ 	.short	0x003c
        /*0014*/ 	.byte	0x00, 0xf0, 0x41, 0x00


	//----- nvinfo : EIATTR_KPARAM_INFO
	.align		4
.L_724:
        /*0018*/ 	.byte	0x04, 0x17
        /*001a*/ 	.short	(.L_726 - .L_725)
.L_725:
        /*001c*/ 	.word	0x00000000
        /*0020*/ 	.short	0x0006
        /*0022*/ 	.short	0x0034
        /*0024*/ 	.byte	0x00, 0xf0, 0x21, 0x00


	//----- nvinfo : EIATTR_KPARAM_INFO
	.align		4
.L_726:
        /*0028*/ 	.byte	0x04, 0x17
        /*002a*/ 	.short	(.L_728 - .L_727)
.L_727:
        /*002c*/ 	.word	0x00000000
        /*0030*/ 	.short	0x0005
        /*0032*/ 	.short	0x0030
        /*0034*/ 	.byte	0x00, 0xf0, 0x11, 0x00


	//----- nvinfo : EIATTR_KPARAM_INFO
	.align		4
.L_728:
        /*0038*/ 	.byte	0x04, 0x17
        /*003a*/ 	.short	(.L_730 - .L_729)
.L_729:
        /*003c*/ 	.word	0x00000000
        /*0040*/ 	.short	0x0004
        /*0042*/ 	.short	0x0028
        /*0044*/ 	.byte	0x00, 0xf5, 0x21, 0x00


	//----- nvinfo : EIATTR_KPARAM_INFO
	.align		4
.L_730:
        /*0048*/ 	.byte	0x04, 0x17
        /*004a*/ 	.short	(.L_732 - .L_731)
.L_731:
        /*004c*/ 	.word	0x00000000
        /*0050*/ 	.short	0x0003
        /*0052*/ 	.short	0x0014
        /*0054*/ 	.byte	0x00, 0xf0, 0x41, 0x00


	//----- nvinfo : EIATTR_KPARAM_INFO
	.align		4
.L_732:
        /*0058*/ 	.byte	0x04, 0x17
        /*005a*/ 	.short	(.L_734 - .L_733)
.L_733:
        /*005c*/ 	.word	0x00000000
        /*0060*/ 	.short	0x0002
        /*0062*/ 	.short	0x000c
        /*0064*/ 	.byte	0x00, 0xf0, 0x21, 0x00


	//----- nvinfo : EIATTR_KPARAM_INFO
	.align		4
.L_734:
        /*0068*/ 	.byte	0x04, 0x17
        /*006a*/ 	.short	(.L_736 - .L_735)
.L_735:
        /*006c*/ 	.word	0x00000000
        /*0070*/ 	.short	0x0001
        /*0072*/ 	.short	0x0008
        /*0074*/ 	.byte	0x00, 0xf0, 0x11, 0x00


	//----- nvinfo : EIATTR_KPARAM_INFO
	.align		4
.L_736:
        /*0078*/ 	.byte	0x04, 0x17
        /*007a*/ 	.short	(.L_738 - .L_737)
.L_737:
        /*007c*/ 	.word	0x00000000
        /*0080*/ 	.short	0x0000
        /*0082*/ 	.short	0x0000
        /*0084*/ 	.byte	0x00, 0xf5, 0x21, 0x00


	//----- nvinfo : EIATTR_SPARSE_MMA_MASK
	.align		4
.L_738:
        /*0088*/ 	.byte	0x03, 0x50
        /*008a*/ 	.short	0x0000


	//----- nvinfo : EIATTR_MAXREG_COUNT
	.align		4
        /*008c*/ 	.byte	0x03, 0x1b
        /*008e*/ 	.short	0x00ff


	//----- nvinfo : EIATTR_MERCURY_ISA_VERSION
	.align		4
        /*0090*/ 	.byte	0x03, 0x5f
        /*0092*/ 	.short	0x0101


	//----- nvinfo : EIATTR_VRC_CTA_INIT_COUNT
	.align		4
        /*0094*/ 	.byte	0x02, 0x4a
	.zero		1
	.zero		1


	//----- nvinfo : EIATTR_EXIT_INSTR_OFFSETS
	.align		4
        /*0098*/ 	.byte	0x04, 0x1c
        /*009a*/ 	.short	(.L_740 - .L_739)


	//   ....[0]....
.L_739:
        /*009c*/ 	.word	0x000000e0


	//   ....[1]....
        /*00a0*/ 	.word	0x000060c0


	//----- nvinfo : EIATTR_CRS_STACK_SIZE
	.align		4
.L_740:
        /*00a4*/ 	.byte	0x04, 0x1e
        /*00a6*/ 	.short	(.L_742 - .L_741)
.L_741:
        /*00a8*/ 	.word	0x00000000


	//----- nvinfo : EIATTR_CBANK_PARAM_SIZE
	.align		4
.L_742:
        /*00ac*/ 	.byte	0x03, 0x19
        /*00ae*/ 	.short	0x004c


	//----- nvinfo : EIATTR_PARAM_CBANK
	.align		4
        /*00b0*/ 	.byte	0x04, 0x0a
        /*00b2*/ 	.short	(.L_744 - .L_743)
	.align		4
.L_743:
        /*00b4*/ 	.word	index@(.nv.constant0._Z12resizeKernelIhLi1E19LanczosInterpolatorIhLi1EEEvPKT_i8NppiSize8NppiRectPS2_iS5_S6_)
        /*00b8*/ 	.short	0x0380
        /*00ba*/ 	.short	0x004c


	//----- nvinfo : EIATTR_SW_WAR
	.align		4
.L_744:
        /*00bc*/ 	.byte	0x04, 0x36
        /*00be*/ 	.short	(.L_746 - .L_745)
.L_745:
        /*00c0*/ 	.word	0x00000008
.L_746:


//--------------------- .nv.info._Z12resizeKernelIhLi1E25SuperSamplingInterpolatorIhLi1EEEvPKT_i8NppiSize8NppiRectPS2_iS5_S6_ --------------------------
	.section	.nv.info._Z12resizeKernelIhLi1E25SuperSamplingInterpolatorIhLi1EEEvPKT_i8NppiSize8NppiRectPS2_iS5_S6_,"",@"SHT_CUDA_INFO"
	.sectionflags	@""
	.align	4


	//----- nvinfo : EIATTR_CUDA_API_VERSION
	.align		4
        /*0000*/ 	.byte	0x04, 0x37
        /*0002*/ 	.short	(.L_748 - .L_747)
.L_747:
        /*0004*/ 	.word	0x00000082


	//----- nvinfo : EIATTR_KPARAM_INFO
	.align		4
.L_748:
        /*0008*/ 	.byte	0x04, 0x17
        /*000a*/ 	.short	(.L_750 - .L_749)
.L_749:
        /*000c*/ 	.word	0x00000000
        /*0010*/ 	.short	0x0007
        /*0012*/ 	.short	0x003c
        /*0014*/ 	.byte	0x00, 0xf0, 0x41, 0x00


	//----- nvinfo : EIATTR_KPARAM_INFO
	.align		4
.L_750:
        /*0018*/ 	.byte	0x04, 0x17
        /*001a*/ 	.short	(.L_752 - .L_751)
.L_751:
        /*001c*/ 	.word	0x00000000
        /*0020*/ 	.short	0x0006
        /*0022*/ 	.short	0x0034
        /*0024*/ 	.byte	0x00, 0xf0, 0x21, 0x00


	//----- nvinfo : EIATTR_KPARAM_INFO
	.align		4
.L_752:
        /*0028*/ 	.byte	0x04, 0x17
        /*002a*/ 	.short	(.L_754 - .L_753)
.L_753:
        /*002c*/ 	.word	0x00000000
        /*0030*/ 	.short	0x0005
        /*0032*/ 	.short	0x0030
        /*0034*/ 	.byte	0x00, 0xf0, 0x11, 0x00


	//----- nvinfo : EIATTR_KPARAM_INFO
	.align		4
.L_754:
        /*0038*/ 	.byte	0x04, 0x17
        /*003a*/ 	.short	(.L_756 - .L_755)
.L_755:
        /*003c*/ 	.word	0x00000000
        /*0040*/ 	.short	0x0004
        /*0042*/ 	.short	0x0028
        /*0044*/ 	.byte	0x00, 0xf5, 0x21, 0x00


	//----- nvinfo : EIATTR_KPARAM_INFO
	.align		4
.L_756:
        /*0048*/ 	.byte	0x04, 0x17
        /*004a*/ 	.short	(.L_758 - .L_757)
.L_757:
        /*004c*/ 	.word	0x00000000
        /*0050*/ 	.short	0x0003
        /*0052*/ 	.short	0x0014
        /*0054*/ 	.byte	0x00, 0xf0, 0x41, 0x00


	//----- nvinfo : EIATTR_KPARAM_INFO
	.align		4
.L_758:
        /*0058*/ 	.byte	0x04, 0x17
        /*005a*/ 	.short	(.L_760 - .L_759)
.L_759:
        /*005c*/ 	.word	0x00000000
        /*0060*/ 	.short	0x0002
        /*0062*/ 	.short	0x000c
        /*0064*/ 	.byte	0x00, 0xf0, 0x21, 0x00


	//----- nvinfo : EIATTR_KPARAM_INFO
	.align		4
.L_760:
        /*0068*/ 	.byte	0x04, 0x17
        /*006a*/ 	.short	(.L_762 - .L_761)
.L_761:
        /*006c*/ 	.word	0x00000000
        /*0070*/ 	.short	0x0001
        /*0072*/ 	.short	0x0008
        /*0074*/ 	.byte	0x00, 0xf0, 0x11, 0x00


	//----- nvinfo : EIATTR_KPARAM_INFO
	.align		4
.L_762:
        /*0078*/ 	.byte	0x04, 0x17
        /*007a*/ 	.short	(.L_764 - .L_763)
.L_763:
        /*007c*/ 	.word	0x00000000
        /*0080*/ 	.short	0x0000
        /*0082*/ 	.short	0x0000
        /*0084*/ 	.byte	0x00, 0xf5, 0x21, 0x00


	//----- nvinfo : EIATTR_SPARSE_MMA_MASK
	.align		4
.L_764:
        /*0088*/ 	.byte	0x03, 0x50
        /*008a*/ 	.short	0x0000


	//----- nvinfo : EIATTR_MAXREG_COUNT
	.align		4
        /*008c*/ 	.byte	0x03, 0x1b
        /*008e*/ 	.short	0x00ff


	//----- nvinfo : EIATTR_MERCURY_ISA_VERSION
	.align		4
        /*0090*/ 	.byte	0x03, 0x5f
        /*0092*/ 	.short	0x0101


	//----- nvinfo : EIATTR_VRC_CTA_INIT_COUNT
	.align		4
        /*0094*/ 	.byte	0x02, 0x4a
	.zero		1
	.zero		1


	//----- nvinfo : EIATTR_EXIT_INSTR_OFFSETS
	.align		4
        /*0098*/ 	.byte	0x04, 0x1c
        /*009a*/ 	.short	(.L_766 - .L_765)


	//   ....[0]....
.L_765:
        /*009c*/ 	.word	0x000000d0


	//   ....[1]....
        /*00a0*/ 	.word	0x000010a0


	//   ....[2]....
        /*00a4*/ 	.word	0x00001100


	//----- nvinfo : EIATTR_CRS_STACK_SIZE
	.align		4
.L_766:
        /*00a8*/ 	.byte	0x04, 0x1e
        /*00aa*/ 	.short	(.L_768 - .L_767)
.L_767:
        /*00ac*/ 	.word	0x00000000


	//----- nvinfo : EIATTR_CBANK_PARAM_SIZE
	.align		4
.L_768:
        /*00b0*/ 	.byte	0x03, 0x19
        /*00b2*/ 	.short	0x004c


	//----- nvinfo : EIATTR_PARAM_CBANK
	.align		4
        /*00b4*/ 	.byte	0x04, 0x0a
        /*00b6*/ 	.short	(.L_770 - .L_769)
	.align		4
.L_769:
        /*00b8*/ 	.word	index@(.nv.constant0._Z12resizeKernelIhLi1E25SuperSamplingInterpolatorIhLi1EEEvPKT_i8NppiSize8NppiRectPS2_iS5_S6_)
        /*00bc*/ 	.short	0x0380
        /*00be*/ 	.short	0x004c


	//----- nvinfo : EIATTR_SW_WAR
	.align		4
.L_770:
        /*00c0*/ 	.byte	0x04, 0x36
        /*00c2*/ 	.short	(.L_772 - .L_771)
.L_771:
        /*00c4*/ 	.word	0x00000008
.L_772:


//--------------------- .nv.info._Z12resizeKernelIhLi1E17CubicInterpolatorIhLi1EEEvPKT_i8NppiSize8NppiRectPS2_iS5_S6_ --------------------------
	.section	.nv.info._Z12resizeKernelIhLi1E17CubicInterpolatorIhLi1EEEvPKT_i8NppiSize8NppiRectPS2_iS5_S6_,"",@"SHT_CUDA_INFO"
	.sectionflags	@""
	.align	4


	//----- nvinfo : EIATTR_CUDA_API_VERSION
	.align		4
        /*0000*/ 	.byte	0x04, 0x37
        /*0002*/ 	.short	(.L_774 - .L_773)
.L_773:
        /*0004*/ 	.word	0x00000082


	//----- nvinfo : EIATTR_KPARAM_INFO
	.align		4
.L_774:
        /*0008*/ 	.byte	0x04, 0x17
        /*000a*/ 	.short	(.L_776 - .L_775)
.L_775:
        /*000c*/ 	.word	0x00000000
        /*0010*/ 	.short	0x0007
        /*0012*/ 	.short	0x003c
        /*0014*/ 	.byte	0x00, 0xf0, 0x41, 0x00


	//----- nvinfo : EIATTR_KPARAM_INFO
	.align		4
.L_776:
        /*0018*/ 	.byte	0x04, 0x17
        /*001a*/ 	.short	(.L_778 - .L_777)
.L_777:
        /*001c*/ 	.word	0x00000000
        /*0020*/ 	.short	0x0006
        /*0022*/ 	.short	0x0034
        /*0024*/ 	.byte	0x00, 0xf0, 0x21, 0x00


	//----- nvinfo : EIATTR_KPARAM_INFO
	.align		4
.L_778:
        /*0028*/ 	.byte	0x04, 0x17
        /*002a*/ 	.short	(.L_780 - .L_779)
.L_779:
        /*002c*/ 	.word	0x00000000
        /*0030*/ 	.short	0x0005
        /*0032*/ 	.short	0x0030
        /*0034*/ 	.byte	0x00, 0xf0, 0x11, 0x00


	//----- nvinfo : EIATTR_KPARAM_INFO
	.align		4
.L_780:
        /*0038*/ 	.byte	0x04, 0x17
        /*003a*/ 	.short	(.L_782 - .L_781)
.L_781:
        /*003c*/ 	.word	0x00000000
        /*0040*/ 	.short	0x0004
        /*0042*/ 	.short	0x0028
        /*0044*/ 	.byte	0x00, 0xf5, 0x21, 0x00


	//----- nvinfo : EIATTR_KPARAM_INFO
	.align		4
.L_782:
        /*0048*/ 	.byte	0x04, 0x17
        /*004a*/ 	.short	(.L_784 - .L_783)
.L_783:
        /*004c*/ 	.word	0x00000000
        /*0050*/ 	.short	0x0003
        /*0052*/ 	.short	0x0014
        /*0054*/ 	.byte	0x00, 0xf0, 0x41, 0x00


	//----- nvinfo : EIATTR_KPARAM_INFO
	.align		4
.L_784:
        /*0058*/ 	.byte	0x04, 0x17
        /*005a*/ 	.short	(.L_786 - .L_785)
.L_785:
        /*005c*/ 	.word	0x00000000
        /*0060*/ 	.short	0x0002
        /*0062*/ 	.short	0x000c
        /*0064*/ 	.byte	0x00, 0xf0, 0x21, 0x00


	//----- nvinfo : EIATTR_KPARAM_INFO
	.align		4
.L_786:
        /*0068*/ 	.byte	0x04, 0x17
        /*006a*/ 	.short	(.L_788 - .L_787)
.L_787:
        /*006c*/ 	.word	0x00000000
        /*0070*/ 	.short	0x0001
        /*0072*/ 	.short	0x0008
        /*0074*/ 	.byte	0x00, 0xf0, 0x11, 0x00


	//----- nvinfo : EIATTR_KPARAM_INFO
	.align		4
.L_788:
        /*0078*/ 	.byte	0x04, 0x17
        /*007a*/ 	.short	(.L_790 - .L_789)
.L_789:
        /*007c*/ 	.word	0x00000000
        /*0080*/ 	.short	0x0000
        /*0082*/ 	.short	0x0000
        /*0084*/ 	.byte	0x00, 0xf5, 0x21, 0x00


	//----- nvinfo : EIATTR_SPARSE_MMA_MASK
	.align		4
.L_790:
        /*0088*/ 	.byte	0x03, 0x50
        /*008a*/ 	.short	0x0000


	//----- nvinfo : EIATTR_MAXREG_COUNT
	.align		4
        /*008c*/ 	.byte	0x03, 0x1b
        /*008e*/ 	.short	0x00ff


	//----- nvinfo : EIATTR_MERCURY_ISA_VERSION
	.align		4
        /*0090*/ 	.byte	0x03, 0x5f
        /*0092*/ 	.short	0x0101


	//----- nvinfo : EIATTR_VRC_CTA_INIT_COUNT
	.align		4
        /*0094*/ 	.byte	0x02, 0x4a
	.zero		1
	.zero		1


	//----- nvinfo : EIATTR_EXIT_INSTR_OFFSETS
	.align		4
        /*0098*/ 	.byte	0x04, 0x1c
        /*009a*/ 	.short	(.L_792 - .L_791)


	//   ....[0]....
.L_791:
        /*009c*/ 	.word	0x000000d0


	//   ....[1]....
        /*00a0*/ 	.word	0x00001580


	//----- nvinfo : EIATTR_CRS_STACK_SIZE
	.align		4
.L_792:
        /*00a4*/ 	.byte	0x04, 0x1e
        /*00a6*/ 	.short	(.L_794 - .L_793)
.L_793:
        /*00a8*/ 	.word	0x00000000


	//----- nvinfo : EIATTR_CBANK_PARAM_SIZE
	.align		4
.L_794:
        /*00ac*/ 	.byte	0x03, 0x19
        /*00ae*/ 	.short	0x004c


	//----- nvinfo : EIATTR_PARAM_CBANK
	.align		4
        /*00b0*/ 	.byte	0x04, 0x0a
        /*00b2*/ 	.short	(.L_796 - .L_795)
	.align		4
.L_795:
        /*00b4*/ 	.word	index@(.nv.constant0._Z12resizeKernelIhLi1E17CubicInterpolatorIhLi1EEEvPKT_i8NppiSize8NppiRectPS2_iS5_S6_)
        /*00b8*/ 	.short	0x0380
        /*00ba*/ 	.short	0x004c


	//----- nvinfo : EIATTR_SW_WAR
	.align		4
.L_796:
        /*00bc*/ 	.byte	0x04, 0x36
        /*00be*/ 	.short	(.L_798 - .L_797)
.L_797:
        /*00c0*/ 	.word	0x00000008
.L_798:


//--------------------- .nv.info._Z12resizeKernelIhLi1E20BilinearInterpolatorIhLi1EEEvPKT_i8NppiSize8NppiRectPS2_iS5_S6_ --------------------------
	.section	.nv.info._Z12resizeKernelIhLi1E20BilinearInterpolatorIhLi1EEEvPKT_i8NppiSize8NppiRectPS2_iS5_S6_,"",@"SHT_CUDA_INFO"
	.sectionflags	@""
	.align	4


	//----- nvinfo : EIATTR_CUDA_API_VERSION
	.align		4
        /*0000*/ 	.byte	0x04, 0x37
        /*0002*/ 	.short	(.L_800 - .L_799)
.L_799:
        /*0004*/ 	.word	0x00000082


	//----- nvinfo : EIATTR_KPARAM_INFO
	.align		4
.L_800:
        /*0008*/ 	.byte	0x04, 0x17
        /*000a*/ 	.short	(.L_802 - .L_801)
.L_801:
        /*000c*/ 	.word	0x00000000
        /*0010*/ 	.short	0x0007
        /*0012*/ 	.short	0x003c
        /*0014*/ 	.byte	0x00, 0xf0, 0x41, 0x00


	//----- nvinfo : EIATTR_KPARAM_INFO
	.align		4
.L_802:
        /*0018*/ 	.byte	0x04, 0x17
        /*001a*/ 	.short	(.L_804 - .L_803)
.L_803:
        /*001c*/ 	.word	0x00000000
        /*0020*/ 	.short	0x0006
        /*0022*/ 	.short	0x0034
        /*0024*/ 	.byte	0x00, 0xf0, 0x21, 0x00


	//----- nvinfo : EIATTR_KPARAM_INFO
	.align		4
.L_804:
        /*0028*/ 	.byte	0x04, 0x17
        /*002a*/ 	.short	(.L_806 - .L_805)
.L_805:
        /*002c*/ 	.word	0x00000000
        /*0030*/ 	.short	0x0005
        /*0032*/ 	.short	0x0030
        /*0034*/ 	.byte	0x00, 0xf0, 0x11, 0x00


	//----- nvinfo : EIATTR_KPARAM_INFO
	.align		4
.L_806:
        /*0038*/ 	.byte	0x04, 0x17
        /*003a*/ 	.short	(.L_808 - .L_807)
.L_807:
        /*003c*/ 	.word	0x00000000
        /*0040*/ 	.short	0x0004
        /*0042*/ 	.short	0x0028
        /*0044*/ 	.byte	0x00, 0xf5, 0x21, 0x00


	//----- nvinfo : EIATTR_KPARAM_INFO
	.align		4
.L_808:
        /*0048*/ 	.byte	0x04, 0x17
        /*004a*/ 	.short	(.L_810 - .L_809)
.L_809:
        /*004c*/ 	.word	0x00000000
        /*0050*/ 	.short	0x0003
        /*0052*/ 	.short	0x0014
        /*0054*/ 	.byte	0x00, 0xf0, 0x41, 0x00


	//----- nvinfo : EIATTR_KPARAM_INFO
	.align		4
.L_810:
        /*0058*/ 	.byte	0x04, 0x17
        /*005a*/ 	.short	(.L_812 - .L_811)
.L_811:
        /*005c*/ 	.word	0x00000000
        /*0060*/ 	.short	0x0002
        /*0062*/ 	.short	0x000c
        /*0064*/ 	.byte	0x00, 0xf0, 0x21, 0x00


	//----- nvinfo : EIATTR_KPARAM_INFO
	.align		4
.L_812:
        /*0068*/ 	.byte	0x04, 0x17
        /*006a*/ 	.short	(.L_814 - .L_813)
.L_813:
        /*006c*/ 	.word	0x00000000
        /*0070*/ 	.short	0x0001
        /*0072*/ 	.short	0x0008
        /*0074*/ 	.byte	0x00, 0xf0, 0x11, 0x00


	//----- nvinfo : EIATTR_KPARAM_INFO
	.align		4
.L_814:
        /*0078*/ 	.byte	0x04, 0x17
        /*007a*/ 	.short	(.L_816 - .L_815)
.L_815:
        /*007c*/ 	.word	0x00000000
        /*0080*/ 	.short	0x0000
        /*0082*/ 	.short	0x0000
        /*0084*/ 	.byte	0x00, 0xf5, 0x21, 0x00


	//----- nvinfo : EIATTR_SPARSE_MMA_MASK
	.align		4
.L_816:
        /*0088*/ 	.byte	0x03, 0x50
        /*008a*/ 	.short	0x0000


	//----- nvinfo : EIATTR_MAXREG_COUNT
	.align		4
        /*008c*/ 	.byte	0x03, 0x1b
        /*008e*/ 	.short	0x00ff


	//----- nvinfo : EIATTR_MERCURY_ISA_VERSION
	.align		4
        /*0090*/ 	.byte	0x03, 0x5f
        /*0092*/ 	.short	0x0101


	//----- nvinfo : EIATTR_VRC_CTA_INIT_COUNT
	.align		4
        /*0094*/ 	.byte	0x02, 0x4a
	.zero		1
	.zero		1


	//----- nvinfo : EIATTR_EXIT_INSTR_OFFSETS
	.align		4
        /*0098*/ 	.byte	0x04, 0x1c
        /*009a*/ 	.short	(.L_818 - .L_817)


	//   ....[0]....
.L_817:
        /*009c*/ 	.word	0x000000d0


	//   ....[1]....
        /*00a0*/ 	.word	0x000006f0


	//----- nvinfo : EIATTR_CRS_STACK_SIZE
	.align		4
.L_818:
        /*00a4*/ 	.byte	0x04, 0x1e
        /*00a6*/ 	.short	(.L_820 - .L_819)
.L_819:
        /*00a8*/ 	.word	0x00000000


	//----- nvinfo : EIATTR_CBANK_PARAM_SIZE
	.align		4
.L_820:
        /*00ac*/ 	.byte	0x03, 0x19
        /*00ae*/ 	.short	0x004c


	//----- nvinfo : EIATTR_PARAM_CBANK
	.align		4
        /*00b0*/ 	.byte	0x04, 0x0a
        /*00b2*/ 	.short	(.L_822 - .L_821)
	.align		4
.L_821:
        /*00b4*/ 	.word	index@(.nv.constant0._Z12resizeKernelIhLi1E20BilinearInterpolatorIhLi1EEEvPKT_i8NppiSize8NppiRectPS2_iS5_S6_)
        /*00b8*/ 	.short	0x0380
        /*00ba*/ 	.short	0x004c


	//----- nvinfo : EIATTR_SW_WAR
	.align		4
.L_822:
        /*00bc*/ 	.byte	0x04, 0x36
        /*00be*/ 	.short	(.L_824 - .L_823)
.L_823:
        /*00c0*/ 	.word	0x00000008
.L_824:


//--------------------- .nv.info._Z12resizeKernelIhLi1E19NearestInterpolatorIhLi1EEEvPKT_i8NppiSize8NppiRectPS2_iS5_S6_ --------------------------
	.section	.nv.info._Z12resizeKernelIhLi1E19NearestInterpolatorIhLi1EEEvPKT_i8NppiSize8NppiRectPS2_iS5_S6_,"",@"SHT_CUDA_INFO"
	.sectionflags	@""
	.align	4


	//----- nvinfo : EIATTR_CUDA_API_VERSION
	.align		4
        /*0000*/ 	.byte	0x04, 0x37
        /*0002*/ 	.short	(.L_826 - .L_825)
.L_825:
        /*0004*/ 	.word	0x00000082


	//----- nvinfo : EIATTR_KPARAM_INFO
	.align		4
.L_826:
        /*0008*/ 	.byte	0x04, 0x17
        /*000a*/ 	.short	(.L_828 - .L_827)
.L_827:
        /*000c*/ 	.word	0x00000000
        /*0010*/ 	.short	0x0007
        /*0012*/ 	.short	0x003c
        /*0014*/ 	.byte	0x00, 0xf0, 0x41, 0x00


	//----- nvinfo : EIATTR_KPARAM_INFO
	.align		4
.L_828:
        /*0018*/ 	.byte	0x04, 0x17
        /*001a*/ 	.short	(.L_830 - .L_829)
.L_829:
        /*001c*/ 	.word	0x00000000
        /*0020*/ 	.short	0x0006
        /*0022*/ 	.short	0x0034
        /*0024*/ 	.byte	0x00, 0xf0, 0x21, 0x00


	//----- nvinfo : EIATTR_KPARAM_INFO
	.align		4
.L_830:
        /*0028*/ 	.byte	0x04, 0x17
        /*002a*/ 	.short	(.L_832 - .L_831)
.L_831:
        /*002c*/ 	.word	0x00000000
        /*0030*/ 	.short	0x0005
        /*0032*/ 	.short	0x0030
        /*0034*/ 	.byte	0x00, 0xf0, 0x11, 0x00


	//----- nvinfo : EIATTR_KPARAM_INFO
	.align		4
.L_832:
        /*0038*/ 	.byte	0x04, 0x17
        /*003a*/ 	.short	(.L_834 - .L_833)
.L_833:
        /*003c*/ 	.word	0x00000000
        /*0040*/ 	.short	0x0004
        /*0042*/ 	.short	0x0028
        /*0044*/ 	.byte	0x00, 0xf5, 0x21, 0x00


	//----- nvinfo : EIATTR_KPARAM_INFO
	.align		4
.L_834:
        /*0048*/ 	.byte	0x04, 0x17
        /*004a*/ 	.short	(.L_836 - .L_835)
.L_835:
        /*004c*/ 	.word	0x00000000
        /*0050*/ 	.short	0x0003
        /*0052*/ 	.short	0x0014
        /*0054*/ 	.byte	0x00, 0xf0, 0x41, 0x00


	//----- nvinfo : EIATTR_KPARAM_INFO
	.align		4
.L_836:
        /*0058*/ 	.byte	0x04, 0x17
        /*005a*/ 	.short	(.L_838 - .L_837)
.L_837:
        /*005c*/ 	.word	0x00000000
        /*0060*/ 	.short	0x0002
        /*0062*/ 	.short	0x000c
        /*0064*/ 	.byte	0x00, 0xf0, 0x21, 0x00


	//----- nvinfo : EIATTR_KPARAM_INFO
	.align		4
.L_838:
        /*0068*/ 	.byte	0x04, 0x17
        /*006a*/ 	.short	(.L_840 - .L_839)
.L_839:
        /*006c*/ 	.word	0x00000000
        /*0070*/ 	.short	0x0001
        /*0072*/ 	.short	0x0008
        /*0074*/ 	.byte	0x00, 0xf0, 0x11, 0x00


	//----- nvinfo : EIATTR_KPARAM_INFO
	.align		4
.L_840:
        /*0078*/ 	.byte	0x04, 0x17
        /*007a*/ 	.short	(.L_842 - .L_841)
.L_841:
        /*007c*/ 	.word	0x00000000
        /*0080*/ 	.short	0x0000
        /*0082*/ 	.short	0x0000
        /*0084*/ 	.byte	0x00, 0xf5, 0x21, 0x00


	//----- nvinfo : EIATTR_SPARSE_MMA_MASK
	.align		4
.L_842:
        /*0088*/ 	.byte	0x03, 0x50
        /*008a*/ 	.short	0x0000


	//----- nvinfo : EIATTR_MAXREG_COUNT
	.align		4
        /*008c*/ 	.byte	0x03, 0x1b
        /*008e*/ 	.short	0x00ff


	//----- nvinfo : EIATTR_MERCURY_ISA_VERSION
	.align		4
        /*0090*/ 	.byte	0x03, 0x5f
        /*0092*/ 	.short	0x0101


	//----- nvinfo : EIATTR_VRC_CTA_INIT_COUNT
	.align		4
        /*0094*/ 	.byte	0x02, 0x4a
	.zero		1
	.zero		1


	//----- nvinfo : EIATTR_EXIT_INSTR_OFFSETS
	.align		4
        /*0098*/ 	.byte	0x04, 0x1c
        /*009a*/ 	.short	(.L_844 - .L_843)


	//   ....[0]....
.L_843:
        /*009c*/ 	.word	0x000000d0


	//   ....[1]....
        /*00a0*/ 	.word	0x000004f0


	//----- nvinfo : EIATTR_CRS_STACK_SIZE
	.align		4
.L_844:
        /*00a4*/ 	.byte	0x04, 0x1e
        /*00a6*/ 	.short	(.L_846 - .L_845)
.L_845:
        /*00a8*/ 	.word	0x00000000


	//----- nvinfo : EIATTR_CBANK_PARAM_SIZE
	.align		4
.L_846:
        /*00ac*/ 	.byte	0x03, 0x19
        /*00ae*/ 	.short	0x004c


	//----- nvinfo : EIATTR_PARAM_CBANK
	.align		4
        /*00b0*/ 	.byte	0x04, 0x0a
        /*00b2*/ 	.short	(.L_848 - .L_847)
	.align		4
.L_847:
        /*00b4*/ 	.word	index@(.nv.constant0._Z12resizeKernelIhLi1E19NearestInterpolatorIhLi1EEEvPKT_i8NppiSize8NppiRectPS2_iS5_S6_)
        /*00b8*/ 	.short	0x0380
        /*00ba*/ 	.short	0x004c


	//----- nvinfo : EIATTR_SW_WAR
	.align		4
.L_848:
        /*00bc*/ 	.byte	0x04, 0x36
        /*00be*/ 	.short	(.L_850 - .L_849)
.L_849:
        /*00c0*/ 	.word	0x00000008
.L_850:


//--------------------- .nv.callgraph             --------------------------
	.section	.nv.callgraph,"",@"SHT_CUDA_CALLGRAPH"
	.align	4
	.sectionentsize	8
	.align		4
        /*0000*/ 	.word	0x00000000
	.align		4
        /*0004*/ 	.word	0xffffffff
	.align		4
        /*0008*/ 	.word	0x00000000
	.align		4
        /*000c*/ 	.word	0xfffffffe
	.align		4
        /*0010*/ 	.word	0x00000000
	.align		4
        /*0014*/ 	.word	0xfffffffd
	.align		4
        /*0018*/ 	.word	0x00000000
	.align		4
        /*001c*/ 	.word	0xfffffffc


//--------------------- .nv.constant4             --------------------------
	.section	.nv.constant4,"a",@progbits
	.align	8
	.align		8
.nv.constant4:
        /*0000*/ 	.dword	__cudart_i2opi_f


//--------------------- .text._Z12resizeKernelIfLi3E19LanczosInterpolatorIfLi3EEEvPKT_i8NppiSize8NppiRectPS2_iS5_S6_ --------------------------
	.section	.text._Z12resizeKernelIfLi3E19LanczosInterpolatorIfLi3EEEvPKT_i8NppiSize8NppiRectPS2_iS5_S6_,"ax",@progbits
	.align	128
        .global         _Z12resizeKernelIfLi3E19LanczosInterpolatorIfLi3EEEvPKT_i8NppiSize8NppiRectPS2_iS5_S6_
        .type           _Z12resizeKernelIfLi3E19LanczosInterpolatorIfLi3EEEvPKT_i8NppiSize8NppiRectPS2_iS5_S6_,@function
        .size           _Z12resizeKernelIfLi3E19LanczosInterpolatorIfLi3EEEvPKT_i8NppiSize8NppiRectPS2_iS5_S6_,(.L_x_1308 - _Z12resizeKernelIfLi3E19LanczosInterpolatorIfLi3EEEvPKT_i8NppiSize8NppiRectPS2_iS5_S6_)
        .other          _Z12resizeKernelIfLi3E19LanczosInterpolatorIfLi3EEEvPKT_i8NppiSize8NppiRectPS2_iS5_S6_,@"STO_CUDA_ENTRY STV_DEFAULT"
_Z12resizeKernelIfLi3E19LanczosInterpolatorIfLi3EEEvPKT_i8NppiSize8NppiRectPS2_iS5_S6_:
.text._Z12resizeKernelIfLi3E19LanczosInterpolatorIfLi3EEEvPKT_i8NppiSize8NppiRectPS2_iS5_S6_:
[----:B------:R-:W0:Y:S01]  /*0000*/  LDC R1, c[0x0][0x37c] ;  /* 0x0000df00ff017b82 */ /* 0x000e220000000800 */
[----:B------:R-:W1:Y:S07]  /*0010*/  S2R R5, SR_TID.Y ;  /* 0x0000000000057919 */ /* 0x000e6e0000002200 */
[----:B------:R-:W2:Y:S01]  /*0020*/  LDC R0, c[0x0][0x360] ;  /* 0x0000d800ff007b82 */ /* 0x000ea20000000800 */
[----:B------:R-:W3:Y:S01]  /*0030*/  LDCU UR6, c[0x0][0x3c8] ;  /* 0x00007900ff0677ac */ /* 0x000ee20008000800 */
[----:B0-----:R-:W-:Y:S01]  /*0040*/  VIADD R1, R1, 0xffffffe0 ;  /* 0xffffffe001017836 */ /* 0x001fe20000000000 */
[----:B------:R-:W2:Y:S01]  /*0050*/  S2R R3, SR_TID.X ;  /* 0x0000000000037919 */ /* 0x000ea20000002100 */
[----:B------:R-:W0:Y:S03]  /*0060*/  LDCU UR7, c[0x0][0x3c4] ;  /* 0x00007880ff0777ac */ /* 0x000e260008000800 */
[----:B------:R-:W-:Y:S01]  /*0070*/  R2UR UR8, R1 ;  /* 0x00000000010872ca */ /* 0x000fe200000e0000 */
[----:B------:R-:W1:Y:S08]  /*0080*/  S2UR UR5, SR_CTAID.Y ;  /* 0x00000000000579c3 */ /* 0x000e700000002600 */
[----:B------:R-:W1:Y:S08]  /*0090*/  LDC R2, c[0x0][0x364] ;  /* 0x0000d900ff027b82 */ /* 0x000e700000000800 */
[----:B------:R-:W2:Y:S01]  /*00a0*/  S2UR UR4, SR_CTAID.X ;  /* 0x00000000000479c3 */ /* 0x000ea20000002500 */
[----:B-1----:R-:W-:-:S05]  /*00b0*/  IMAD R2, R2, UR5, R5 ;  /* 0x0000000502027c24 */ /* 0x002fca000f8e0205 */
[----:B---3--:R-:W-:Y:S01]  /*00c0*/  ISETP.GE.AND P0, PT, R2, UR6, PT ;  /* 0x0000000602007c0c */ /* 0x008fe2000bf06270 */
[----:B--2---:R-:W-:-:S05]  /*00d0*/  IMAD R0, R0, UR4, R3 ;  /* 0x0000000400007c24 */ /* 0x004fca000f8e0203 */
[----:B0-----:R-:W-:-:S13]  /*00e0*/  ISETP.GE.OR P0, PT, R0, UR7, P0 ;  /* 0x0000000700007c0c */ /* 0x001fda0008706670 */
[----:B------:R-:W-:Y:S05]  /*00f0*/  @P0 EXIT ;  /* 0x000000000000094d */ /* 0x000fea0003800000 */
[----:B------:R-:W0:Y:S01]  /*0100*/  LDCU UR4, c[0x0][0x39c] ;  /* 0x00007380ff0477ac */ /* 0x000e220008000800 */
[----:B------:R-:W-:-:S04]  /*0110*/  I2FP.F32.S32 R3, UR7 ;  /* 0x0000000700037c45 */ /* 0x000fc80008201400 */
[----:B------:R-:W1:Y:S01]  /*0120*/  MUFU.RCP R0, R3 ;  /* 0x0000000300007308 */ /* 0x000e620000001000 */
[----:B0-----:R-:W-:-:S07]  /*0130*/  I2FP.F32.S32 R4, UR4 ;  /* 0x0000000400047c45 */ /* 0x001fce0008201400 */
[----:B------:R-:W0:Y:S01]  /*0140*/  FCHK P0, R4, R3 ;  /* 0x0000000304007302 */ /* 0x000e220000000000 */
[----:B-1----:R-:W-:-:S04]  /*0150*/  FFMA R5, -R3, R0, 1 ;  /* 0x3f80000003057423 */ /* 0x002fc80000000100 */
[----:B------:R-:W-:-:S04]  /*0160*/  FFMA R5, R0, R5, R0 ;  /* 0x0000000500057223 */ /* 0x000fc80000000000 */
[----:B------:R-:W-:-:S04]  /*0170*/  FFMA R0, R4, R5, RZ ;  /* 0x0000000504007223 */ /* 0x000fc800000000ff */
[----:B------:R-:W-:-:S04]  /*0180*/  FFMA R2, -R3, R0, R4 ;  /* 0x0000000003027223 */ /* 0x000fc80000000104 */
[----:B------:R-:W-:Y:S01]  /*0190*/  FFMA R0, R5, R2, R0 ;  /* 0x0000000205007223 */ /* 0x000fe20000000000 */
[----:B0-----:R-:W-:Y:S06]  /*01a0*/  @!P0 BRA `(.L_x_0) ;  /* 0x00000000000c8947 */ /* 0x001fec0003800000 */
[----:B------:R-:W-:-:S07]  /*01b0*/  MOV R6, 0x1d0 ;  /* 0x000001d000067802 */ /* 0x000fce0000000f00 */
[----:B------:R-:W-:Y:S05]  /*01c0*/  CALL.REL.NOINC `($__internal_0_$__cuda_sm3x_div_rn_noftz_f32_slowpath) ;  /* 0x000000f000987944 */ /* 0x000fea0003c00000 */
[----:B------:R-:W-:-:S07]  /*01d0*/  IMAD.MOV.U32 R0, RZ, RZ, R3 ;  /* 0x000000ffff007224 */ /* 0x000fce00078e0003 */
.L_x_0:
[----:B------:R-:W0:Y:S02]  /*01e0*/  LDCU UR4, c[0x0][0x3c8] ;  /* 0x00007900ff0477ac */ /* 0x000e240008000800 */
[----:B0-----:R-:W-:Y:S01]  /*01f0*/  I2FP.F32.U32 R3, UR4 ;  /* 0x0000000400037c45 */ /* 0x001fe20008201000 */
[----:B------:R-:W0:Y:S03]  /*0200*/  LDCU UR4, c[0x0][0x3a0] ;  /* 0x00007400ff0477ac */ /* 0x000e260008000800 */
[----:B------:R-:W1:Y:S01]  /*0210*/  MUFU.RCP R2, R3 ;  /* 0x0000000300027308 */ /* 0x000e620000001000 */
[----:B0-----:R-:W-:Y:S01]  /*0220*/  I2FP.F32.S32 R4, UR4 ;  /* 0x0000000400047c45 */ /* 0x001fe20008201400 */
[----:B-1----:R-:W-:-:S06]  /*0230*/  FFMA R5, -R3, R2, 1 ;  /* 0x3f80000003057423 */ /* 0x002fcc0000000102 */
[----:B------:R-:W0:Y:S01]  /*0240*/  FCHK P0, R4, R3 ;  /* 0x0000000304007302 */ /* 0x000e220000000000 */
        /* <DEDUP_REMOVED lines=8> */
.L_x_1:
[----:B------:R-:W0:Y:S01]  /*02d0*/  S2R R3, SR_TID.X ;  /* 0x0000000000037919 */ /* 0x000e220000002100 */
[----:B------:R-:W0:Y:S01]  /*02e0*/  S2UR UR4, SR_CTAID.X ;  /* 0x00000000000479c3 */ /* 0x000e220000002500 */
[----:B------:R-:W1:Y:S01]  /*02f0*/  LDCU UR5, c[0x0][0x394] ;  /* 0x00007280ff0577ac */ /* 0x000e620008000800 */
[----:B------:R-:W-:Y:S01]  /*0300*/  IMAD.MOV.U32 R9, RZ, RZ, 0x3eaaaaab ;  /* 0x3eaaaaabff097424 */ /* 0x000fe200078e00ff */
[----:B------:R-:W2:Y:S01]  /*0310*/  S2R R6, SR_TID.Y ;  /* 0x0000000000067919 */ /* 0x000ea20000002200 */
[----:B------:R-:W-:Y:S01]  /*0320*/  BSSY.RECONVERGENT B2, `(.L_x_2) ;  /* 0x000002f000027945 */ /* 0x000fe20003800200 */
[----:B------:R-:W3:Y:S03]  /*0330*/  LDCU.64 UR6, c[0x0][0x398] ;  /* 0x00007300ff0677ac */ /* 0x000ee60008000a00 */
[----:B------:R-:W0:Y:S01]  /*0340*/  LDC R90, c[0x0][0x360] ;  /* 0x0000d800ff5a7b82 */ /* 0x000e220000000800 */
[----:B------:R-:W4:Y:S07]  /*0350*/  LDCU.64 UR10, c[0x0][0x3a8] ;  /* 0x00007500ff0a77ac */ /* 0x000f2e0008000a00 */
[----:B------:R-:W2:Y:S01]  /*0360*/  S2UR UR9, SR_CTAID.Y ;  /* 0x00000000000979c3 */ /* 0x000ea20000002600 */
[----:B-1----:R-:W-:Y:S01]  /*0370*/  I2FP.F32.S32 R4, UR5 ;  /* 0x0000000500047c45 */ /* 0x002fe20008201400 */
[----:B------:R-:W-:-:S06]  /*0380*/  IMAD.U32 R11, RZ, RZ, UR5 ;  /* 0x00000005ff0b7e24 */ /* 0x000fcc000f8e00ff */
[----:B------:R-:W2:Y:S01]  /*0390*/  LDC R5, c[0x0][0x364] ;  /* 0x0000d900ff057b82 */ /* 0x000ea20000000800 */
[----:B0-----:R-:W-:Y:S01]  /*03a0*/  IMAD R90, R90, UR4, R3 ;  /* 0x000000045a5a7c24 */ /* 0x001fe2000f8e0203 */
[----:B------:R-:W0:Y:S04]  /*03b0*/  LDCU UR4, c[0x0][0x3c0] ;  /* 0x00007800ff0477ac */ /* 0x000e280008000800 */
[----:B------:R-:W-:-:S05]  /*03c0*/  I2FP.F32.S32 R3, R90 ;  /* 0x0000005a00037245 */ /* 0x000fca0000201400 */
[----:B------:R-:W-:Y:S01]  /*03d0*/  FFMA R0, R3, R0, R4 ;  /* 0x0000000003007223 */ /* 0x000fe20000000004 */
[----:B---3--:R-:W-:Y:S01]  /*03e0*/  I2FP.F32.S32 R4, UR6 ;  /* 0x0000000600047c45 */ /* 0x008fe20008201400 */
[----:B------:R-:W1:Y:S02]  /*03f0*/  LDCU UR6, c[0x0][0x3b0] ;  /* 0x00007600ff0677ac */ /* 0x000e640008000800 */
[----:B------:R-:W3:Y:S01]  /*0400*/  F2I.FLOOR.NTZ R58, R0 ;  /* 0x00000000003a7305 */ /* 0x000ee20000207100 */
[----:B--2---:R-:W-:Y:S01]  /*0410*/  IMAD R3, R5, UR9, R6 ;  /* 0x0000000905037c24 */ /* 0x004fe2000f8e0206 */
[----:B------:R-:W2:Y:S04]  /*0420*/  LDCU UR9, c[0x0][0x3bc] ;  /* 0x00007780ff0977ac */ /* 0x000ea80008000800 */
[----:B------:R-:W-:Y:S01]  /*0430*/  I2FP.F32.U32 R5, R3 ;  /* 0x0000000300057245 */ /* 0x000fe20000201000 */
[----:B0-----:R-:W-:Y:S01]  /*0440*/  VIADD R3, R3, UR4 ;  /* 0x0000000403037c36 */ /* 0x001fe20008000000 */
[----:B------:R-:W-:-:S03]  /*0450*/  UIADD3 UR4, UPT, UPT, UR7, -0x1, UR5 ;  /* 0xffffffff07047890 */ /* 0x000fc6000fffe005 */
[----:B------:R-:W-:Y:S01]  /*0460*/  FFMA R2, R5, R2, R4 ;  /* 0x0000000205027223 */ /* 0x000fe20000000004 */
[----:B------:R-:W-:Y:S01]  /*0470*/  IMAD.MOV.U32 R4, RZ, RZ, 0x40400000 ;  /* 0x40400000ff047424 */ /* 0x000fe200078e00ff */
[----:B---3--:R-:W-:Y:S02]  /*0480*/  I2FP.F32.S32 R7, R58 ;  /* 0x0000003a00077245 */ /* 0x008fe40000201400 */
[----:B------:R-:W0:Y:S01]  /*0490*/  F2I.FLOOR.NTZ R5, R2 ;  /* 0x0000000200057305 */ /* 0x000e220000207100 */
[----:B-1----:R-:W-:Y:S02]  /*04a0*/  IMAD R3, R3, UR6, RZ ;  /* 0x0000000603037c24 */ /* 0x002fe4000f8e02ff */
[----:B------:R-:W-:Y:S01]  /*04b0*/  FADD R92, R0, -R7 ;  /* 0x80000007005c7221 */ /* 0x000fe20000000000 */
[----:B------:R-:W-:Y:S02]  /*04c0*/  FFMA R0, R9, -R4, 1 ;  /* 0x3f80000009007423 */ /* 0x000fe40000000804 */
[----:B----4-:R-:W-:Y:S01]  /*04d0*/  IADD3 R56, P1, PT, R3, UR10, RZ ;  /* 0x0000000a03387c10 */ /* 0x010fe2000ff3e0ff */
[----:B--2---:R-:W-:-:S02]  /*04e0*/  VIADD R90, R90, UR9 ;  /* 0x000000095a5a7c36 */ /* 0x004fc40008000000 */
[----:B------:R-:W-:Y:S01]  /*04f0*/  FADD R91, R92, 2 ;  /* 0x400000005c5b7421 */ /* 0x000fe20000000000 */
[----:B------:R-:W-:Y:S01]  /*0500*/  FFMA R9, R0, R9, 0.3333333432674407959 ;  /* 0x3eaaaaab00097423 */ /* 0x000fe20000000009 */
[----:B------:R-:W-:Y:S02]  /*0510*/  LEA.HI.X.SX32 R57, R3, UR11, 0x1, P1 ;  /* 0x0000000b03397c11 */ /* 0x000fe400088f0eff */
[----:B------:R-:W-:Y:S01]  /*0520*/  FMUL R0, |R91|, 3.1415927410125732422 ;  /* 0x40490fdb5b007820 */ /* 0x000fe20000400200 */
[----:B0-----:R-:W-:-:S03]  /*0530*/  I2FP.F32.S32 R7, R5 ;  /* 0x0000000500077245 */ /* 0x001fc60000201400 */
[----:B------:R-:W0:Y:S01]  /*0540*/  FCHK P0, R0, 3 ;  /* 0x4040000000007902 */ /* 0x000e220000000000 */
[----:B------:R-:W-:Y:S01]  /*0550*/  FFMA R8, R0, R9, RZ ;  /* 0x0000000900087223 */ /* 0x000fe200000000ff */
[----:B------:R-:W-:-:S03]  /*0560*/  FADD R7, R2, -R7 ;  /* 0x8000000702077221 */ /* 0x000fc60000000000 */
[----:B------:R-:W-:Y:S01]  /*0570*/  FFMA R4, R8, -3, R0 ;  /* 0xc040000008047823 */ /* 0x000fe20000000000 */
[----:B------:R-:W-:-:S03]  /*0580*/  VIADDMNMX R2, R58, 0xfffffffe, R11, !PT ;  /* 0xfffffffe3a027846 */ /* 0x000fc6000780010b */
[----:B------:R-:W-:Y:S01]  /*0590*/  FFMA R8, R9, R4, R8 ;  /* 0x0000000409087223 */ /* 0x000fe20000000008 */
[----:B------:R-:W-:Y:S01]  /*05a0*/  VIMNMX R17, PT, PT, R2, UR4, PT ;  /* 0x0000000402117c48 */ /* 0x000fe2000bfe0100 */
[----:B0-----:R-:W-:Y:S06]  /*05b0*/  @!P0 BRA `(.L_x_3) ;  /* 0x0000000000148947 */ /* 0x001fec0003800000 */
[----:B------:R-:W-:Y:S01]  /*05c0*/  IMAD.MOV.U32 R4, RZ, RZ, R0 ;  /* 0x000000ffff047224 */ /* 0x000fe200078e0000 */
[----:B------:R-:W-:Y:S01]  /*05d0*/  MOV R6, 0x600 ;  /* 0x0000060000067802 */ /* 0x000fe20000000f00 */
[----:B------:R-:W-:-:S07]  /*05e0*/  IMAD.MOV.U32 R3, RZ, RZ, 0x40400000 ;  /* 0x40400000ff037424 */ /* 0x000fce00078e00ff */
[----:B------:R-:W-:Y:S05]  /*05f0*/  CALL.REL.NOINC `($__internal_0_$__cuda_sm3x_div_rn_noftz_f32_slowpath) ;  /* 0x000000ec008c7944 */ /* 0x000fea0003c00000 */
[----:B------:R-:W-:-:S07]  /*0600*/  IMAD.MOV.U32 R8, RZ, RZ, R3 ;  /* 0x000000ffff087224 */ /* 0x000fce00078e0003 */
.L_x_3:
[----:B------:R-:W-:Y:S05]  /*0610*/  BSYNC.RECONVERGENT B2 ;  /* 0x0000000000027941 */ /* 0x000fea0003800200 */
.L_x_2:
[----:B------:R-:W-:Y:S01]  /*0620*/  FMUL R9, R0, 0.63661974668502807617 ;  /* 0x3f22f98300097820 */ /* 0x000fe20000400000 */
[----:B------:R-:W-:Y:S01]  /*0630*/  FMUL R10, R8, 0.63661974668502807617 ;  /* 0x3f22f983080a7820 */ /* 0x000fe20000400000 */
[----:B------:R-:W0:Y:S01]  /*0640*/  LDC R19, c[0x0][0x394] ;  /* 0x0000e500ff137b82 */ /* 0x000e220000000800 */
[----:B------:R-:W-:Y:S02]  /*0650*/  IMAD.MOV.U32 R12, RZ, RZ, 0x3eaaaaab ;  /* 0x3eaaaaabff0c7424 */ /* 0x000fe400078e00ff */
[----:B------:R-:W-:Y:S01]  /*0660*/  FADD R89, R92, 1 ;  /* 0x3f8000005c597421 */ /* 0x000fe20000000000 */
[----:B------:R-:W-:Y:S01]  /*0670*/  IMAD.MOV.U32 R3, RZ, RZ, 0x40400000 ;  /* 0x40400000ff037424 */ /* 0x000fe200078e00ff */
[----:B------:R-:W1:Y:S01]  /*0680*/  F2I.NTZ R9, R9 ;  /* 0x0000000900097305 */ /* 0x000e620000203100 */
[----:B------:R-:W-:Y:S01]  /*0690*/  SHF.R.U32.HI R16, RZ, 0x17, R0 ;  /* 0x00000017ff107819 */ /* 0x000fe20000011600 */
[----:B------:R-:W-:Y:S01]  /*06a0*/  FMUL R11, |R89|, 3.1415927410125732422 ;  /* 0x40490fdb590b7820 */ /* 0x000fe20000400200 */
[----:B------:R-:W-:Y:S01]  /*06b0*/  FFMA R3, R12, -R3, 1 ;  /* 0x3f8000000c037423 */ /* 0x000fe20000000803 */
[----:B------:R-:W-:Y:S02]  /*06c0*/  BSSY.RECONVERGENT B2, `(.L_x_4) ;  /* 0x000001f000027945 */ /* 0x000fe40003800200 */
[----:B------:R-:W-:-:S02]  /*06d0*/  VIADD R18, R16, 0xffffff80 ;  /* 0xffffff8010127836 */ /* 0x000fc40000000000 */
[----:B------:R-:W-:Y:S01]  /*06e0*/  FFMA R12, R3, R12, 0.3333333432674407959 ;  /* 0x3eaaaaab030c7423 */ /* 0x000fe2000000000c */
[----:B------:R-:W2:Y:S01]  /*06f0*/  F2I.NTZ R10, R10 ;  /* 0x0000000a000a7305 */ /* 0x000ea20000203100 */
[----:B------:R-:W-:Y:S02]  /*0700*/  LOP3.LUT R16, R16, 0x1f, RZ, 0xc0, !PT ;  /* 0x0000001f10107812 */ /* 0x000fe400078ec0ff */
[----:B------:R-:W-:Y:S01]  /*0710*/  FFMA R6, R12, R11, RZ ;  /* 0x0000000b0c067223 */ /* 0x000fe200000000ff */
[----:B------:R-:W-:Y:S02]  /*0720*/  SHF.R.U32.HI R18, RZ, 0x5, R18 ;  /* 0x00000005ff127819 */ /* 0x000fe40000011612 */
[----:B-1----:R-:W-:Y:S02]  /*0730*/  I2FP.F32.S32 R13, R9 ;  /* 0x00000009000d7245 */ /* 0x002fe40000201400 */
[----:B------:R-:W1:Y:S01]  /*0740*/  FCHK P0, R11, 3 ;  /* 0x404000000b007902 */ /* 0x000e620000000000 */
[----:B------:R-:W-:Y:S01]  /*0750*/  FFMA R15, R6, -3, R11 ;  /* 0xc0400000060f7823 */ /* 0x000fe2000000000b */
[----:B------:R-:W-:-:S02]  /*0760*/  IMAD R18, R18, -0x4, R1 ;  /* 0xfffffffc12127824 */ /* 0x000fc400078e0201 */
[----:B------:R-:W-:Y:S01]  /*0770*/  FFMA R2, R13, -1.5707962512969970703, R0 ;  /* 0xbfc90fda0d027823 */ /* 0x000fe20000000000 */
[----:B------:R-:W-:Y:S01]  /*0780*/  FFMA R12, R12, R15, R6 ;  /* 0x0000000f0c0c7223 */ /* 0x000fe20000000006 */
[----:B------:R-:W-:Y:S01]  /*0790*/  IMAD R15, R17, 0x3, RZ ;  /* 0x00000003110f7824 */ /* 0x000fe200078e02ff */
[----:B--2---:R-:W-:Y:S01]  /*07a0*/  I2FP.F32.S32 R3, R10 ;  /* 0x0000000a00037245 */ /* 0x004fe20000201400 */
[----:B------:R-:W-:-:S04]  /*07b0*/  FFMA R2, R13, -7.5497894158615963534e-08, R2 ;  /* 0xb3a221680d027823 */ /* 0x000fc80000000002 */
[----:B------:R-:W-:Y:S01]  /*07c0*/  FFMA R4, R3, -1.5707962512969970703, R8 ;  /* 0xbfc90fda03047823 */ /* 0x000fe20000000008 */
[----:B------:R-:W-:Y:S01]  /*07d0*/  FFMA R13, R13, -5.3903029534742383927e-15, R2 ;  /* 0xa7c234c50d0d7823 */ /* 0x000fe20000000002 */
[----:B------:R-:W-:Y:S02]  /*07e0*/  LEA.HI R2, R8, 0xffffff80, RZ, 0x9 ;  /* 0xffffff8008027811 */ /* 0x000fe400078f48ff */
[C---:B------:R-:W-:Y:S02]  /*07f0*/  FFMA R4, R3.reuse, -7.5497894158615963534e-08, R4 ;  /* 0xb3a2216803047823 */ /* 0x040fe40000000004 */
[----:B------:R-:W-:Y:S02]  /*0800*/  SHF.R.U32.HI R2, RZ, 0x5, R2 ;  /* 0x00000005ff027819 */ /* 0x000fe40000011602 */
[----:B------:R-:W-:Y:S01]  /*0810*/  FFMA R14, R3, -5.3903029534742383927e-15, R4 ;  /* 0xa7c234c5030e7823 */ /* 0x000fe20000000004 */
[----:B0-----:R-:W-:Y:S02]  /*0820*/  VIADDMNMX R3, R58, 0xffffffff, R19, !PT ;  /* 0xffffffff3a037846 */ /* 0x001fe40007800113 */
[----:B------:R-:W-:-:S02]  /*0830*/  IMAD R17, R2, -0x4, R1 ;  /* 0xfffffffc02117824 */ /* 0x000fc400078e0201 */
[----:B------:R-:W-:Y:S01]  /*0840*/  VIMNMX R28, PT, PT, R3, UR4, PT ;  /* 0x00000004031c7c48 */ /* 0x000fe2000bfe0100 */
[----:B-1----:R-:W-:Y:S06]  /*0850*/  @!P0 BRA `(.L_x_5) ;  /* 0x0000000000148947 */ /* 0x002fec0003800000 */
[----:B------:R-:W-:Y:S01]  /*0860*/  IMAD.MOV.U32 R4, RZ, RZ, R11 ;  /* 0x000000ffff047224 */ /* 0x000fe200078e000b */
[----:B------:R-:W-:Y:S01]  /*0870*/  MOV R6, 0x8a0 ;  /* 0x000008a000067802 */ /* 0x000fe20000000f00 */
[----:B------:R-:W-:-:S07]  /*0880*/  IMAD.MOV.U32 R3, RZ, RZ, 0x40400000 ;  /* 0x40400000ff037424 */ /* 0x000fce00078e00ff */
[----:B------:R-:W-:Y:S05]  /*0890*/  CALL.REL.NOINC `($__internal_0_$__cuda_sm3x_div_rn_noftz_f32_slowpath) ;  /* 0x000000e800e47944 */ /* 0x000fea0003c00000 */
[----:B------:R-:W-:-:S07]  /*08a0*/  IMAD.MOV.U32 R12, RZ, RZ, R3 ;  /* 0x000000ffff0c7224 */ /* 0x000fce00078e0003 */
.L_x_5:
[----:B------:R-:W-:Y:S05]  /*08b0*/  BSYNC.RECONVERGENT B2 ;  /* 0x0000000000027941 */ /* 0x000fea0003800200 */
.L_x_4:
[----:B------:R-:W-:Y:S01]  /*08c0*/  FMUL R20, R12, 0.63661974668502807617 ;  /* 0x3f22f9830c147820 */ /* 0x000fe20000400000 */
[----:B------:R-:W-:Y:S01]  /*08d0*/  FMUL R19, R11, 0.63661974668502807617 ;  /* 0x3f22f9830b137820 */ /* 0x000fe20000400000 */
[----:B------:R-:W-:Y:S02]  /*08e0*/  IMAD.MOV.U32 R22, RZ, RZ, 0x3eaaaaab ;  /* 0x3eaaaaabff167424 */ /* 0x000fe400078e00ff */
[----:B------:R-:W-:Y:S01]  /*08f0*/  FMUL R21, |R92|, 3.1415927410125732422 ;  /* 0x40490fdb5c157820 */ /* 0x000fe20000400200 */
[----:B------:R-:W-:Y:S01]  /*0900*/  IMAD.MOV.U32 R3, RZ, RZ, 0x40400000 ;  /* 0x40400000ff037424 */ /* 0x000fe200078e00ff */
[----:B------:R-:W0:Y:S01]  /*0910*/  LDCU UR5, c[0x0][0x394] ;  /* 0x00007280ff0577ac */ /* 0x000e220008000800 */
[----:B------:R-:W1:Y:S01]  /*0920*/  F2I.NTZ R20, R20 ;  /* 0x0000001400147305 */ /* 0x000e620000203100 */
[----:B------:R-:W-:Y:S01]  /*0930*/  SHF.R.U32.HI R26, RZ, 0x17, R11 ;  /* 0x00000017ff1a7819 */ /* 0x000fe2000001160b */
[----:B------:R-:W-:Y:S01]  /*0940*/  FFMA R3, R22, -R3, 1 ;  /* 0x3f80000016037423 */ /* 0x000fe20000000803 */
[----:B------:R-:W-:Y:S01]  /*0950*/  SHF.R.U32.HI R27, RZ, 0x17, R12 ;  /* 0x00000017ff1b7819 */ /* 0x000fe2000001160c */
[----:B------:R-:W-:Y:S02]  /*0960*/  BSSY.RECONVERGENT B2, `(.L_x_6) ;  /* 0x0000020000027945 */ /* 0x000fe40003800200 */
[----:B------:R-:W-:-:S02]  /*0970*/  FFMA R22, R3, R22, 0.3333333432674407959 ;  /* 0x3eaaaaab03167423 */ /* 0x000fc40000000016 */
[----:B------:R-:W2:Y:S02]  /*0980*/  F2I.NTZ R19, R19 ;  /* 0x0000001300137305 */ /* 0x000ea40000203100 */
[----:B------:R-:W-:-:S04]  /*0990*/  FFMA R6, R22, R21, RZ ;  /* 0x0000001516067223 */ /* 0x000fc800000000ff */
[----:B------:R-:W-:Y:S01]  /*09a0*/  FFMA R23, R6, -3, R21 ;  /* 0xc040000006177823 */ /* 0x000fe20000000015 */
[----:B-1----:R-:W-:Y:S01]  /*09b0*/  I2FP.F32.S32 R25, R20 ;  /* 0x0000001400197245 */ /* 0x002fe20000201400 */
[----:B------:R-:W1:Y:S02]  /*09c0*/  FCHK P0, R21, 3 ;  /* 0x4040000015007902 */ /* 0x000e640000000000 */
[----:B------:R-:W-:Y:S02]  /*09d0*/  FFMA R22, R22, R23, R6 ;  /* 0x0000001716167223 */ /* 0x000fe40000000006 */
[----:B------:R-:W-:Y:S01]  /*09e0*/  FFMA R4, R25, -1.5707962512969970703, R12 ;  /* 0xbfc90fda19047823 */ /* 0x000fe2000000000c */
[----:B--2---:R-:W-:-:S03]  /*09f0*/  I2FP.F32.S32 R2, R19 ;  /* 0x0000001300027245 */ /* 0x004fc60000201400 */
[C---:B------:R-:W-:Y:S02]  /*0a00*/  FFMA R4, R25.reuse, -7.5497894158615963534e-08, R4 ;  /* 0xb3a2216819047823 */ /* 0x040fe40000000004 */
[----:B------:R-:W-:Y:S02]  /*0a10*/  FFMA R3, R2, -1.5707962512969970703, R11 ;  /* 0xbfc90fda02037823 */ /* 0x000fe4000000000b */
[----:B------:R-:W-:Y:S01]  /*0a20*/  FFMA R24, R25, -5.3903029534742383927e-15, R4 ;  /* 0xa7c234c519187823 */ /* 0x000fe20000000004 */
[----:B------:R-:W-:Y:S02]  /*0a30*/  IMAD R25, R28, 0x3, RZ ;  /* 0x000000031c197824 */ /* 0x000fe400078e02ff */
[----:B------:R-:W-:Y:S01]  /*0a40*/  FFMA R3, R2, -7.5497894158615963534e-08, R3 ;  /* 0xb3a2216802037823 */ /* 0x000fe20000000003 */
[C---:B------:R-:W-:Y:S01]  /*0a50*/  VIADD R28, R26.reuse, 0xffffff80 ;  /* 0xffffff801a1c7836 */ /* 0x040fe20000000000 */
[----:B------:R-:W-:Y:S02]  /*0a60*/  LOP3.LUT R26, R26, 0x1f, RZ, 0xc0, !PT ;  /* 0x0000001f1a1a7812 */ /* 0x000fe400078ec0ff */
[----:B------:R-:W-:Y:S01]  /*0a70*/  FFMA R23, R2, -5.3903029534742383927e-15, R3 ;  /* 0xa7c234c502177823 */ /* 0x000fe20000000003 */
[----:B------:R-:W-:Y:S01]  /*0a80*/  VIADD R2, R27, 0xffffff80 ;  /* 0xffffff801b027836 */ /* 0x000fe20000000000 */
[----:B------:R-:W-:-:S02]  /*0a90*/  SHF.R.U32.HI R28, RZ, 0x5, R28 ;  /* 0x00000005ff1c7819 */ /* 0x000fc4000001161c */
[----:B0-----:R-:W-:Y:S02]  /*0aa0*/  VIMNMX R3, PT, PT, R58, UR5, !PT ;  /* 0x000000053a037c48 */ /* 0x001fe4000ffe0100 */
[----:B------:R-:W-:Y:S01]  /*0ab0*/  SHF.R.U32.HI R2, RZ, 0x5, R2 ;  /* 0x00000005ff027819 */ /* 0x000fe20000011602 */
[--C-:B------:R-:W-:Y:S01]  /*0ac0*/  IMAD R28, R28, -0x4, R1.reuse ;  /* 0xfffffffc1c1c7824 */ /* 0x100fe200078e0201 */
[----:B------:R-:W-:Y:S02]  /*0ad0*/  LOP3.LUT R27, R27, 0x1f, RZ, 0xc0, !PT ;  /* 0x0000001f1b1b7812 */ /* 0x000fe400078ec0ff */
[----:B------:R-:W-:Y:S01]  /*0ae0*/  VIMNMX R36, PT, PT, R3, UR4, PT ;  /* 0x0000000403247c48 */ /* 0x000fe2000bfe0100 */
[----:B------:R-:W-:Y:S01]  /*0af0*/  IMAD R29, R2, -0x4, R1 ;  /* 0xfffffffc021d7824 */ /* 0x000fe200078e0201 */
[----:B-1----:R-:W-:Y:S06]  /*0b00*/  @!P0 BRA `(.L_x_7) ;  /* 0x0000000000148947 */ /* 0x002fec0003800000 */
[----:B------:R-:W-:Y:S01]  /*0b10*/  IMAD.MOV.U32 R4, RZ, RZ, R21 ;  /* 0x000000ffff047224 */ /* 0x000fe200078e0015 */
[----:B------:R-:W-:Y:S01]  /*0b20*/  MOV R6, 0xb50 ;  /* 0x00000b5000067802 */ /* 0x000fe20000000f00 */
[----:B------:R-:W-:-:S07]  /*0b30*/  IMAD.MOV.U32 R3, RZ, RZ, 0x40400000 ;  /* 0x40400000ff037424 */ /* 0x000fce00078e00ff */
[----:B------:R-:W-:Y:S05]  /*0b40*/  CALL.REL.NOINC `($__internal_0_$__cuda_sm3x_div_rn_noftz_f32_slowpath) ;  /* 0x000000e800387944 */ /* 0x000fea0003c00000 */
[----:B------:R-:W-:-:S07]  /*0b50*/  IMAD.MOV.U32 R22, RZ, RZ, R3 ;  /* 0x000000ffff167224 */ /* 0x000fce00078e0003 */
.L_x_7:
[----:B------:R-:W-:Y:S05]  /*0b60*/  BSYNC.RECONVERGENT B2 ;  /* 0x0000000000027941 */ /* 0x000fea0003800200 */
.L_x_6:
[----:B------:R-:W-:Y:S01]  /*0b70*/  FMUL R31, R22, 0.63661974668502807617 ;  /* 0x3f22f983161f7820 */ /* 0x000fe20000400000 */
[C---:B------:R-:W-:Y:S01]  /*0b80*/  FMUL R30, R21.reuse, 0.63661974668502807617 ;  /* 0x3f22f983151e7820 */ /* 0x040fe20000400000 */
[----:B------:R-:W-:Y:S02]  /*0b90*/  IMAD.MOV.U32 R32, RZ, RZ, 0x3eaaaaab ;  /* 0x3eaaaaabff207424 */ /* 0x000fe400078e00ff */
[----:B------:R-:W-:Y:S01]  /*0ba0*/  FADD R88, R92, -1 ;  /* 0xbf8000005c587421 */ /* 0x000fe20000000000 */
[----:B------:R-:W-:Y:S01]  /*0bb0*/  IMAD.MOV.U32 R3, RZ, RZ, 0x40400000 ;  /* 0x40400000ff037424 */ /* 0x000fe200078e00ff */
[----:B------:R-:W0:Y:S01]  /*0bc0*/  LDC R39, c[0x0][0x394] ;  /* 0x0000e500ff277b82 */ /* 0x000e220000000800 */
[----:B------:R-:W1:Y:S01]  /*0bd0*/  F2I.NTZ R31, R31 ;  /* 0x0000001f001f7305 */ /* 0x000e620000203100 */
[----:B------:R-:W-:Y:S01]  /*0be0*/  FMUL R33, |R88|, 3.1415927410125732422 ;  /* 0x40490fdb58217820 */ /* 0x000fe20000400200 */
[----:B------:R-:W-:Y:S01]  /*0bf0*/  FFMA R3, R32, -R3, 1 ;  /* 0x3f80000020037423 */ /* 0x000fe20000000803 */
[----:B------:R-:W-:Y:S01]  /*0c00*/  LEA.HI R38, R21, 0xffffff80, RZ, 0x9 ;  /* 0xffffff8015267811 */ /* 0x000fe200078f48ff */
[----:B------:R-:W-:Y:S01]  /*0c10*/  BSSY.RECONVERGENT B2, `(.L_x_8) ;  /* 0x000001f000027945 */ /* 0x000fe20003800200 */
[----:B------:R-:W-:-:S02]  /*0c20*/  IMAD R36, R36, 0x3, RZ ;  /* 0x0000000324247824 */ /* 0x000fc400078e02ff */
[----:B------:R-:W-:Y:S01]  /*0c30*/  FFMA R32, R3, R32, 0.3333333432674407959 ;  /* 0x3eaaaaab03207423 */ /* 0x000fe20000000020 */
[----:B------:R-:W-:Y:S01]  /*0c40*/  SHF.R.U32.HI R38, RZ, 0x5, R38 ;  /* 0x00000005ff267819 */ /* 0x000fe20000011626 */
[----:B------:R-:W2:Y:S02]  /*0c50*/  F2I.NTZ R30, R30 ;  /* 0x0000001e001e7305 */ /* 0x000ea40000203100 */
[----:B------:R-:W-:Y:S02]  /*0c60*/  FFMA R4, R32, R33, RZ ;  /* 0x0000002120047223 */ /* 0x000fe400000000ff */
[----:B------:R-:W-:Y:S02]  /*0c70*/  IMAD R38, R38, -0x4, R1 ;  /* 0xfffffffc26267824 */ /* 0x000fe400078e0201 */
[----:B------:R-:W-:Y:S01]  /*0c80*/  FFMA R37, R4, -3, R33 ;  /* 0xc040000004257823 */ /* 0x000fe20000000021 */
[----:B-1----:R-:W-:Y:S01]  /*0c90*/  I2FP.F32.S32 R35, R31 ;  /* 0x0000001f00237245 */ /* 0x002fe20000201400 */
[----:B------:R-:W1:Y:S02]  /*0ca0*/  FCHK P0, R33, 3 ;  /* 0x4040000021007902 */ /* 0x000e640000000000 */
[----:B------:R-:W-:Y:S01]  /*0cb0*/  FFMA R32, R32, R37, R4 ;  /* 0x0000002520207223 */ /* 0x000fe20000000004 */
[--C-:B------:R-:W-:Y:S01]  /*0cc0*/  SHF.R.U32.HI R37, RZ, 0x17, R22.reuse ;  /* 0x00000017ff257819 */ /* 0x100fe20000011616 */
[----:B------:R-:W-:Y:S01]  /*0cd0*/  FFMA R2, R35, -1.5707962512969970703, R22 ;  /* 0xbfc90fda23027823 */ /* 0x000fe20000000016 */
[----:B--2---:R-:W-:-:S03]  /*0ce0*/  I2FP.F32.S32 R34, R30 ;  /* 0x0000001e00227245 */ /* 0x004fc60000201400 */
[C---:B------:R-:W-:Y:S02]  /*0cf0*/  FFMA R2, R35.reuse, -7.5497894158615963534e-08, R2 ;  /* 0xb3a2216823027823 */ /* 0x040fe40000000002 */
[C---:B------:R-:W-:Y:S02]  /*0d00*/  FFMA R3, R34.reuse, -1.5707962512969970703, R21 ;  /* 0xbfc90fda22037823 */ /* 0x040fe40000000015 */
[----:B------:R-:W-:Y:S01]  /*0d10*/  FFMA R35, R35, -5.3903029534742383927e-15, R2 ;  /* 0xa7c234c523237823 */ /* 0x000fe20000000002 */
[C---:B------:R-:W-:Y:S01]  /*0d20*/  VIADD R2, R37.reuse, 0xffffff80 ;  /* 0xffffff8025027836 */ /* 0x040fe20000000000 */
[----:B------:R-:W-:Y:S01]  /*0d30*/  LOP3.LUT R37, R37, 0x1f, RZ, 0xc0, !PT ;  /* 0x0000001f25257812 */ /* 0x000fe200078ec0ff */
[----:B------:R-:W-:-:S03]  /*0d40*/  FFMA R3, R34, -7.5497894158615963534e-08, R3 ;  /* 0xb3a2216822037823 */ /* 0x000fc60000000003 */
[----:B------:R-:W-:Y:S01]  /*0d50*/  SHF.R.U32.HI R2, RZ, 0x5, R2 ;  /* 0x00000005ff027819 */ /* 0x000fe20000011602 */
[----:B------:R-:W-:Y:S01]  /*0d60*/  FFMA R34, R34, -5.3903029534742383927e-15, R3 ;  /* 0xa7c234c522227823 */ /* 0x000fe20000000003 */
[----:B0-----:R-:W-:-:S03]  /*0d70*/  VIADDMNMX R3, R58, 0x1, R39, !PT ;  /* 0x000000013a037846 */ /* 0x001fc60007800127 */
[----:B------:R-:W-:Y:S01]  /*0d80*/  IMAD R39, R2, -0x4, R1 ;  /* 0xfffffffc02277824 */ /* 0x000fe200078e0201 */
[----:B------:R-:W-:Y:S01]  /*0d90*/  VIMNMX R46, PT, PT, R3, UR4, PT ;  /* 0x00000004032e7c48 */ /* 0x000fe2000bfe0100 */
[----:B-1----:R-:W-:Y:S06]  /*0da0*/  @!P0 BRA `(.L_x_9) ;  /* 0x0000000000148947 */ /* 0x002fec0003800000 */
[----:B------:R-:W-:Y:S01]  /*0db0*/  IMAD.MOV.U32 R4, RZ, RZ, R33 ;  /* 0x000000ffff047224 */ /* 0x000fe200078e0021 */
[----:B------:R-:W-:Y:S01]  /*0dc0*/  MOV R6, 0xdf0 ;  /* 0x00000df000067802 */ /* 0x000fe20000000f00 */
[----:B------:R-:W-:-:S07]  /*0dd0*/  IMAD.MOV.U32 R3, RZ, RZ, 0x40400000 ;  /* 0x40400000ff037424 */ /* 0x000fce00078e00ff */
[----:B------:R-:W-:Y:S05]  /*0de0*/  CALL.REL.NOINC `($__internal_0_$__cuda_sm3x_div_rn_noftz_f32_slowpath) ;  /* 0x000000e400907944 */ /* 0x000fea0003c00000 */
[----:B------:R-:W-:-:S07]  /*0df0*/  IMAD.MOV.U32 R32, RZ, RZ, R3 ;  /* 0x000000ffff207224 */ /* 0x000fce00078e0003 */
.L_x_9:
[----:B------:R-:W-:Y:S05]  /*0e00*/  BSYNC.RECONVERGENT B2 ;  /* 0x0000000000027941 */ /* 0x000fea0003800200 */
.L_x_8:
[----:B------:R-:W-:Y:S01]  /*0e10*/  FMUL R41, R32, 0.63661974668502807617 ;  /* 0x3f22f98320297820 */ /* 0x000fe20000400000 */
[----:B------:R-:W-:Y:S02]  /*0e20*/  IMAD.MOV.U32 R42, RZ, RZ, 0x3eaaaaab ;  /* 0x3eaaaaabff2a7424 */ /* 0x000fe400078e00ff */
[----:B------:R-:W-:Y:S01]  /*0e30*/  FMUL R40, R33, 0.63661974668502807617 ;  /* 0x3f22f98321287820 */ /* 0x000fe20000400000 */
[----:B------:R-:W-:Y:S02]  /*0e40*/  IMAD.MOV.U32 R3, RZ, RZ, 0x40400000 ;  /* 0x40400000ff037424 */ /* 0x000fe400078e00ff */
[----:B------:R-:W-:Y:S01]  /*0e50*/  FADD R87, R92, -2 ;  /* 0xc00000005c577421 */ /* 0x000fe20000000000 */
[----:B------:R-:W0:Y:S01]  /*0e60*/  LDC R61, c[0x0][0x394] ;  /* 0x0000e500ff3d7b82 */ /* 0x000e220000000800 */
[----:B------:R-:W1:Y:S01]  /*0e70*/  F2I.NTZ R41, R41 ;  /* 0x0000002900297305 */ /* 0x000e620000203100 */
[----:B------:R-:W-:Y:S01]  /*0e80*/  FFMA R3, R42, -R3, 1 ;  /* 0x3f8000002a037423 */ /* 0x000fe20000000803 */
[----:B------:R-:W-:Y:S01]  /*0e90*/  FMUL R43, |R87|, 3.1415927410125732422 ;  /* 0x40490fdb572b7820 */ /* 0x000fe20000400200 */
[----:B------:R-:W-:Y:S01]  /*0ea0*/  SHF.R.U32.HI R48, RZ, 0x17, R32 ;  /* 0x00000017ff307819 */ /* 0x000fe20000011620 */
[----:B------:R-:W-:Y:S01]  /*0eb0*/  BSSY.RECONVERGENT B2, `(.L_x_10) ;  /* 0x0000021000027945 */ /* 0x000fe20003800200 */
[----:B------:R-:W-:Y:S01]  /*0ec0*/  FFMA R42, R3, R42, 0.3333333432674407959 ;  /* 0x3eaaaaab032a7423 */ /* 0x000fe2000000002a */
[----:B------:R-:W-:-:S02]  /*0ed0*/  IMAD R46, R46, 0x3, RZ ;  /* 0x000000032e2e7824 */ /* 0x000fc400078e02ff */
[----:B------:R-:W2:Y:S01]  /*0ee0*/  F2I.NTZ R40, R40 ;  /* 0x0000002800287305 */ /* 0x000ea20000203100 */
[----:B------:R-:W-:Y:S01]  /*0ef0*/  FFMA R4, R42, R43, RZ ;  /* 0x0000002b2a047223 */ /* 0x000fe200000000ff */
[C---:B------:R-:W-:Y:S01]  /*0f00*/  VIADD R50, R48.reuse, 0xffffff80 ;  /* 0xffffff8030327836 */ /* 0x040fe20000000000 */
[----:B------:R-:W-:Y:S02]  /*0f10*/  LOP3.LUT R48, R48, 0x1f, RZ, 0xc0, !PT ;  /* 0x0000001f30307812 */ /* 0x000fe400078ec0ff */
[----:B------:R-:W-:Y:S01]  /*0f20*/  FFMA R47, R4, -3, R43 ;  /* 0xc0400000042f7823 */ /* 0x000fe2000000002b */
[----:B-1----:R-:W-:Y:S02]  /*0f30*/  I2FP.F32.S32 R45, R41 ;  /* 0x00000029002d7245 */ /* 0x002fe40000201400 */
[----:B------:R-:W1:Y:S01]  /*0f40*/  FCHK P0, R43, 3 ;  /* 0x404000002b007902 */ /* 0x000e620000000000 */
[----:B------:R-:W-:Y:S01]  /*0f50*/  FFMA R42, R42, R47, R4 ;  /* 0x0000002f2a2a7223 */ /* 0x000fe20000000004 */
[----:B------:R-:W-:Y:S01]  /*0f60*/  SHF.R.U32.HI R47, RZ, 0x17, R33 ;  /* 0x00000017ff2f7819 */ /* 0x000fe20000011621 */
[----:B------:R-:W-:Y:S01]  /*0f70*/  FFMA R2, R45, -1.5707962512969970703, R32 ;  /* 0xbfc90fda2d027823 */ /* 0x000fe20000000020 */
[----:B------:R-:W-:-:S02]  /*0f80*/  SHF.R.U32.HI R50, RZ, 0x5, R50 ;  /* 0x00000005ff327819 */ /* 0x000fc40000011632 */
[----:B--2---:R-:W-:Y:S01]  /*0f90*/  I2FP.F32.S32 R44, R40 ;  /* 0x00000028002c7245 */ /* 0x004fe20000201400 */
[C---:B------:R-:W-:Y:S01]  /*0fa0*/  FFMA R2, R45.reuse, -7.5497894158615963534e-08, R2 ;  /* 0xb3a221682d027823 */ /* 0x040fe20000000002 */
[----:B0-----:R-:W-:Y:S01]  /*0fb0*/  VIADDMNMX R61, R58, 0x2, R61, !PT ;  /* 0x000000023a3d7846 */ /* 0x001fe2000780013d */
[----:B------:R-:W-:Y:S02]  /*0fc0*/  IMAD R50, R50, -0x4, R1 ;  /* 0xfffffffc32327824 */ /* 0x000fe400078e0201 */
[----:B------:R-:W-:Y:S01]  /*0fd0*/  FFMA R45, R45, -5.3903029534742383927e-15, R2 ;  /* 0xa7c234c52d2d7823 */ /* 0x000fe20000000002 */
[C---:B------:R-:W-:Y:S02]  /*0fe0*/  VIADD R2, R47.reuse, 0xffffff80 ;  /* 0xffffff802f027836 */ /* 0x040fe40000000000 */
[C---:B------:R-:W-:Y:S01]  /*0ff0*/  FFMA R3, R44.reuse, -1.5707962512969970703, R33 ;  /* 0xbfc90fda2c037823 */ /* 0x040fe20000000021 */
[----:B------:R-:W-:Y:S02]  /*1000*/  LOP3.LUT R47, R47, 0x1f, RZ, 0xc0, !PT ;  /* 0x0000001f2f2f7812 */ /* 0x000fe400078ec0ff */
[----:B------:R-:W-:Y:S01]  /*1010*/  VIMNMX R61, PT, PT, R61, UR4, PT ;  /* 0x000000043d3d7c48 */ /* 0x000fe2000bfe0100 */
[----:B------:R-:W-:Y:S01]  /*1020*/  FFMA R3, R44, -7.5497894158615963534e-08, R3 ;  /* 0xb3a221682c037823 */ /* 0x000fe20000000003 */
[----:B------:R-:W-:-:S03]  /*1030*/  SHF.R.U32.HI R2, RZ, 0x5, R2 ;  /* 0x00000005ff027819 */ /* 0x000fc60000011602 */
[----:B------:R-:W-:Y:S02]  /*1040*/  FFMA R44, R44, -5.3903029534742383927e-15, R3 ;  /* 0xa7c234c52c2c7823 */ /* 0x000fe40000000003 */
[----:B------:R-:W-:Y:S01]  /*1050*/  IMAD R49, R2, -0x4, R1 ;  /* 0xfffffffc02317824 */ /* 0x000fe200078e0201 */
[----:B-1----:R-:W-:Y:S06]  /*1060*/  @!P0 BRA `(.L_x_11) ;  /* 0x0000000000148947 */ /* 0x002fec0003800000 */
[----:B------:R-:W-:Y:S01]  /*1070*/  IMAD.MOV.U32 R4, RZ, RZ, R43 ;  /* 0x000000ffff047224 */ /* 0x000fe200078e002b */
[----:B------:R-:W-:Y:S01]  /*1080*/  MOV R6, 0x10b0 ;  /* 0x000010b000067802 */ /* 0x000fe20000000f00 */
[----:B------:R-:W-:-:S07]  /*1090*/  IMAD.MOV.U32 R3, RZ, RZ, 0x40400000 ;  /* 0x40400000ff037424 */ /* 0x000fce00078e00ff */
[----:B------:R-:W-:Y:S05]  /*10a0*/  CALL.REL.NOINC `($__internal_0_$__cuda_sm3x_div_rn_noftz_f32_slowpath) ;  /* 0x000000e000e07944 */ /* 0x000fea0003c00000 */
[----:B------:R-:W-:-:S07]  /*10b0*/  IMAD.MOV.U32 R42, RZ, RZ, R3 ;  /* 0x000000ffff2a7224 */ /* 0x000fce00078e0003 */
.L_x_11:
[----:B------:R-:W-:Y:S05]  /*10c0*/  BSYNC.RECONVERGENT B2 ;  /* 0x0000000000027941 */ /* 0x000fea0003800200 */
.L_x_10:
[----:B------:R-:W-:Y:S01]  /*10d0*/  FMUL R51, R43, 0.63661974668502807617 ;  /* 0x3f22f9832b337820 */ /* 0x000fe20000400000 */
[----:B------:R-:W-:Y:S01]  /*10e0*/  FMUL R52, R42, 0.63661974668502807617 ;  /* 0x3f22f9832a347820 */ /* 0x000fe20000400000 */
[----:B------:R-:W-:Y:S01]  /*10f0*/  IMAD.MOV.U32 R54, RZ, RZ, 0x3eaaaaab ;  /* 0x3eaaaaabff367424 */ /* 0x000fe200078e00ff */
[----:B------:R-:W0:Y:S01]  /*1100*/  LDC R71, c[0x0][0x394] ;  /* 0x0000e500ff477b82 */ /* 0x000e220000000800 */
[----:B------:R-:W-:Y:S02]  /*1110*/  IMAD.MOV.U32 R3, RZ, RZ, 0x40400000 ;  /* 0x40400000ff037424 */ /* 0x000fe400078e00ff */
[----:B------:R-:W-:Y:S01]  /*1120*/  FADD R86, R92, -3 ;  /* 0xc04000005c567421 */ /* 0x000fe20000000000 */
[----:B------:R-:W1:Y:S01]  /*1130*/  F2I.NTZ R51, R51 ;  /* 0x0000003300337305 */ /* 0x000e620000203100 */
[----:B------:R-:W-:Y:S01]  /*1140*/  SHF.R.U32.HI R62, RZ, 0x17, R43 ;  /* 0x00000017ff3e7819 */ /* 0x000fe2000001162b */
[----:B------:R-:W-:Y:S01]  /*1150*/  FFMA R3, R54, -R3, 1 ;  /* 0x3f80000036037423 */ /* 0x000fe20000000803 */
[----:B------:R-:W-:Y:S01]  /*1160*/  FMUL R53, |R86|, 3.1415927410125732422 ;  /* 0x40490fdb56357820 */ /* 0x000fe20000400200 */
[----:B------:R-:W-:Y:S01]  /*1170*/  SHF.R.U32.HI R63, RZ, 0x17, R42 ;  /* 0x00000017ff3f7819 */ /* 0x000fe2000001162a */
[----:B------:R-:W-:Y:S01]  /*1180*/  BSSY.RECONVERGENT B2, `(.L_x_12) ;  /* 0x0000020000027945 */ /* 0x000fe20003800200 */
[----:B------:R-:W-:Y:S01]  /*1190*/  FFMA R54, R3, R54, 0.3333333432674407959 ;  /* 0x3eaaaaab03367423 */ /* 0x000fe20000000036 */
[----:B------:R-:W-:Y:S01]  /*11a0*/  VIADD R64, R62, 0xffffff80 ;  /* 0xffffff803e407836 */ /* 0x000fe20000000000 */
[----:B------:R-:W2:Y:S01]  /*11b0*/  F2I.NTZ R52, R52 ;  /* 0x0000003400347305 */ /* 0x000ea20000203100 */
[----:B------:R-:W-:-:S02]  /*11c0*/  IMAD R61, R61, 0x3, RZ ;  /* 0x000000033d3d7824 */ /* 0x000fc400078e02ff */
[----:B------:R-:W-:Y:S01]  /*11d0*/  FFMA R6, R54, R53, RZ ;  /* 0x0000003536067223 */ /* 0x000fe200000000ff */
[----:B------:R-:W-:Y:S02]  /*11e0*/  LOP3.LUT R62, R62, 0x1f, RZ, 0xc0, !PT ;  /* 0x0000001f3e3e7812 */ /* 0x000fe400078ec0ff */
[----:B------:R-:W-:Y:S01]  /*11f0*/  SHF.R.U32.HI R64, RZ, 0x5, R64 ;  /* 0x00000005ff407819 */ /* 0x000fe20000011640 */
[----:B------:R-:W-:Y:S01]  /*1200*/  FFMA R55, R6, -3, R53 ;  /* 0xc040000006377823 */ /* 0x000fe20000000035 */
[----:B-1----:R-:W-:Y:S01]  /*1210*/  I2FP.F32.S32 R2, R51 ;  /* 0x0000003300027245 */ /* 0x002fe20000201400 */
[----:B------:R-:W1:Y:S02]  /*1220*/  FCHK P0, R53, 3 ;  /* 0x4040000035007902 */ /* 0x000e640000000000 */
[----:B------:R-:W-:Y:S01]  /*1230*/  FFMA R54, R54, R55, R6 ;  /* 0x0000003736367223 */ /* 0x000fe20000000006 */
[----:B------:R-:W-:Y:S02]  /*1240*/  IMAD R64, R64, -0x4, R1 ;  /* 0xfffffffc40407824 */ /* 0x000fe400078e0201 */
[----:B------:R-:W-:Y:S01]  /*1250*/  FFMA R3, R2, -1.5707962512969970703, R43 ;  /* 0xbfc90fda02037823 */ /* 0x000fe2000000002b */
[----:B0-----:R-:W-:-:S02]  /*1260*/  VIADDMNMX R71, R58, 0x3, R71, !PT ;  /* 0x000000033a477846 */ /* 0x001fc40007800147 */
[----:B--2---:R-:W-:Y:S01]  /*1270*/  I2FP.F32.S32 R59, R52 ;  /* 0x00000034003b7245 */ /* 0x004fe20000201400 */
[----:B------:R-:W-:Y:S01]  /*1280*/  FFMA R3, R2, -7.5497894158615963534e-08, R3 ;  /* 0xb3a2216802037823 */ /* 0x000fe20000000003 */
[----:B------:R-:W-:-:S03]  /*1290*/  VIMNMX R71, PT, PT, R71, UR4, PT ;  /* 0x0000000447477c48 */ /* 0x000fc6000bfe0100 */
[----:B------:R-:W-:Y:S01]  /*12a0*/  FFMA R55, R2, -5.3903029534742383927e-15, R3 ;  /* 0xa7c234c502377823 */ /* 0x000fe20000000003 */
[----:B------:R-:W-:Y:S02]  /*12b0*/  VIADD R2, R63, 0xffffff80 ;  /* 0xffffff803f027836 */ /* 0x000fe40000000000 */
[----:B------:R-:W-:Y:S01]  /*12c0*/  FFMA R4, R59, -1.5707962512969970703, R42 ;  /* 0xbfc90fda3b047823 */ /* 0x000fe2000000002a */
[----:B------:R-:W-:Y:S02]  /*12d0*/  LOP3.LUT R63, R63, 0x1f, RZ, 0xc0, !PT ;  /* 0x0000001f3f3f7812 */ /* 0x000fe400078ec0ff */
[----:B------:R-:W-:Y:S01]  /*12e0*/  SHF.R.U32.HI R2, RZ, 0x5, R2 ;  /* 0x00000005ff027819 */ /* 0x000fe20000011602 */
[----:B------:R-:W-:-:S04]  /*12f0*/  FFMA R4, R59, -7.5497894158615963534e-08, R4 ;  /* 0xb3a221683b047823 */ /* 0x000fc80000000004 */
[----:B------:R-:W-:Y:S01]  /*1300*/  FFMA R60, R59, -5.3903029534742383927e-15, R4 ;  /* 0xa7c234c53b3c7823 */ /* 0x000fe20000000004 */
[----:B------:R-:W-:Y:S01]  /*1310*/  IMAD R65, R2, -0x4, R1 ;  /* 0xfffffffc02417824 */ /* 0x000fe200078e0201 */
[----:B-1----:R-:W-:Y:S06]  /*1320*/  @!P0 BRA `(.L_x_13) ;  /* 0x0000000000148947 */ /* 0x002fec0003800000 */
[----:B------:R-:W-:Y:S01]  /*1330*/  IMAD.MOV.U32 R4, RZ, RZ, R53 ;  /* 0x000000ffff047224 */ /* 0x000fe200078e0035 */
[----:B------:R-:W-:Y:S01]  /*1340*/  MOV R6, 0x1370 ;  /* 0x0000137000067802 */ /* 0x000fe20000000f00 */
[----:B------:R-:W-:-:S07]  /*1350*/  IMAD.MOV.U32 R3, RZ, RZ, 0x40400000 ;  /* 0x40400000ff037424 */ /* 0x000fce00078e00ff */
[----:B------:R-:W-:Y:S05]  /*1360*/  CALL.REL.NOINC `($__internal_0_$__cuda_sm3x_div_rn_noftz_f32_slowpath) ;  /* 0x000000e000307944 */ /* 0x000fea0003c00000 */
[----:B------:R-:W-:-:S07]  /*1370*/  IMAD.MOV.U32 R54, RZ, RZ, R3 ;  /* 0x000000ffff367224 */ /* 0x000fce00078e0003 */
.L_x_13:
[----:B------:R-:W-:Y:S05]  /*1380*/  BSYNC.RECONVERGENT B2 ;  /* 0x0000000000027941 */ /* 0x000fea0003800200 */
.L_x_12:
[----:B------:R-:W-:Y:S01]  /*1390*/  FMUL R67, R54, 0.63661974668502807617 ;  /* 0x3f22f98336437820 */ /* 0x000fe20000400000 */
[----:B------:R-:W-:Y:S01]  /*13a0*/  FMUL R66, R53, 0.63661974668502807617 ;  /* 0x3f22f98335427820 */ /* 0x000fe20000400000 */
[----:B------:R-:W-:Y:S01]  /*13b0*/  SHF.R.U32.HI R70, RZ, 0x17, R53 ;  /* 0x00000017ff467819 */ /* 0x000fe20000011635 */
[----:B------:R-:W-:Y:S01]  /*13c0*/  IMAD R71, R71, 0x3, RZ ;  /* 0x0000000347477824 */ /* 0x000fe200078e02ff */
[----:B------:R-:W-:Y:S01]  /*13d0*/  SHF.R.U32.HI R72, RZ, 0x17, R54 ;  /* 0x00000017ff487819 */ /* 0x000fe20000011636 */
[----:B------:R-:W-:Y:S01]  /*13e0*/  IMAD.MOV.U32 R99, RZ, RZ, RZ ;  /* 0x000000ffff637224 */ /* 0x000fe200078e00ff */
[----:B------:R-:W0:Y:S01]  /*13f0*/  F2I.NTZ R67, R67 ;  /* 0x0000004300437305 */ /* 0x000e220000203100 */
[----:B------:R-:W1:Y:S02]  /*1400*/  LDCU.64 UR6, c[0x0][0x358] ;  /* 0x00006b00ff0677ac */ /* 0x000e640008000a00 */
[C---:B------:R-:W-:Y:S01]  /*1410*/  VIADD R74, R72.reuse, 0xffffff80 ;  /* 0xffffff80484a7836 */ /* 0x040fe20000000000 */
[----:B------:R-:W-:Y:S01]  /*1420*/  LOP3.LUT R72, R72, 0x1f, RZ, 0xc0, !PT ;  /* 0x0000001f48487812 */ /* 0x000fe200078ec0ff */
[----:B------:R-:W-:-:S03]  /*1430*/  UMOV UR5, 0xfffffffe ;  /* 0xfffffffe00057882 */ /* 0x000fc60000000000 */
[----:B------:R-:W2:Y:S01]  /*1440*/  F2I.NTZ R66, R66 ;  /* 0x0000004200427305 */ /* 0x000ea20000203100 */
[----:B------:R-:W-:-:S05]  /*1450*/  SHF.R.U32.HI R74, RZ, 0x5, R74 ;  /* 0x00000005ff4a7819 */ /* 0x000fca000001164a */
[----:B------:R-:W-:Y:S01]  /*1460*/  IMAD R74, R74, -0x4, R1 ;  /* 0xfffffffc4a4a7824 */ /* 0x000fe200078e0201 */
[----:B0-----:R-:W-:-:S05]  /*1470*/  I2FP.F32.S32 R69, R67 ;  /* 0x0000004300457245 */ /* 0x001fca0000201400 */
[----:B------:R-:W-:Y:S01]  /*1480*/  FFMA R2, R69, -1.5707962512969970703, R54 ;  /* 0xbfc90fda45027823 */ /* 0x000fe20000000036 */
[----:B--2---:R-:W-:-:S03]  /*1490*/  I2FP.F32.S32 R68, R66 ;  /* 0x0000004200447245 */ /* 0x004fc60000201400 */
[C---:B------:R-:W-:Y:S01]  /*14a0*/  FFMA R4, R69.reuse, -7.5497894158615963534e-08, R2 ;  /* 0xb3a2216845047823 */ /* 0x040fe20000000002 */
[C---:B------:R-:W-:Y:S01]  /*14b0*/  VIADD R2, R70.reuse, 0xffffff80 ;  /* 0xffffff8046027836 */ /* 0x040fe20000000000 */
[----:B------:R-:W-:Y:S01]  /*14c0*/  LOP3.LUT R70, R70, 0x1f, RZ, 0xc0, !PT ;  /* 0x0000001f46467812 */ /* 0x000fe200078ec0ff */
[C---:B------:R-:W-:Y:S01]  /*14d0*/  FFMA R3, R68.reuse, -1.5707962512969970703, R53 ;  /* 0xbfc90fda44037823 */ /* 0x040fe20000000035 */
[----:B------:R-:W-:Y:S02]  /*14e0*/  FFMA R69, R69, -5.3903029534742383927e-15, R4 ;  /* 0xa7c234c545457823 */ /* 0x000fe40000000004 */
[----:B------:R-:W-:Y:S01]  /*14f0*/  SHF.R.U32.HI R2, RZ, 0x5, R2 ;  /* 0x00000005ff027819 */ /* 0x000fe20000011602 */
[----:B------:R-:W-:-:S04]  /*1500*/  FFMA R3, R68, -7.5497894158615963534e-08, R3 ;  /* 0xb3a2216844037823 */ /* 0x000fc80000000003 */
[----:B------:R-:W-:Y:S02]  /*1510*/  IMAD R73, R2, -0x4, R1 ;  /* 0xfffffffc02497824 */ /* 0x000fe400078e0201 */
[----:B-1----:R-:W-:-:S07]  /*1520*/  FFMA R68, R68, -5.3903029534742383927e-15, R3 ;  /* 0xa7c234c544447823 */ /* 0x002fce0000000003 */
.L_x_100:
[----:B------:R-:W-:Y:S01]  /*1530*/  I2FP.F32.S32 R2, UR5 ;  /* 0x0000000500027c45 */ /* 0x000fe20008201400 */
[----:B------:R-:W-:Y:S01]  /*1540*/  BSSY.RECONVERGENT B2, `(.L_x_14) ;  /* 0x00000c7000027945 */ /* 0x000fe20003800200 */
[----:B------:R-:W-:-:S03]  /*1550*/  IMAD.MOV.U32 R85, RZ, RZ, RZ ;  /* 0x000000ffff557224 */ /* 0x000fc600078e00ff */
[----:B------:R-:W-:-:S05]  /*1560*/  FADD R2, R7, -R2 ;  /* 0x8000000207027221 */ /* 0x000fca0000000000 */
[----:B------:R-:W-:-:S13]  /*1570*/  FSETP.GEU.AND P0, PT, |R2|, 3, PT ;  /* 0x404000000200780b */ /* 0x000fda0003f0e200 */
[----:B------:R-:W-:Y:S05]  /*1580*/  @P0 BRA `(.L_x_15) ;  /* 0x0000000c00080947 */ /* 0x000fea0003800000 */
[----:B------:R-:W-:Y:S01]  /*1590*/  FSETP.GEU.AND P0, PT, |R2|, 9.9999997473787516356e-05, PT ;  /* 0x38d1b7170200780b */ /* 0x000fe20003f0e200 */
[----:B------:R-:W-:-:S12]  /*15a0*/  IMAD.MOV.U32 R85, RZ, RZ, 0x3f800000 ;  /* 0x3f800000ff557424 */ /* 0x000fd800078e00ff */
[----:B------:R-:W-:Y:S05]  /*15b0*/  @!P0 BRA `(.L_x_15) ;  /* 0x0000000800fc8947 */ /* 0x000fea0003800000 */
[----:B------:R-:W-:Y:S01]  /*15c0*/  FMUL R2, |R2|, 3.1415927410125732422 ;  /* 0x40490fdb02027820 */ /* 0x000fe20000400200 */
[----:B------:R-:W-:Y:S01]  /*15d0*/  IMAD.MOV.U32 R3, RZ, RZ, 0x3eaaaaab ;  /* 0x3eaaaaabff037424 */ /* 0x000fe200078e00ff */
[----:B------:R-:W-:Y:S01]  /*15e0*/  BSSY.RECONVERGENT B3, `(.L_x_16) ;  /* 0x000000e000037945 */ /* 0x000fe20003800200 */
[----:B------:R-:W-:Y:S01]  /*15f0*/  IMAD.MOV.U32 R4, RZ, RZ, 0x40400000 ;  /* 0x40400000ff047424 */ /* 0x000fe200078e00ff */
[----:B------:R-:W0:Y:S03]  /*1600*/  FCHK P0, R2, 3 ;  /* 0x4040000002007902 */ /* 0x000e260000000000 */
[----:B------:R-:W-:-:S04]  /*1610*/  FFMA R4, R3, -R4, 1 ;  /* 0x3f80000003047423 */ /* 0x000fc80000000804 */
[----:B------:R-:W-:-:S04]  /*1620*/  FFMA R3, R4, R3, 0.3333333432674407959 ;  /* 0x3eaaaaab04037423 */ /* 0x000fc80000000003 */
[----:B------:R-:W-:-:S04]  /*1630*/  FFMA R59, R3, R2, RZ ;  /* 0x00000002033b7223 */ /* 0x000fc800000000ff */
[----:B------:R-:W-:-:S04]  /*1640*/  FFMA R58, R59, -3, R2 ;  /* 0xc04000003b3a7823 */ /* 0x000fc80000000002 */
[----:B------:R-:W-:Y:S01]  /*1650*/  FFMA R58, R3, R58, R59 ;  /* 0x0000003a033a7223 */ /* 0x000fe2000000003b */
[----:B0-----:R-:W-:Y:S06]  /*1660*/  @!P0 BRA `(.L_x_17) ;  /* 0x0000000000148947 */ /* 0x001fec0003800000 */
[----:B------:R-:W-:Y:S01]  /*1670*/  IMAD.MOV.U32 R4, RZ, RZ, R2 ;  /* 0x000000ffff047224 */ /* 0x000fe200078e0002 */
[----:B------:R-:W-:Y:S01]  /*1680*/  MOV R6, 0x16b0 ;  /* 0x000016b000067802 */ /* 0x000fe20000000f00 */
[----:B------:R-:W-:-:S07]  /*1690*/  IMAD.MOV.U32 R3, RZ, RZ, 0x40400000 ;  /* 0x40400000ff037424 */ /* 0x000fce00078e00ff */
[----:B------:R-:W-:Y:S05]  /*16a0*/  CALL.REL.NOINC `($__internal_0_$__cuda_sm3x_div_rn_noftz_f32_slowpath) ;  /* 0x000000dc00607944 */ /* 0x000fea0003c00000 */
[----:B------:R-:W-:-:S07]  /*16b0*/  IMAD.MOV.U32 R58, RZ, RZ, R3 ;  /* 0x000000ffff3a7224 */ /* 0x000fce00078e0003 */
.L_x_17:
[----:B------:R-:W-:Y:S05]  /*16c0*/  BSYNC.RECONVERGENT B3 ;  /* 0x0000000000037941 */ /* 0x000fea0003800200 */
.L_x_16:
[C---:B------:R-:W-:Y:S01]  /*16d0*/  FMUL R3, R2.reuse, 0.63661974668502807617 ;  /* 0x3f22f98302037820 */ /* 0x040fe20000400000 */
[----:B------:R-:W-:Y:S01]  /*16e0*/  FSETP.GE.AND P0, PT, |R2|, 105615, PT ;  /* 0x47ce47800200780b */ /* 0x000fe20003f06200 */
[----:B------:R-:W-:Y:S04]  /*16f0*/  BSSY.RECONVERGENT B0, `(.L_x_18) ;  /* 0x0000035000007945 */ /* 0x000fe80003800200 */
[----:B------:R-:W0:Y:S02]  /*1700*/  F2I.NTZ R3, R3 ;  /* 0x0000000300037305 */ /* 0x000e240000203100 */
[----:B0-----:R-:W-:-:S05]  /*1710*/  I2FP.F32.S32 R59, R3 ;  /* 0x00000003003b7245 */ /* 0x001fca0000201400 */
[----:B------:R-:W-:-:S04]  /*1720*/  FFMA R4, R59, -1.5707962512969970703, R2 ;  /* 0xbfc90fda3b047823 */ /* 0x000fc80000000002 */
[----:B------:R-:W-:-:S04]  /*1730*/  FFMA R4, R59, -7.5497894158615963534e-08, R4 ;  /* 0xb3a221683b047823 */ /* 0x000fc80000000004 */
[----:B------:R-:W-:Y:S01]  /*1740*/  FFMA R4, R59, -5.3903029534742383927e-15, R4 ;  /* 0xa7c234c53b047823 */ /* 0x000fe20000000004 */
[----:B------:R-:W-:Y:S06]  /*1750*/  @!P0 BRA `(.L_x_19) ;  /* 0x0000000000b88947 */ /* 0x000fec0003800000 */
[----:B------:R-:W-:-:S13]  /*1760*/  FSETP.NEU.AND P0, PT, |R2|, +INF , PT ;  /* 0x7f8000000200780b */ /* 0x000fda0003f0d200 */
[----:B------:R-:W-:Y:S01]  /*1770*/  @!P0 FMUL R4, RZ, R2 ;  /* 0x00000002ff048220 */ /* 0x000fe20000400000 */
[----:B------:R-:W-:Y:S01]  /*1780*/  @!P0 IMAD.MOV.U32 R3, RZ, RZ, RZ ;  /* 0x000000ffff038224 */ /* 0x000fe200078e00ff */
[----:B------:R-:W-:Y:S06]  /*1790*/  @!P0 BRA `(.L_x_19) ;  /* 0x0000000000a88947 */ /* 0x000fec0003800000 */
[----:B------:R-:W-:Y:S01]  /*17a0*/  IMAD.SHL.U32 R3, R2, 0x100, RZ ;  /* 0x0000010002037824 */ /* 0x000fe200078e00ff */
[----:B------:R-:W-:Y:S01]  /*17b0*/  UMOV UR4, URZ ;  /* 0x000000ff00047c82 */ /* 0x000fe20008000000 */
[----:B------:R-:W-:Y:S02]  /*17c0*/  IMAD.MOV.U32 R75, RZ, RZ, RZ ;  /* 0x000000ffff4b7224 */ /* 0x000fe400078e00ff */
[----:B------:R-:W-:Y:S01]  /*17d0*/  IMAD.MOV.U32 R59, RZ, RZ, RZ ;  /* 0x000000ffff3b7224 */ /* 0x000fe200078e00ff */
[----:B------:R-:W-:-:S07]  /*17e0*/  LOP3.LUT R81, R3, 0x80000000, RZ, 0xfc, !PT ;  /* 0x8000000003517812 */ /* 0x000fce00078efcff */
.L_x_20:
[----:B0-----:R-:W0:Y:S02]  /*17f0*/  LDC.64 R76, c[0x4][RZ] ;  /* 0x01000000ff4c7b82 */ /* 0x001e240000000a00 */
[----:B0-----:R-:W-:-:S05]  /*1800*/  IMAD.WIDE.U32 R78, R59, 0x4, R76 ;  /* 0x000000043b4e7825 */ /* 0x001fca00078e004c */
[----:B------:R-:W2:Y:S01]  /*1810*/  LDG.E.CONSTANT R76, desc[UR6][R78.64] ;  /* 0x000000064e4c7981 */ /* 0x000ea2000c1e9900 */
[C---:B------:R-:W-:Y:S01]  /*1820*/  LEA R3, R59.reuse, UR8, 0x2 ;  /* 0x000000083b037c11 */ /* 0x040fe2000f8e10ff */
[----:B------:R-:W-:-:S05]  /*1830*/  VIADD R59, R59, 0x1 ;  /* 0x000000013b3b7836 */ /* 0x000fca0000000000 */
[----:B------:R-:W-:Y:S01]  /*1840*/  ISETP.NE.AND P0, PT, R59, 0x6, PT ;  /* 0x000000063b00780c */ /* 0x000fe20003f05270 */
[----:B--2---:R-:W-:-:S03]  /*1850*/  IMAD.WIDE.U32 R76, R76, R81, RZ ;  /* 0x000000514c4c7225 */ /* 0x004fc600078e00ff */
[----:B------:R-:W-:-:S04]  /*1860*/  IADD3 R4, P1, PT, R76, R75, RZ ;  /* 0x0000004b4c047210 */ /* 0x000fc80007f3e0ff */
[----:B------:R-:W-:Y:S01]  /*1870*/  IADD3.X R75, PT, PT, R77, UR4, RZ, P1, !PT ;  /* 0x000000044d4b7c10 */ /* 0x000fe20008ffe4ff */
[----:B------:R0:W-:Y:S04]  /*1880*/  STL [R3], R4 ;  /* 0x0000000403007387 */ /* 0x0001e80000100800 */
[----:B------:R-:W-:Y:S05]  /*1890*/  @P0 BRA `(.L_x_20) ;  /* 0xfffffffc00d40947 */ /* 0x000fea000383ffff */
[----:B0-----:R-:W-:Y:S01]  /*18a0*/  SHF.R.U32.HI R3, RZ, 0x17, R2 ;  /* 0x00000017ff037819 */ /* 0x001fe20000011602 */
[----:B------:R0:W-:Y:S03]  /*18b0*/  STL [R1+0x18], R75 ;  /* 0x0000184b01007387 */ /* 0x0001e60000100800 */
[C---:B------:R-:W-:Y:S01]  /*18c0*/  LOP3.LUT P0, R6, R3.reuse, 0x1f, RZ, 0xc0, !PT ;  /* 0x0000001f03067812 */ /* 0x040fe2000780c0ff */
[----:B------:R-:W-:-:S05]  /*18d0*/  VIADD R4, R3, 0xffffff80 ;  /* 0xffffff8003047836 */ /* 0x000fca0000000000 */
[----:B------:R-:W-:-:S05]  /*18e0*/  SHF.R.U32.HI R4, RZ, 0x5, R4 ;  /* 0x00000005ff047819 */ /* 0x000fca0000011604 */
[----:B------:R-:W-:-:S05]  /*18f0*/  IMAD R80, R4, -0x4, R1 ;  /* 0xfffffffc04507824 */ /* 0x000fca00078e0201 */
[----:B------:R-:W2:Y:S04]  /*1900*/  LDL R3, [R80+0x18] ;  /* 0x0000180050037983 */ /* 0x000ea80000100800 */
[----:B------:R-:W2:Y:S04]  /*1910*/  LDL R4, [R80+0x14] ;  /* 0x0000140050047983 */ /* 0x000ea80000100800 */
[----:B------:R-:W3:Y:S01]  /*1920*/  @P0 LDL R59, [R80+0x10] ;  /* 0x00001000503b0983 */ /* 0x000ee20000100800 */
[----:B------:R-:W-:Y:S01]  /*1930*/  UMOV UR10, 0x54442d19 ;  /* 0x54442d19000a7882 */ /* 0x000fe20000000000 */
[----:B------:R-:W-:Y:S01]  /*1940*/  UMOV UR11, 0x3bf921fb ;  /* 0x3bf921fb000b7882 */ /* 0x000fe20000000000 */
[----:B--2---:R-:W-:-:S02]  /*1950*/  @P0 SHF.L.W.U32.HI R3, R4, R6, R3 ;  /* 0x0000000604030219 */ /* 0x004fc40000010e03 */
[----:B---3--:R-:W-:-:S04]  /*1960*/  @P0 SHF.L.W.U32.HI R4, R59, R6, R4 ;  /* 0x000000063b040219 */ /* 0x008fc80000010e04 */
[C---:B------:R-:W-:Y:S01]  /*1970*/  SHF.L.W.U32.HI R59, R4.reuse, 0x2, R3 ;  /* 0x00000002043b7819 */ /* 0x040fe20000010e03 */
[----:B------:R-:W-:-:S03]  /*1980*/  IMAD.SHL.U32 R4, R4, 0x4, RZ ;  /* 0x0000000404047824 */ /* 0x000fc600078e00ff */
[----:B------:R-:W-:-:S04]  /*1990*/  SHF.R.S32.HI R6, RZ, 0x1f, R59 ;  /* 0x0000001fff067819 */ /* 0x000fc8000001143b */
[C---:B------:R-:W-:Y:S02]  /*19a0*/  LOP3.LUT R76, R6.reuse, R4, RZ, 0x3c, !PT ;  /* 0x00000004064c7212 */ /* 0x040fe400078e3cff */
[----:B------:R-:W-:Y:S02]  /*19b0*/  LOP3.LUT R77, R6, R59, RZ, 0x3c, !PT ;  /* 0x0000003b064d7212 */ /* 0x000fe400078e3cff */
[----:B------:R-:W-:-:S04]  /*19c0*/  LOP3.LUT R4, R59, R2, RZ, 0x3c, !PT ;  /* 0x000000023b047212 */ /* 0x000fc800078e3cff */
[----:B------:R-:W1:Y:S01]  /*19d0*/  I2F.F64.S64 R76, R76 ;  /* 0x0000004c004c7312 */ /* 0x000e620000301c00 */
[----:B------:R-:W-:Y:S02]  /*19e0*/  ISETP.GE.AND P0, PT, R4, RZ, PT ;  /* 0x000000ff0400720c */ /* 0x000fe40003f06270 */
[----:B------:R-:W-:-:S04]  /*19f0*/  SHF.R.U32.HI R4, RZ, 0x1e, R3 ;  /* 0x0000001eff047819 */ /* 0x000fc80000011603 */
[----:B------:R-:W-:Y:S01]  /*1a00*/  LEA.HI R3, R59, R4, RZ, 0x1 ;  /* 0x000000043b037211 */ /* 0x000fe200078f08ff */
[----:B-1----:R-:W-:-:S10]  /*1a10*/  DMUL R78, R76, UR10 ;  /* 0x0000000a4c4e7c28 */ /* 0x002fd40008000000 */
[----:B------:R-:W1:Y:S02]  /*1a20*/  F2F.F32.F64 R78, R78 ;  /* 0x0000004e004e7310 */ /* 0x000e640000301000 */
[----:B01----:R-:W-:-:S07]  /*1a30*/  FSEL R4, -R78, R78, !P0 ;  /* 0x0000004e4e047208 */ /* 0x003fce0004000100 */
.L_x_19:
[----:B------:R-:W-:Y:S05]  /*1a40*/  BSYNC.RECONVERGENT B0 ;  /* 0x0000000000007941 */ /* 0x000fea0003800200 */
.L_x_18:
[----:B------:R-:W-:Y:S01]  /*1a50*/  LOP3.LUT R75, R3, 0x1, RZ, 0xc0, !PT ;  /* 0x00000001034b7812 */ /* 0x000fe200078ec0ff */
[----:B------:R-:W-:Y:S02]  /*1a60*/  IMAD.MOV.U32 R59, RZ, RZ, 0x37cbac00 ;  /* 0x37cbac00ff3b7424 */ /* 0x000fe400078e00ff */
[----:B------:R-:W-:Y:S01]  /*1a70*/  FMUL R6, R4, R4 ;  /* 0x0000000404067220 */ /* 0x000fe20000400000 */
[----:B------:R-:W-:Y:S01]  /*1a80*/  IMAD.MOV.U32 R76, RZ, RZ, 0x3effffff ;  /* 0x3effffffff4c7424 */ /* 0x000fe200078e00ff */
[----:B------:R-:W-:Y:S01]  /*1a90*/  ISETP.NE.U32.AND P0, PT, R75, 0x1, PT ;  /* 0x000000014b00780c */ /* 0x000fe20003f05070 */
[----:B------:R-:W-:Y:S02]  /*1aa0*/  IMAD.MOV.U32 R75, RZ, RZ, 0x3d2aaabb ;  /* 0x3d2aaabbff4b7424 */ /* 0x000fe400078e00ff */
[----:B------:R-:W-:Y:S01]  /*1ab0*/  FFMA R59, R6, R59, -0.0013887860113754868507 ;  /* 0xbab607ed063b7423 */ /* 0x000fe2000000003b */
[----:B------:R-:W-:Y:S01]  /*1ac0*/  LOP3.LUT P1, RZ, R3, 0x2, RZ, 0xc0, !PT ;  /* 0x0000000203ff7812 */ /* 0x000fe2000782c0ff */
[----:B------:R-:W0:Y:S01]  /*1ad0*/  MUFU.RCP R77, R2 ;  /* 0x00000002004d7308 */ /* 0x000e220000001000 */
[----:B------:R-:W-:Y:S01]  /*1ae0*/  FSEL R76, -R76, -0.16666662693023681641, !P0 ;  /* 0xbe2aaaa84c4c7808 */ /* 0x000fe20004000100 */
[----:B------:R-:W-:Y:S01]  /*1af0*/  BSSY.RECONVERGENT B3, `(.L_x_21) ;  /* 0x0000014000037945 */ /* 0x000fe20003800200 */
[----:B------:R-:W-:-:S02]  /*1b00*/  FSEL R59, R59, -0.00019574658654164522886, !P0 ;  /* 0xb94d41533b3b7808 */ /* 0x000fc40004000000 */
[----:B------:R-:W-:Y:S02]  /*1b10*/  FSEL R75, R75, 0.0083327032625675201416, !P0 ;  /* 0x3c0885e44b4b7808 */ /* 0x000fe40004000000 */
[----:B------:R-:W-:-:S03]  /*1b20*/  FSEL R3, R4, 1, P0 ;  /* 0x3f80000004037808 */ /* 0x000fc60000000000 */
[C---:B------:R-:W-:Y:S02]  /*1b30*/  FFMA R59, R6.reuse, R59, R75 ;  /* 0x0000003b063b7223 */ /* 0x040fe4000000004b */
[C---:B------:R-:W-:Y:S02]  /*1b40*/  FFMA R4, R6.reuse, R3, RZ ;  /* 0x0000000306047223 */ /* 0x040fe400000000ff */
[----:B------:R-:W-:Y:S01]  /*1b50*/  FFMA R59, R6, R59, R76 ;  /* 0x0000003b063b7223 */ /* 0x000fe2000000004c */
[----:B0-----:R-:W-:-:S03]  /*1b60*/  FFMA R6, -R2, R77, 1 ;  /* 0x3f80000002067423 */ /* 0x001fc6000000014d */
[----:B------:R-:W-:Y:S01]  /*1b70*/  FFMA R4, R4, R59, R3 ;  /* 0x0000003b04047223 */ /* 0x000fe20000000003 */
[----:B------:R-:W-:-:S03]  /*1b80*/  FFMA R77, R77, R6, R77 ;  /* 0x000000064d4d7223 */ /* 0x000fc6000000004d */
[----:B------:R-:W-:-:S04]  /*1b90*/  @P1 FADD R4, RZ, -R4 ;  /* 0x80000004ff041221 */ /* 0x000fc80000000000 */
[----:B------:R-:W0:Y:S01]  /*1ba0*/  FCHK P0, R4, R2 ;  /* 0x0000000204007302 */ /* 0x000e220000000000 */
[----:B------:R-:W-:-:S04]  /*1bb0*/  FFMA R6, R4, R77, RZ ;  /* 0x0000004d04067223 */ /* 0x000fc800000000ff */
[----:B------:R-:W-:-:S04]  /*1bc0*/  FFMA R85, -R2, R6, R4 ;  /* 0x0000000602557223 */ /* 0x000fc80000000104 */
[----:B------:R-:W-:Y:S01]  /*1bd0*/  FFMA R85, R77, R85, R6 ;  /* 0x000000554d557223 */ /* 0x000fe20000000006 */
[----:B0-----:R-:W-:Y:S06]  /*1be0*/  @!P0 BRA `(.L_x_22) ;  /* 0x0000000000108947 */ /* 0x001fec0003800000 */
[----:B------:R-:W-:Y:S01]  /*1bf0*/  IMAD.MOV.U32 R3, RZ, RZ, R2 ;  /* 0x000000ffff037224 */ /* 0x000fe200078e0002 */
[----:B------:R-:W-:-:S07]  /*1c00*/  MOV R6, 0x1c20 ;  /* 0x00001c2000067802 */ /* 0x000fce0000000f00 */
[----:B------:R-:W-:Y:S05]  /*1c10*/  CALL.REL.NOINC `($__internal_0_$__cuda_sm3x_div_rn_noftz_f32_slowpath) ;  /* 0x000000d800047944 */ /* 0x000fea0003c00000 */
[----:B------:R-:W-:-:S07]  /*1c20*/  IMAD.MOV.U32 R85, RZ, RZ, R3 ;  /* 0x000000ffff557224 */ /* 0x000fce00078e0003 */
.L_x_22:
[----:B------:R-:W-:Y:S05]  /*1c30*/  BSYNC.RECONVERGENT B3 ;  /* 0x0000000000037941 */ /* 0x000fea0003800200 */
.L_x_21:
[C---:B------:R-:W-:Y:S01]  /*1c40*/  FMUL R2, R58.reuse, 0.63661974668502807617 ;  /* 0x3f22f9833a027820 */ /* 0x040fe20000400000 */
[----:B------:R-:W-:Y:S01]  /*1c50*/  FSETP.GE.AND P0, PT, |R58|, 105615, PT ;  /* 0x47ce47803a00780b */ /* 0x000fe20003f06200 */
[----:B------:R-:W-:Y:S02]  /*1c60*/  BSSY.RECONVERGENT B0, `(.L_x_23) ;  /* 0x0000035000007945 */ /* 0x000fe40003800200 */
        /* <DEDUP_REMOVED lines=15> */
.L_x_25:
        /* <DEDUP_REMOVED lines=11> */
[----:B------:R-:W-:Y:S01]  /*1e10*/  SHF.R.U32.HI R2, RZ, 0x17, R58 ;  /* 0x00000017ff027819 */ /* 0x000fe2000001163a */
[----:B------:R1:W-:Y:S03]  /*1e20*/  STL [R1+0x18], R75 ;  /* 0x0000184b01007387 */ /* 0x0003e60000100800 */
[C---:B------:R-:W-:Y:S01]  /*1e30*/  LOP3.LUT P0, R6, R2.reuse, 0x1f, RZ, 0xc0, !PT ;  /* 0x0000001f02067812 */ /* 0x040fe2000780c0ff */
[----:B------:R-:W-:-:S05]  /*1e40*/  VIADD R3, R2, 0xffffff80 ;  /* 0xffffff8002037836 */ /* 0x000fca0000000000 */
[----:B------:R-:W-:-:S05]  /*1e50*/  SHF.R.U32.HI R2, RZ, 0x5, R3 ;  /* 0x00000005ff027819 */ /* 0x000fca0000011603 */
[----:B------:R-:W-:-:S05]  /*1e60*/  IMAD R78, R2, -0x4, R1 ;  /* 0xfffffffc024e7824 */ /* 0x000fca00078e0201 */
[----:B0-----:R-:W2:Y:S04]  /*1e70*/  LDL R4, [R78+0x18] ;  /* 0x000018004e047983 */ /* 0x001ea80000100800 */
[----:B------:R-:W2:Y:S04]  /*1e80*/  LDL R3, [R78+0x14] ;  /* 0x000014004e037983 */ /* 0x000ea80000100800 */
[----:B------:R-:W3:Y:S01]  /*1e90*/  @P0 LDL R2, [R78+0x10] ;  /* 0x000010004e020983 */ /* 0x000ee20000100800 */
[----:B------:R-:W-:Y:S01]  /*1ea0*/  UMOV UR10, 0x54442d19 ;  /* 0x54442d19000a7882 */ /* 0x000fe20000000000 */
[----:B------:R-:W-:Y:S01]  /*1eb0*/  UMOV UR11, 0x3bf921fb ;  /* 0x3bf921fb000b7882 */ /* 0x000fe20000000000 */
[----:B--2---:R-:W-:-:S02]  /*1ec0*/  @P0 SHF.L.W.U32.HI R4, R3, R6, R4 ;  /* 0x0000000603040219 */ /* 0x004fc40000010e04 */
[----:B---3--:R-:W-:-:S04]  /*1ed0*/  @P0 SHF.L.W.U32.HI R3, R2, R6, R3 ;  /* 0x0000000602030219 */ /* 0x008fc80000010e03 */
[C-C-:B------:R-:W-:Y:S01]  /*1ee0*/  SHF.L.W.U32.HI R59, R3.reuse, 0x2, R4.reuse ;  /* 0x00000002033b7819 */ /* 0x140fe20000010e04 */
[----:B------:R-:W-:Y:S01]  /*1ef0*/  IMAD.SHL.U32 R3, R3, 0x4, RZ ;  /* 0x0000000403037824 */ /* 0x000fe200078e00ff */
[----:B------:R-:W-:Y:S02]  /*1f00*/  SHF.R.U32.HI R4, RZ, 0x1e, R4 ;  /* 0x0000001eff047819 */ /* 0x000fe40000011604 */
[----:B------:R-:W-:-:S04]  /*1f10*/  SHF.R.S32.HI R6, RZ, 0x1f, R59 ;  /* 0x0000001fff067819 */ /* 0x000fc8000001143b */
[C---:B------:R-:W-:Y:S02]  /*1f20*/  LOP3.LUT R2, R6.reuse, R3, RZ, 0x3c, !PT ;  /* 0x0000000306027212 */ /* 0x040fe400078e3cff */
[----:B------:R-:W-:Y:S02]  /*1f30*/  LOP3.LUT R3, R6, R59, RZ, 0x3c, !PT ;  /* 0x0000003b06037212 */ /* 0x000fe400078e3cff */
[C---:B------:R-:W-:Y:S02]  /*1f40*/  LOP3.LUT R6, R59.reuse, R58, RZ, 0x3c, !PT ;  /* 0x0000003a3b067212 */ /* 0x040fe400078e3cff */
[----:B------:R-:W-:Y:S02]  /*1f50*/  LEA.HI R59, R59, R4, RZ, 0x1 ;  /* 0x000000043b3b7211 */ /* 0x000fe400078f08ff */
[----:B------:R-:W0:Y:S01]  /*1f60*/  I2F.F64.S64 R2, R2 ;  /* 0x0000000200027312 */ /* 0x000e220000301c00 */
[----:B------:R-:W-:Y:S01]  /*1f70*/  ISETP.GE.AND P0, PT, R6, RZ, PT ;  /* 0x000000ff0600720c */ /* 0x000fe20003f06270 */
[----:B0-----:R-:W-:-:S10]  /*1f80*/  DMUL R76, R2, UR10 ;  /* 0x0000000a024c7c28 */ /* 0x001fd40008000000 */
[----:B------:R-:W0:Y:S02]  /*1f90*/  F2F.F32.F64 R76, R76 ;  /* 0x0000004c004c7310 */ /* 0x000e240000301000 */
[----:B01----:R-:W-:-:S07]  /*1fa0*/  FSEL R4, -R76, R76, !P0 ;  /* 0x0000004c4c047208 */ /* 0x003fce0004000100 */
.L_x_24:
[----:B------:R-:W-:Y:S05]  /*1fb0*/  BSYNC.RECONVERGENT B0 ;  /* 0x0000000000007941 */ /* 0x000fea0003800200 */
.L_x_23:
        /* <DEDUP_REMOVED lines=12> */
[----:B------:R-:W-:-:S05]  /*2080*/  FSEL R6, R6, 0.0083327032625675201416, !P0 ;  /* 0x3c0885e406067808 */ /* 0x000fca0004000000 */
[----:B------:R-:W-:Y:S01]  /*2090*/  FFMA R6, R3, R2, R6 ;  /* 0x0000000203067223 */ /* 0x000fe20000000006 */
[----:B------:R-:W-:-:S03]  /*20a0*/  FSEL R2, R4, 1, P0 ;  /* 0x3f80000004027808 */ /* 0x000fc60000000000 */
[C---:B------:R-:W-:Y:S02]  /*20b0*/  FFMA R6, R3.reuse, R6, R59 ;  /* 0x0000000603067223 */ /* 0x040fe4000000003b */
[----:B------:R-:W-:-:S04]  /*20c0*/  FFMA R3, R3, R2, RZ ;  /* 0x0000000203037223 */ /* 0x000fc800000000ff */
[----:B------:R-:W-:Y:S01]  /*20d0*/  FFMA R4, R3, R6, R2 ;  /* 0x0000000603047223 */ /* 0x000fe20000000002 */
[----:B0-----:R-:W-:-:S03]  /*20e0*/  FFMA R2, R75, -R58, 1 ;  /* 0x3f8000004b027423 */ /* 0x001fc6000000083a */
[----:B------:R-:W-:Y:S01]  /*20f0*/  @P1 FADD R4, RZ, -R4 ;  /* 0x80000004ff041221 */ /* 0x000fe20000000000 */
[----:B------:R-:W-:-:S03]  /*2100*/  FFMA R75, R75, R2, R75 ;  /* 0x000000024b4b7223 */ /* 0x000fc6000000004b */
[----:B------:R-:W0:Y:S01]  /*2110*/  FCHK P0, R4, R58 ;  /* 0x0000003a04007302 */ /* 0x000e220000000000 */
[----:B------:R-:W-:-:S04]  /*2120*/  FFMA R3, R4, R75, RZ ;  /* 0x0000004b04037223 */ /* 0x000fc800000000ff */
[----:B------:R-:W-:-:S04]  /*2130*/  FFMA R2, R3, -R58, R4 ;  /* 0x8000003a03027223 */ /* 0x000fc80000000004 */
[----:B------:R-:W-:Y:S01]  /*2140*/  FFMA R3, R75, R2, R3 ;  /* 0x000000024b037223 */ /* 0x000fe20000000003 */
[----:B0-----:R-:W-:Y:S06]  /*2150*/  @!P0 BRA `(.L_x_27) ;  /* 0x00000000000c8947 */ /* 0x001fec0003800000 */
[----:B------:R-:W-:Y:S01]  /*2160*/  IMAD.MOV.U32 R3, RZ, RZ, R58 ;  /* 0x000000ffff037224 */ /* 0x000fe200078e003a */
[----:B------:R-:W-:-:S07]  /*2170*/  MOV R6, 0x2190 ;  /* 0x0000219000067802 */ /* 0x000fce0000000f00 */
[----:B------:R-:W-:Y:S05]  /*2180*/  CALL.REL.NOINC `($__internal_0_$__cuda_sm3x_div_rn_noftz_f32_slowpath) ;  /* 0x000000d000a87944 */ /* 0x000fea0003c00000 */
.L_x_27:
[----:B------:R-:W-:Y:S05]  /*2190*/  BSYNC.RECONVERGENT B3 ;  /* 0x0000000000037941 */ /* 0x000fea0003800200 */
.L_x_26:
[----:B------:R-:W-:-:S07]  /*21a0*/  FMUL R85, R3, R85 ;  /* 0x0000005503557220 */ /* 0x000fce0000400000 */
.L_x_15:
[----:B------:R-:W-:Y:S05]  /*21b0*/  BSYNC.RECONVERGENT B2 ;  /* 0x0000000000027941 */ /* 0x000fea0003800200 */
.L_x_14:
[C---:B------:R-:W-:Y:S01]  /*21c0*/  FSETP.GEU.AND P0, PT, |R91|.reuse, 9.9999997473787516356e-05, PT ;  /* 0x38d1b7175b00780b */ /* 0x040fe20003f0e200 */
[----:B------:R-:W-:Y:S01]  /*21d0*/  BSSY.RECONVERGENT B2, `(.L_x_28) ;  /* 0x000009f000027945 */ /* 0x000fe20003800200 */
[C---:B------:R-:W-:Y:S02]  /*21e0*/  FSET.BF.LT.AND R75, |R91|.reuse, 3, PT ;  /* 0x404000005b4b780a */ /* 0x040fe40003801200 */
[----:B------:R-:W-:-:S03]  /*21f0*/  FSETP.GEU.OR P1, PT, |R91|, 3, !P0 ;  /* 0x404000005b00780b */ /* 0x000fc6000472e600 */
[----:B------:R-:W-:Y:S01]  /*2200*/  IMAD.MOV.U32 R4, RZ, RZ, R75 ;  /* 0x000000ffff047224 */ /* 0x000fe200078e004b */
[----:B------:R-:W-:-:S09]  /*2210*/  P2R R77, PR, RZ, 0x2 ;  /* 0x00000002ff4d7803 */ /* 0x000fd20000000000 */
[----:B------:R-:W-:Y:S05]  /*2220*/  @P1 BRA `(.L_x_29) ;  /* 0x0000000800641947 */ /* 0x000fea0003800000 */
[C---:B------:R-:W-:Y:S01]  /*2230*/  FSETP.GE.AND P1, PT, |R0|.reuse, 105615, PT ;  /* 0x47ce47800000780b */ /* 0x040fe20003f26200 */
[----:B------:R-:W-:Y:S01]  /*2240*/  FMUL R2, RZ, R0 ;  /* 0x00000000ff027220 */ /* 0x000fe20000400000 */
[----:B------:R-:W-:Y:S02]  /*2250*/  BSSY.RECONVERGENT B0, `(.L_x_30) ;  /* 0x000002b000007945 */ /* 0x000fe40003800200 */
[----:B------:R-:W-:Y:S02]  /*2260*/  FSETP.EQ.OR P0, PT, |R0|, +INF , !P1 ;  /* 0x7f8000000000780b */ /* 0x000fe40004f02600 */
[----:B------:R-:W-:Y:S02]  /*2270*/  FSEL R4, R13, R2, !P1 ;  /* 0x000000020d047208 */ /* 0x000fe40004800000 */
[----:B------:R-:W-:-:S09]  /*2280*/  SEL R81, R9, RZ, !P1 ;  /* 0x000000ff09517207 */ /* 0x000fd20004800000 */
[----:B------:R-:W-:Y:S05]  /*2290*/  @P0 BRA `(.L_x_31) ;  /* 0x0000000000980947 */ /* 0x000fea0003800000 */
[----:B------:R-:W-:Y:S01]  /*22a0*/  IMAD.SHL.U32 R2, R0, 0x100, RZ ;  /* 0x0000010000027824 */ /* 0x000fe200078e00ff */
[----:B------:R-:W-:Y:S01]  /*22b0*/  UMOV UR4, URZ ;  /* 0x000000ff00047c82 */ /* 0x000fe20008000000 */
[----:B------:R-:W-:Y:S02]  /*22c0*/  IMAD.MOV.U32 R4, RZ, RZ, RZ ;  /* 0x000000ffff047224 */ /* 0x000fe400078e00ff */
[----:B------:R-:W-:Y:S01]  /*22d0*/  IMAD.MOV.U32 R79, RZ, RZ, RZ ;  /* 0x000000ffff4f7224 */ /* 0x000fe200078e00ff */
[----:B------:R-:W-:-:S07]  /*22e0*/  LOP3.LUT R83, R2, 0x80000000, RZ, 0xfc, !PT ;  /* 0x8000000002537812 */ /* 0x000fce00078efcff */
.L_x_32:
        /* <DEDUP_REMOVED lines=11> */
[----:B------:R-:W-:Y:S01]  /*23a0*/  ISETP.NE.AND P0, PT, R16, RZ, PT ;  /* 0x000000ff1000720c */ /* 0x000fe20003f05270 */
[----:B------:R1:W-:Y:S04]  /*23b0*/  STL [R1+0x18], R4 ;  /* 0x0000180401007387 */ /* 0x0003e80000100800 */
[----:B------:R-:W2:Y:S04]  /*23c0*/  LDL R79, [R18+0x18] ;  /* 0x00001800124f7983 */ /* 0x000ea80000100800 */
[----:B------:R-:W2:Y:S04]  /*23d0*/  LDL R2, [R18+0x14] ;  /* 0x0000140012027983 */ /* 0x000ea80000100800 */
[----:B------:R-:W3:Y:S01]  /*23e0*/  @P0 LDL R3, [R18+0x10] ;  /* 0x0000100012030983 */ /* 0x000ee20000100800 */
[----:B------:R-:W-:Y:S01]  /*23f0*/  UMOV UR10, 0x54442d19 ;  /* 0x54442d19000a7882 */ /* 0x000fe20000000000 */
[----:B------:R-:W-:Y:S01]  /*2400*/  UMOV UR11, 0x3bf921fb ;  /* 0x3bf921fb000b7882 */ /* 0x000fe20000000000 */
[----:B--2---:R-:W-:-:S02]  /*2410*/  @P0 SHF.L.W.U32.HI R79, R2, R16, R79 ;  /* 0x00000010024f0219 */ /* 0x004fc40000010e4f */
[----:B---3--:R-:W-:-:S04]  /*2420*/  @P0 SHF.L.W.U32.HI R2, R3, R16, R2 ;  /* 0x0000001003020219 */ /* 0x008fc80000010e02 */
[C---:B0-----:R-:W-:Y:S01]  /*2430*/  SHF.L.W.U32.HI R81, R2.reuse, 0x2, R79 ;  /* 0x0000000202517819 */ /* 0x041fe20000010e4f */
[----:B------:R-:W-:-:S03]  /*2440*/  IMAD.SHL.U32 R2, R2, 0x4, RZ ;  /* 0x0000000402027824 */ /* 0x000fc600078e00ff */
[----:B------:R-:W-:Y:S02]  /*2450*/  SHF.R.S32.HI R3, RZ, 0x1f, R81 ;  /* 0x0000001fff037819 */ /* 0x000fe40000011451 */
[----:B-1----:R-:W-:Y:S02]  /*2460*/  LOP3.LUT R4, R81, R0, RZ, 0x3c, !PT ;  /* 0x0000000051047212 */ /* 0x002fe400078e3cff */
[C---:B------:R-:W-:Y:S02]  /*2470*/  LOP3.LUT R2, R3.reuse, R2, RZ, 0x3c, !PT ;  /* 0x0000000203027212 */ /* 0x040fe400078e3cff */
[----:B------:R-:W-:Y:S02]  /*2480*/  LOP3.LUT R3, R3, R81, RZ, 0x3c, !PT ;  /* 0x0000005103037212 */ /* 0x000fe400078e3cff */
[----:B------:R-:W-:Y:S02]  /*2490*/  ISETP.GE.AND P0, PT, R4, RZ, PT ;  /* 0x000000ff0400720c */ /* 0x000fe40003f06270 */
[----:B------:R-:W-:-:S02]  /*24a0*/  SHF.R.U32.HI R4, RZ, 0x1e, R79 ;  /* 0x0000001eff047819 */ /* 0x000fc4000001164f */
[----:B------:R-:W0:Y:S02]  /*24b0*/  I2F.F64.S64 R2, R2 ;  /* 0x0000000200027312 */ /* 0x000e240000301c00 */
[----:B------:R-:W-:Y:S01]  /*24c0*/  LEA.HI R81, R81, R4, RZ, 0x1 ;  /* 0x0000000451517211 */ /* 0x000fe200078f08ff */
[----:B0-----:R-:W-:-:S10]  /*24d0*/  DMUL R58, R2, UR10 ;  /* 0x0000000a023a7c28 */ /* 0x001fd40008000000 */
[----:B------:R-:W0:Y:S02]  /*24e0*/  F2F.F32.F64 R58, R58 ;  /* 0x0000003a003a7310 */ /* 0x000e240000301000 */
[----:B0-----:R-:W-:-:S07]  /*24f0*/  FSEL R4, -R58, R58, !P0 ;  /* 0x0000003a3a047208 */ /* 0x001fce0004000100 */
.L_x_31:
[----:B------:R-:W-:Y:S05]  /*2500*/  BSYNC.RECONVERGENT B0 ;  /* 0x0000000000007941 */ /* 0x000fea0003800200 */
.L_x_30:
[----:B------:R-:W-:Y:S02]  /*2510*/  IMAD.MOV.U32 R82, RZ, RZ, 0x37cbac00 ;  /* 0x37cbac00ff527424 */ /* 0x000fe400078e00ff */
[----:B------:R-:W-:Y:S01]  /*2520*/  FMUL R2, R4, R4 ;  /* 0x0000000404027220 */ /* 0x000fe20000400000 */
[C---:B------:R-:W-:Y:S01]  /*2530*/  LOP3.LUT R6, R81.reuse, 0x1, RZ, 0xc0, !PT ;  /* 0x0000000151067812 */ /* 0x040fe200078ec0ff */
[----:B------:R-:W-:Y:S01]  /*2540*/  IMAD.MOV.U32 R76, RZ, RZ, 0x3d2aaabb ;  /* 0x3d2aaabbff4c7424 */ /* 0x000fe200078e00ff */
[----:B------:R-:W-:Y:S01]  /*2550*/  FSETP.GE.AND P1, PT, |R8|, 105615, PT ;  /* 0x47ce47800800780b */ /* 0x000fe20003f26200 */
[----:B------:R-:W-:Y:S01]  /*2560*/  FFMA R3, R2, R82, -0.0013887860113754868507 ;  /* 0xbab607ed02037423 */ /* 0x000fe20000000052 */
[----:B------:R-:W-:Y:S01]  /*2570*/  ISETP.NE.U32.AND P0, PT, R6, 0x1, PT ;  /* 0x000000010600780c */ /* 0x000fe20003f05070 */
[----:B------:R-:W-:Y:S01]  /*2580*/  IMAD.MOV.U32 R80, RZ, RZ, 0x3effffff ;  /* 0x3effffffff507424 */ /* 0x000fe200078e00ff */
[----:B------:R-:W-:Y:S01]  /*2590*/  LOP3.LUT P2, RZ, R81, 0x2, RZ, 0xc0, !PT ;  /* 0x0000000251ff7812 */ /* 0x000fe2000784c0ff */
[----:B------:R-:W-:Y:S01]  /*25a0*/  FMUL R79, RZ, R8 ;  /* 0x00000008ff4f7220 */ /* 0x000fe20000400000 */
[----:B------:R-:W-:Y:S01]  /*25b0*/  FSEL R3, R3, -0.00019574658654164522886, !P0 ;  /* 0xb94d415303037808 */ /* 0x000fe20004000000 */
[----:B------:R-:W-:Y:S01]  /*25c0*/  BSSY.RECONVERGENT B0, `(.L_x_33) ;  /* 0x0000034000007945 */ /* 0x000fe20003800200 */
[----:B------:R-:W-:-:S02]  /*25d0*/  FSEL R59, R76, 0.0083327032625675201416, !P0 ;  /* 0x3c0885e44c3b7808 */ /* 0x000fc40004000000 */
[----:B------:R-:W-:Y:S02]  /*25e0*/  FSEL R6, -R80, -0.16666662693023681641, !P0 ;  /* 0xbe2aaaa850067808 */ /* 0x000fe40004000100 */
[----:B------:R-:W-:Y:S01]  /*25f0*/  SEL R81, R10, RZ, !P1 ;  /* 0x000000ff0a517207 */ /* 0x000fe20004800000 */
[----:B------:R-:W-:Y:S01]  /*2600*/  FFMA R3, R2, R3, R59 ;  /* 0x0000000302037223 */ /* 0x000fe2000000003b */
[----:B------:R-:W-:Y:S02]  /*2610*/  FSEL R59, R4, 1, P0 ;  /* 0x3f800000043b7808 */ /* 0x000fe40000000000 */
[----:B------:R-:W-:Y:S01]  /*2620*/  FSETP.EQ.OR P0, PT, |R8|, +INF , !P1 ;  /* 0x7f8000000800780b */ /* 0x000fe20004f02600 */
[----:B------:R-:W-:Y:S01]  /*2630*/  FFMA R3, R2, R3, R6 ;  /* 0x0000000302037223 */ /* 0x000fe20000000006 */
[----:B------:R-:W-:Y:S01]  /*2640*/  FSEL R4, R14, R79, !P1 ;  /* 0x0000004f0e047208 */ /* 0x000fe20004800000 */
[----:B------:R-:W-:-:S04]  /*2650*/  FFMA R2, R2, R59, RZ ;  /* 0x0000003b02027223 */ /* 0x000fc800000000ff */
[----:B------:R-:W-:-:S04]  /*2660*/  FFMA R59, R2, R3, R59 ;  /* 0x00000003023b7223 */ /* 0x000fc8000000003b */
[----:B------:R-:W-:Y:S02]  /*2670*/  @P2 FADD R59, RZ, -R59 ;  /* 0x8000003bff3b2221 */ /* 0x000fe40000000000 */
[----:B------:R-:W-:Y:S05]  /*2680*/  @P0 BRA `(.L_x_34) ;  /* 0x00000000009c0947 */ /* 0x000fea0003800000 */
[----:B------:R-:W-:Y:S01]  /*2690*/  IMAD.SHL.U32 R2, R8, 0x100, RZ ;  /* 0x0000010008027824 */ /* 0x000fe200078e00ff */
[----:B------:R-:W-:Y:S01]  /*26a0*/  UMOV UR4, URZ ;  /* 0x000000ff00047c82 */ /* 0x000fe20008000000 */
[----:B------:R-:W-:Y:S02]  /*26b0*/  IMAD.MOV.U32 R58, RZ, RZ, RZ ;  /* 0x000000ffff3a7224 */ /* 0x000fe400078e00ff */
[----:B------:R-:W-:Y:S01]  /*26c0*/  IMAD.MOV.U32 R81, RZ, RZ, RZ ;  /* 0x000000ffff517224 */ /* 0x000fe200078e00ff */
[----:B------:R-:W-:-:S07]  /*26d0*/  LOP3.LUT R93, R2, 0x80000000, RZ, 0xfc, !PT ;  /* 0x80000000025d7812 */ /* 0x000fce00078efcff */
.L_x_35:
        /* <DEDUP_REMOVED lines=13> */
[----:B------:R-:W-:Y:S01]  /*27b0*/  LOP3.LUT P0, R6, R2, 0x1f, RZ, 0xc0, !PT ;  /* 0x0000001f02067812 */ /* 0x000fe2000780c0ff */
[----:B0-----:R-:W2:Y:S04]  /*27c0*/  LDL R4, [R17+0x18] ;  /* 0x0000180011047983 */ /* 0x001ea80000100800 */
[----:B------:R-:W2:Y:S08]  /*27d0*/  LDL R3, [R17+0x14] ;  /* 0x0000140011037983 */ /* 0x000eb00000100800 */
        /* <DEDUP_REMOVED lines=18> */
.L_x_34:
[----:B------:R-:W-:Y:S05]  /*2900*/  BSYNC.RECONVERGENT B0 ;  /* 0x0000000000007941 */ /* 0x000fea0003800200 */
.L_x_33:
[----:B------:R-:W-:Y:S01]  /*2910*/  FMUL R3, R4, R4 ;  /* 0x0000000404037220 */ /* 0x000fe20000400000 */
[C---:B------:R-:W-:Y:S01]  /*2920*/  LOP3.LUT R2, R81.reuse, 0x1, RZ, 0xc0, !PT ;  /* 0x0000000151027812 */ /* 0x040fe200078ec0ff */
[----:B------:R-:W0:Y:S01]  /*2930*/  MUFU.RCP R83, R8 ;  /* 0x0000000800537308 */ /* 0x000e220000001000 */
[----:B------:R-:W-:Y:S01]  /*2940*/  LOP3.LUT P1, RZ, R81, 0x2, RZ, 0xc0, !PT ;  /* 0x0000000251ff7812 */ /* 0x000fe2000782c0ff */
[----:B------:R-:W-:Y:S01]  /*2950*/  FFMA R82, R3, R82, -0.0013887860113754868507 ;  /* 0xbab607ed03527423 */ /* 0x000fe20000000052 */
[----:B------:R-:W-:Y:S01]  /*2960*/  ISETP.NE.U32.AND P0, PT, R2, 0x1, PT ;  /* 0x000000010200780c */ /* 0x000fe20003f05070 */
[----:B------:R-:W-:Y:S03]  /*2970*/  BSSY.RECONVERGENT B3, `(.L_x_36) ;  /* 0x0000015000037945 */ /* 0x000fe60003800200 */
[----:B------:R-:W-:Y:S02]  /*2980*/  FSEL R76, R76, 0.0083327032625675201416, !P0 ;  /* 0x3c0885e44c4c7808 */ /* 0x000fe40004000000 */
[----:B------:R-:W-:-:S02]  /*2990*/  FSEL R82, R82, -0.00019574658654164522886, !P0 ;  /* 0xb94d415352527808 */ /* 0x000fc40004000000 */
[----:B------:R-:W-:Y:S02]  /*29a0*/  FSEL R79, -R80, -0.16666662693023681641, !P0 ;  /* 0xbe2aaaa8504f7808 */ /* 0x000fe40004000100 */
[----:B------:R-:W-:Y:S01]  /*29b0*/  FSEL R2, R4, 1, P0 ;  /* 0x3f80000004027808 */ /* 0x000fe20000000000 */
[----:B------:R-:W-:-:S04]  /*29c0*/  FFMA R76, R3, R82, R76 ;  /* 0x00000052034c7223 */ /* 0x000fc8000000004c */
[C---:B------:R-:W-:Y:S01]  /*29d0*/  FFMA R76, R3.reuse, R76, R79 ;  /* 0x0000004c034c7223 */ /* 0x040fe2000000004f */
        /* <DEDUP_REMOVED lines=13> */
[----:B------:R-:W-:-:S07]  /*2ab0*/  IMAD.MOV.U32 R2, RZ, RZ, R3 ;  /* 0x000000ffff027224 */ /* 0x000fce00078e0003 */
.L_x_37:
[----:B------:R-:W-:Y:S05]  /*2ac0*/  BSYNC.RECONVERGENT B3 ;  /* 0x0000000000037941 */ /* 0x000fea0003800200 */
.L_x_36:
[----:B------:R-:W0:Y:S01]  /*2ad0*/  MUFU.RCP R3, R0 ;  /* 0x0000000000037308 */ /* 0x000e220000001000 */
[----:B------:R-:W-:Y:S07]  /*2ae0*/  BSSY.RECONVERGENT B3, `(.L_x_38) ;  /* 0x000000c000037945 */ /* 0x000fee0003800200 */
[----:B------:R-:W1:Y:S01]  /*2af0*/  FCHK P0, R59, R0 ;  /* 0x000000003b007302 */ /* 0x000e620000000000 */
[----:B0-----:R-:W-:-:S04]  /*2b00*/  FFMA R4, -R0, R3, 1 ;  /* 0x3f80000000047423 */ /* 0x001fc80000000103 */
[----:B------:R-:W-:-:S04]  /*2b10*/  FFMA R4, R3, R4, R3 ;  /* 0x0000000403047223 */ /* 0x000fc80000000003 */
[----:B------:R-:W-:-:S04]  /*2b20*/  FFMA R3, R59, R4, RZ ;  /* 0x000000043b037223 */ /* 0x000fc800000000ff */
[----:B------:R-:W-:-:S04]  /*2b30*/  FFMA R6, -R0, R3, R59 ;  /* 0x0000000300067223 */ /* 0x000fc8000000013b */
[----:B------:R-:W-:Y:S01]  /*2b40*/  FFMA R3, R4, R6, R3 ;  /* 0x0000000604037223 */ /* 0x000fe20000000003 */
[----:B-1----:R-:W-:Y:S06]  /*2b50*/  @!P0 BRA `(.L_x_39) ;  /* 0x0000000000108947 */ /* 0x002fec0003800000 */
[----:B------:R-:W-:Y:S01]  /*2b60*/  IMAD.MOV.U32 R4, RZ, RZ, R59 ;  /* 0x000000ffff047224 */ /* 0x000fe200078e003b */
[----:B------:R-:W-:Y:S01]  /*2b70*/  MOV R6, 0x2ba0 ;  /* 0x00002ba000067802 */ /* 0x000fe20000000f00 */
[----:B------:R-:W-:-:S07]  /*2b80*/  IMAD.MOV.U32 R3, RZ, RZ, R0 ;  /* 0x000000ffff037224 */ /* 0x000fce00078e0000 */
[----:B------:R-:W-:Y:S05]  /*2b90*/  CALL.REL.NOINC `($__internal_0_$__cuda_sm3x_div_rn_noftz_f32_slowpath) ;  /* 0x000000c800247944 */ /* 0x000fea0003c00000 */
.L_x_39:
[----:B------:R-:W-:Y:S05]  /*2ba0*/  BSYNC.RECONVERGENT B3 ;  /* 0x0000000000037941 */ /* 0x000fea0003800200 */
.L_x_38:
[----:B------:R-:W-:-:S07]  /*2bb0*/  FMUL R4, R3, R2 ;  /* 0x0000000203047220 */ /* 0x000fce0000400000 */
.L_x_29:
[----:B------:R-:W-:Y:S05]  /*2bc0*/  BSYNC.RECONVERGENT B2 ;  /* 0x0000000000027941 */ /* 0x000fea0003800200 */
.L_x_28:
[----:B------:R-:W0:Y:S01]  /*2bd0*/  LDC R6, c[0x0][0x398] ;  /* 0x0000e600ff067b82 */ /* 0x000e220000000800 */
[----:B------:R-:W0:Y:S01]  /*2be0*/  LDCU UR9, c[0x0][0x3a0] ;  /* 0x00007400ff0977ac */ /* 0x000e220008000800 */
[----:B------:R-:W1:Y:S01]  /*2bf0*/  LDCU UR4, c[0x0][0x388] ;  /* 0x00007100ff0477ac */ /* 0x000e620008000800 */
[----:B------:R-:W2:Y:S01]  /*2c00*/  LDCU.64 UR10, c[0x0][0x380] ;  /* 0x00007000ff0a77ac */ /* 0x000ea20008000a00 */
[----:B0-----:R-:W-:Y:S01]  /*2c10*/  VIADD R3, R6, UR9 ;  /* 0x0000000906037c36 */ /* 0x001fe20008000000 */
[----:B------:R-:W-:-:S04]  /*2c20*/  VIADDMNMX R2, R5, UR5, R6, !PT ;  /* 0x0000000505027c46 */ /* 0x000fc8000f800106 */
[----:B------:R-:W-:-:S05]  /*2c30*/  VIADDMNMX R2, R3, 0xffffffff, R2, PT ;  /* 0xffffffff03027846 */ /* 0x000fca0003800102 */
[----:B-1----:R-:W-:-:S05]  /*2c40*/  IMAD R2, R2, UR4, RZ ;  /* 0x0000000402027c24 */ /* 0x002fca000f8e02ff */
[----:B--2---:R-:W-:-:S04]  /*2c50*/  IADD3 R58, P0, PT, R2, UR10, RZ ;  /* 0x0000000a023a7c10 */ /* 0x004fc8000ff1e0ff */
[----:B------:R-:W-:-:S03]  /*2c60*/  LEA.HI.X.SX32 R59, R2, UR11, 0x1, P0 ;  /* 0x0000000b023b7c11 */ /* 0x000fc600080f0eff */
[----:B------:R-:W-:-:S06]  /*2c70*/  IMAD.WIDE R2, R15, 0x4, R58 ;  /* 0x000000040f027825 */ /* 0x000fcc00078e023a */
[----:B------:R-:W2:Y:S01]  /*2c80*/  LDG.E R2, desc[UR6][R2.64] ;  /* 0x0000000602027981 */ /* 0x000ea2000c1e1900 */
[C---:B------:R-:W-:Y:S01]  /*2c90*/  FSETP.GEU.AND P4, PT, |R89|.reuse, 9.9999997473787516356e-05, PT ;  /* 0x38d1b7175900780b */ /* 0x040fe20003f8e200 */
[----:B------:R-:W-:Y:S01]  /*2ca0*/  FMUL R4, R4, R85 ;  /* 0x0000005504047220 */ /* 0x000fe20000400000 */
[C---:B------:R-:W-:Y:S01]  /*2cb0*/  FSET.BF.LT.AND R76, |R89|.reuse, 3, PT ;  /* 0x40400000594c780a */ /* 0x040fe20003801200 */
[----:B------:R-:W-:Y:S01]  /*2cc0*/  BSSY.RECONVERGENT B2, `(.L_x_40) ;  /* 0x000009d000027945 */ /* 0x000fe20003800200 */
[----:B------:R-:W-:-:S03]  /*2cd0*/  FSETP.GEU.OR P4, PT, |R89|, 3, !P4 ;  /* 0x404000005900780b */ /* 0x000fc6000678e600 */
[----:B------:R-:W-:Y:S02]  /*2ce0*/  IMAD.MOV.U32 R6, RZ, RZ, R76 ;  /* 0x000000ffff067224 */ /* 0x000fe400078e004c */
[----:B--2---:R-:W-:-:S08]  /*2cf0*/  FFMA R99, R4, R2, R99 ;  /* 0x0000000204637223 */ /* 0x004fd00000000063 */
        /* <DEDUP_REMOVED lines=13> */
.L_x_44:
        /* <DEDUP_REMOVED lines=20> */
[C-C-:B0-----:R-:W-:Y:S01]  /*2f10*/  SHF.L.W.U32.HI R4, R2.reuse, 0x2, R81.reuse ;  /* 0x0000000202047819 */ /* 0x141fe20000010e51 */
[----:B------:R-:W-:Y:S01]  /*2f20*/  IMAD.SHL.U32 R2, R2, 0x4, RZ ;  /* 0x0000000402027824 */ /* 0x000fe200078e00ff */
[----:B------:R-:W-:Y:S02]  /*2f30*/  SHF.R.U32.HI R81, RZ, 0x1e, R81 ;  /* 0x0000001eff517819 */ /* 0x000fe40000011651 */
[----:B------:R-:W-:Y:S02]  /*2f40*/  SHF.R.S32.HI R3, RZ, 0x1f, R4 ;  /* 0x0000001fff037819 */ /* 0x000fe40000011404 */
[----:B-1----:R-:W-:Y:S02]  /*2f50*/  LOP3.LUT R6, R4, R11, RZ, 0x3c, !PT ;  /* 0x0000000b04067212 */ /* 0x002fe400078e3cff */
[C---:B------:R-:W-:Y:S02]  /*2f60*/  LOP3.LUT R2, R3.reuse, R2, RZ, 0x3c, !PT ;  /* 0x0000000203027212 */ /* 0x040fe400078e3cff */
[----:B------:R-:W-:-:S02]  /*2f70*/  LOP3.LUT R3, R3, R4, RZ, 0x3c, !PT ;  /* 0x0000000403037212 */ /* 0x000fc400078e3cff */
[----:B------:R-:W-:Y:S02]  /*2f80*/  ISETP.GE.AND P0, PT, R6, RZ, PT ;  /* 0x000000ff0600720c */ /* 0x000fe40003f06270 */
[----:B------:R-:W-:Y:S02]  /*2f90*/  LEA.HI R4, R4, R81, RZ, 0x1 ;  /* 0x0000005104047211 */ /* 0x000fe400078f08ff */
[----:B------:R-:W0:Y:S02]  /*2fa0*/  I2F.F64.S64 R2, R2 ;  /* 0x0000000200027312 */ /* 0x000e240000301c00 */
[----:B0-----:R-:W-:-:S10]  /*2fb0*/  DMUL R78, R2, UR10 ;  /* 0x0000000a024e7c28 */ /* 0x001fd40008000000 */
[----:B------:R-:W0:Y:S02]  /*2fc0*/  F2F.F32.F64 R78, R78 ;  /* 0x0000004e004e7310 */ /* 0x000e240000301000 */
[----:B0-----:R-:W-:-:S07]  /*2fd0*/  FSEL R6, -R78, R78, !P0 ;  /* 0x0000004e4e067208 */ /* 0x001fce0004000100 */
.L_x_43:
[----:B------:R-:W-:Y:S05]  /*2fe0*/  BSYNC.RECONVERGENT B0 ;  /* 0x0000000000007941 */ /* 0x000fea0003800200 */
.L_x_42:
[----:B------:R-:W-:Y:S02]  /*2ff0*/  IMAD.MOV.U32 R84, RZ, RZ, 0x37cbac00 ;  /* 0x37cbac00ff547424 */ /* 0x000fe400078e00ff */
[----:B------:R-:W-:Y:S01]  /*3000*/  FMUL R3, R6, R6 ;  /* 0x0000000606037220 */ /* 0x000fe20000400000 */
[----:B------:R-:W-:Y:S01]  /*3010*/  LOP3.LUT R78, R4, 0x1, RZ, 0xc0, !PT ;  /* 0x00000001044e7812 */ /* 0x000fe200078ec0ff */
[----:B------:R-:W-:Y:S01]  /*3020*/  IMAD.MOV.U32 R93, RZ, RZ, 0x3d2aaabb ;  /* 0x3d2aaabbff5d7424 */ /* 0x000fe200078e00ff */
[----:B------:R-:W-:Y:S01]  /*3030*/  FSETP.GE.AND P1, PT, |R12|, 105615, PT ;  /* 0x47ce47800c00780b */ /* 0x000fe20003f26200 */
[----:B------:R-:W-:Y:S01]  /*3040*/  FFMA R2, R3, R84, -0.0013887860113754868507 ;  /* 0xbab607ed03027423 */ /* 0x000fe20000000054 */
[----:B------:R-:W-:Y:S01]  /*3050*/  ISETP.NE.U32.AND P0, PT, R78, 0x1, PT ;  /* 0x000000014e00780c */ /* 0x000fe20003f05070 */
[----:B------:R-:W-:Y:S01]  /*3060*/  IMAD.MOV.U32 R94, RZ, RZ, 0x3effffff ;  /* 0x3effffffff5e7424 */ /* 0x000fe200078e00ff */
[----:B------:R-:W-:Y:S01]  /*3070*/  LOP3.LUT P2, RZ, R4, 0x2, RZ, 0xc0, !PT ;  /* 0x0000000204ff7812 */ /* 0x000fe2000784c0ff */
[----:B------:R-:W-:Y:S01]  /*3080*/  BSSY.RECONVERGENT B0, `(.L_x_45) ;  /* 0x0000035000007945 */ /* 0x000fe20003800200 */
[----:B------:R-:W-:-:S02]  /*3090*/  FSEL R2, R2, -0.00019574658654164522886, !P0 ;  /* 0xb94d415302027808 */ /* 0x000fc40004000000 */
[----:B------:R-:W-:Y:S02]  /*30a0*/  FSEL R78, R93, 0.0083327032625675201416, !P0 ;  /* 0x3c0885e45d4e7808 */ /* 0x000fe40004000000 */
[----:B------:R-:W-:Y:S02]  /*30b0*/  FSEL R79, -R94, -0.16666662693023681641, !P0 ;  /* 0xbe2aaaa85e4f7808 */ /* 0x000fe40004000100 */
[----:B------:R-:W-:Y:S01]  /*30c0*/  SEL R83, R20, RZ, !P1 ;  /* 0x000000ff14537207 */ /* 0x000fe20004800000 */
[C---:B------:R-:W-:Y:S01]  /*30d0*/  FFMA R78, R3.reuse, R2, R78 ;  /* 0x00000002034e7223 */ /* 0x040fe2000000004e */
[----:B------:R-:W-:Y:S02]  /*30e0*/  FSEL R2, R6, 1, P0 ;  /* 0x3f80000006027808 */ /* 0x000fe40000000000 */
[----:B------:R-:W-:Y:S01]  /*30f0*/  FSETP.EQ.OR P0, PT, |R12|, +INF , !P1 ;  /* 0x7f8000000c00780b */ /* 0x000fe20004f02600 */
[C---:B------:R-:W-:Y:S01]  /*3100*/  FFMA R78, R3.reuse, R78, R79 ;  /* 0x0000004e034e7223 */ /* 0x040fe2000000004f */
[----:B------:R-:W-:Y:S01]  /*3110*/  FMUL R79, RZ, R12 ;  /* 0x0000000cff4f7220 */ /* 0x000fe20000400000 */
[----:B------:R-:W-:-:S04]  /*3120*/  FFMA R3, R3, R2, RZ ;  /* 0x0000000203037223 */ /* 0x000fc800000000ff */
[----:B------:R-:W-:Y:S01]  /*3130*/  FFMA R2, R3, R78, R2 ;  /* 0x0000004e03027223 */ /* 0x000fe20000000002 */
[----:B------:R-:W-:-:S03]  /*3140*/  FSEL R3, R24, R79, !P1 ;  /* 0x0000004f18037208 */ /* 0x000fc60004800000 */
[----:B------:R-:W-:Y:S02]  /*3150*/  @P2 FADD R2, RZ, -R2 ;  /* 0x80000002ff022221 */ /* 0x000fe40000000000 */
[----:B------:R-:W-:Y:S05]  /*3160*/  @P0 BRA `(.L_x_46) ;  /* 0x0000000000980947 */ /* 0x000fea0003800000 */
[----:B------:R-:W-:Y:S01]  /*3170*/  IMAD.SHL.U32 R4, R12, 0x100, RZ ;  /* 0x000001000c047824 */ /* 0x000fe200078e00ff */
[----:B------:R-:W-:Y:S01]  /*3180*/  UMOV UR4, URZ ;  /* 0x000000ff00047c82 */ /* 0x000fe20008000000 */
[----:B------:R-:W-:Y:S02]  /*3190*/  IMAD.MOV.U32 R82, RZ, RZ, RZ ;  /* 0x000000ffff527224 */ /* 0x000fe400078e00ff */
[----:B------:R-:W-:Y:S01]  /*31a0*/  IMAD.MOV.U32 R3, RZ, RZ, RZ ;  /* 0x000000ffff037224 */ /* 0x000fe200078e00ff */
[----:B------:R-:W-:-:S07]  /*31b0*/  LOP3.LUT R95, R4, 0x80000000, RZ, 0xfc, !PT ;  /* 0x80000000045f7812 */ /* 0x000fce00078efcff */
.L_x_47:
        /* <DEDUP_REMOVED lines=33> */
.L_x_46:
[----:B------:R-:W-:Y:S05]  /*33d0*/  BSYNC.RECONVERGENT B0 ;  /* 0x0000000000007941 */ /* 0x000fea0003800200 */
.L_x_45:
        /* <DEDUP_REMOVED lines=11> */
[----:B------:R-:W-:Y:S01]  /*3490*/  FFMA R79, R4, R79, R93 ;  /* 0x0000004f044f7223 */ /* 0x000fe2000000005d */
[----:B0-----:R-:W-:-:S03]  /*34a0*/  FFMA R6, R81, -R12, 1 ;  /* 0x3f80000051067423 */ /* 0x001fc6000000080c */
[C---:B------:R-:W-:Y:S01]  /*34b0*/  FFMA R79, R4.reuse, R79, R94 ;  /* 0x0000004f044f7223 */ /* 0x040fe2000000005e */
[----:B------:R-:W-:Y:S01]  /*34c0*/  FFMA R4, R4, R3, RZ ;  /* 0x0000000304047223 */ /* 0x000fe200000000ff */
[----:B------:R-:W-:-:S03]  /*34d0*/  FFMA R81, R81, R6, R81 ;  /* 0x0000000651517223 */ /* 0x000fc60000000051 */
[----:B------:R-:W-:-:S04]  /*34e0*/  FFMA R4, R4, R79, R3 ;  /* 0x0000004f04047223 */ /* 0x000fc80000000003 */
[----:B------:R-:W-:-:S04]  /*34f0*/  @P1 FADD R4, RZ, -R4 ;  /* 0x80000004ff041221 */ /* 0x000fc80000000000 */
        /* <DEDUP_REMOVED lines=9> */
.L_x_49:
[----:B------:R-:W-:Y:S05]  /*3590*/  BSYNC.RECONVERGENT B3 ;  /* 0x0000000000037941 */ /* 0x000fea0003800200 */
.L_x_48:
        /* <DEDUP_REMOVED lines=13> */
.L_x_51:
[----:B------:R-:W-:Y:S05]  /*3670*/  BSYNC.RECONVERGENT B3 ;  /* 0x0000000000037941 */ /* 0x000fea0003800200 */
.L_x_50:
[----:B------:R-:W-:-:S07]  /*3680*/  FMUL R6, R3, R80 ;  /* 0x0000005003067220 */ /* 0x000fce0000400000 */
.L_x_41:
[----:B------:R-:W-:Y:S05]  /*3690*/  BSYNC.RECONVERGENT B2 ;  /* 0x0000000000027941 */ /* 0x000fea0003800200 */
.L_x_40:
[----:B------:R-:W-:-:S06]  /*36a0*/  IMAD.WIDE R2, R25, 0x4, R58 ;  /* 0x0000000419027825 */ /* 0x000fcc00078e023a */
[----:B------:R-:W2:Y:S01]  /*36b0*/  LDG.E R2, desc[UR6][R2.64] ;  /* 0x0000000602027981 */ /* 0x000ea2000c1e1900 */
[----:B------:R-:W-:Y:S01]  /*36c0*/  FSETP.GEU.AND P3, PT, |R92|, 9.9999997473787516356e-05, PT ;  /* 0x38d1b7175c00780b */ /* 0x000fe20003f6e200 */
        /* <DEDUP_REMOVED lines=19> */
.L_x_56:
        /* <DEDUP_REMOVED lines=21> */
[C---:B------:R-:W-:Y:S01]  /*3950*/  SHF.L.W.U32.HI R6, R3.reuse, 0x2, R4 ;  /* 0x0000000203067819 */ /* 0x040fe20000010e04 */
        /* <DEDUP_REMOVED lines=12> */
.L_x_55:
[----:B------:R-:W-:Y:S05]  /*3a20*/  BSYNC.RECONVERGENT B0 ;  /* 0x0000000000007941 */ /* 0x000fea0003800200 */
.L_x_54:
        /* <DEDUP_REMOVED lines=15> */
[----:B------:R-:W-:Y:S01]  /*3b20*/  FSEL R2, R4, 1, P0 ;  /* 0x3f80000004027808 */ /* 0x000fe20000000000 */
[----:B------:R-:W-:Y:S01]  /*3b30*/  FMUL R4, RZ, R22 ;  /* 0x00000016ff047220 */ /* 0x000fe20000400000 */
[----:B------:R-:W-:Y:S01]  /*3b40*/  FSETP.EQ.OR P0, PT, |R22|, +INF , !P1 ;  /* 0x7f8000001600780b */ /* 0x000fe20004f02600 */
[C---:B------:R-:W-:Y:S02]  /*3b50*/  FFMA R78, R3.reuse, R78, R79 ;  /* 0x0000004e034e7223 */ /* 0x040fe4000000004f */
        /* <DEDUP_REMOVED lines=10> */
.L_x_59:
        /* <DEDUP_REMOVED lines=33> */
.L_x_58:
[----:B------:R-:W-:Y:S05]  /*3e10*/  BSYNC.RECONVERGENT B0 ;  /* 0x0000000000007941 */ /* 0x000fea0003800200 */
.L_x_57:
        /* <DEDUP_REMOVED lines=27> */
.L_x_61:
[----:B------:R-:W-:Y:S05]  /*3fd0*/  BSYNC.RECONVERGENT B3 ;  /* 0x0000000000037941 */ /* 0x000fea0003800200 */
.L_x_60:
        /* <DEDUP_REMOVED lines=13> */
.L_x_63:
[----:B------:R-:W-:Y:S05]  /*40b0*/  BSYNC.RECONVERGENT B3 ;  /* 0x0000000000037941 */ /* 0x000fea0003800200 */
.L_x_62:
[----:B------:R-:W-:-:S07]  /*40c0*/  FMUL R6, R3, R81 ;  /* 0x0000005103067220 */ /* 0x000fce0000400000 */
.L_x_53:
[----:B------:R-:W-:Y:S05]  /*40d0*/  BSYNC.RECONVERGENT B2 ;  /* 0x0000000000027941 */ /* 0x000fea0003800200 */
.L_x_52:
        /* <DEDUP_REMOVED lines=18> */
[----:B------:R-:W-:Y:S01]  /*4200*/  CS2R R82, SRZ ;  /* 0x0000000000527805 */ /* 0x000fe2000001ff00 */
[----:B------:R-:W-:-:S03]  /*4210*/  UMOV UR4, URZ ;  /* 0x000000ff00047c82 */ /* 0x000fc60008000000 */
[----:B------:R-:W-:-:S07]  /*4220*/  LOP3.LUT R95, R2, 0x80000000, RZ, 0xfc, !PT ;  /* 0x80000000025f7812 */ /* 0x000fce00078efcff */
.L_x_68:
        /* <DEDUP_REMOVED lines=19> */
[----:B---3--:R-:W-:Y:S02]  /*4360*/  @P0 SHF.L.W.U32.HI R2, R3, R47, R2 ;  /* 0x0000002f03020219 */ /* 0x008fe40000010e02 */
[--C-:B------:R-:W-:Y:S02]  /*4370*/  SHF.R.U32.HI R83, RZ, 0x1e, R4.reuse ;  /* 0x0000001eff537819 */ /* 0x100fe40000011604 */
[C---:B------:R-:W-:Y:S01]  /*4380*/  SHF.L.W.U32.HI R6, R2.reuse, 0x2, R4 ;  /* 0x0000000202067819 */ /* 0x040fe20000010e04 */
[----:B------:R-:W-:-:S03]  /*4390*/  IMAD.SHL.U32 R2, R2, 0x4, RZ ;  /* 0x0000000402027824 */ /* 0x000fc600078e00ff */
[----:B------:R-:W-:Y:S02]  /*43a0*/  SHF.R.S32.HI R3, RZ, 0x1f, R6 ;  /* 0x0000001fff037819 */ /* 0x000fe40000011406 */
[----:B-1----:R-:W-:Y:S02]  /*43b0*/  LOP3.LUT R82, R6, R33, RZ, 0x3c, !PT ;  /* 0x0000002106527212 */ /* 0x002fe400078e3cff */
[C---:B------:R-:W-:Y:S02]  /*43c0*/  LOP3.LUT R2, R3.reuse, R2, RZ, 0x3c, !PT ;  /* 0x0000000203027212 */ /* 0x040fe400078e3cff */
[----:B------:R-:W-:Y:S02]  /*43d0*/  LOP3.LUT R3, R3, R6, RZ, 0x3c, !PT ;  /* 0x0000000603037212 */ /* 0x000fe400078e3cff */
[----:B------:R-:W-:Y:S02]  /*43e0*/  ISETP.GE.AND P0, PT, R82, RZ, PT ;  /* 0x000000ff5200720c */ /* 0x000fe40003f06270 */
[----:B------:R-:W-:-:S02]  /*43f0*/  LEA.HI R6, R6, R83, RZ, 0x1 ;  /* 0x0000005306067211 */ /* 0x000fc400078f08ff */
[----:B------:R-:W0:Y:S02]  /*4400*/  I2F.F64.S64 R2, R2 ;  /* 0x0000000200027312 */ /* 0x000e240000301c00 */
[----:B0-----:R-:W-:-:S10]  /*4410*/  DMUL R78, R2, UR10 ;  /* 0x0000000a024e7c28 */ /* 0x001fd40008000000 */
[----:B------:R-:W0:Y:S02]  /*4420*/  F2F.F32.F64 R78, R78 ;  /* 0x0000004e004e7310 */ /* 0x000e240000301000 */
[----:B0-----:R-:W-:-:S07]  /*4430*/  FSEL R4, -R78, R78, !P0 ;  /* 0x0000004e4e047208 */ /* 0x001fce0004000100 */
.L_x_67:
[----:B------:R-:W-:Y:S05]  /*4440*/  BSYNC.RECONVERGENT B0 ;  /* 0x0000000000007941 */ /* 0x000fea0003800200 */
.L_x_66:
        /* <DEDUP_REMOVED lines=29> */
.L_x_71:
        /* <DEDUP_REMOVED lines=14> */
[----:B0-----:R-:W2:Y:S04]  /*4700*/  LDL R4, [R50+0x14] ;  /* 0x0000140032047983 */ /* 0x001ea80000100800 */
        /* <DEDUP_REMOVED lines=11> */
[----:B------:R-:W0:Y:S01]  /*47c0*/  I2F.F64.S64 R78, R78 ;  /* 0x0000004e004e7312 */ /* 0x000e220000301c00 */
[----:B------:R-:W-:Y:S02]  /*47d0*/  ISETP.GE.AND P0, PT, R4, RZ, PT ;  /* 0x000000ff0400720c */ /* 0x000fe40003f06270 */
[----:B------:R-:W-:-:S04]  /*47e0*/  SHF.R.U32.HI R4, RZ, 0x1e, R3 ;  /* 0x0000001eff047819 */ /* 0x000fc80000011603 */
[----:B------:R-:W-:Y:S01]  /*47f0*/  LEA.HI R93, R93, R4, RZ, 0x1 ;  /* 0x000000045d5d7211 */ /* 0x000fe200078f08ff */
[----:B0-----:R-:W-:-:S10]  /*4800*/  DMUL R82, R78, UR10 ;  /* 0x0000000a4e527c28 */ /* 0x001fd40008000000 */
[----:B------:R-:W0:Y:S02]  /*4810*/  F2F.F32.F64 R82, R82 ;  /* 0x0000005200527310 */ /* 0x000e240000301000 */
[----:B01----:R-:W-:-:S07]  /*4820*/  FSEL R3, -R82, R82, !P0 ;  /* 0x0000005252037208 */ /* 0x003fce0004000100 */
.L_x_70:
[----:B------:R-:W-:Y:S05]  /*4830*/  BSYNC.RECONVERGENT B0 ;  /* 0x0000000000007941 */ /* 0x000fea0003800200 */
.L_x_69:
        /* <DEDUP_REMOVED lines=27> */
.L_x_73:
[----:B------:R-:W-:Y:S05]  /*49f0*/  BSYNC.RECONVERGENT B3 ;  /* 0x0000000000037941 */ /* 0x000fea0003800200 */
.L_x_72:
        /* <DEDUP_REMOVED lines=13> */
.L_x_75:
[----:B------:R-:W-:Y:S05]  /*4ad0*/  BSYNC.RECONVERGENT B3 ;  /* 0x0000000000037941 */ /* 0x000fea0003800200 */
.L_x_74:
[----:B------:R-:W-:-:S07]  /*4ae0*/  FMUL R6, R3, R82 ;  /* 0x0000005203067220 */ /* 0x000fce0000400000 */
.L_x_65:
[----:B------:R-:W-:Y:S05]  /*4af0*/  BSYNC.RECONVERGENT B2 ;  /* 0x0000000000027941 */ /* 0x000fea0003800200 */
.L_x_64:
        /* <DEDUP_REMOVED lines=22> */
.L_x_80:
        /* <DEDUP_REMOVED lines=33> */
.L_x_79:
[----:B------:R-:W-:Y:S05]  /*4e70*/  BSYNC.RECONVERGENT B0 ;  /* 0x0000000000007941 */ /* 0x000fea0003800200 */
.L_x_78:
[----:B------:R-:W-:Y:S02]  /*4e80*/  IMAD.MOV.U32 R96, RZ, RZ, 0x37cbac00 ;  /* 0x37cbac00ff607424 */ /* 0x000fe400078e00ff */
[----:B------:R-:W-:Y:S01]  /*4e90*/  FMUL R3, R6, R6 ;  /* 0x0000000606037220 */ /* 0x000fe20000400000 */
[C---:B------:R-:W-:Y:S01]  /*4ea0*/  LOP3.LUT R78, R4.reuse, 0x1, RZ, 0xc0, !PT ;  /* 0x00000001044e7812 */ /* 0x040fe200078ec0ff */
[----:B------:R-:W-:Y:S01]  /*4eb0*/  IMAD.MOV.U32 R97, RZ, RZ, 0x3d2aaabb ;  /* 0x3d2aaabbff617424 */ /* 0x000fe200078e00ff */
[----:B------:R-:W-:Y:S01]  /*4ec0*/  LOP3.LUT P5, RZ, R4, 0x2, RZ, 0xc0, !PT ;  /* 0x0000000204ff7812 */ /* 0x000fe200078ac0ff */
[----:B------:R-:W-:Y:S01]  /*4ed0*/  FFMA R2, R3, R96, -0.0013887860113754868507 ;  /* 0xbab607ed03027423 */ /* 0x000fe20000000060 */
[----:B------:R-:W-:Y:S01]  /*4ee0*/  ISETP.NE.U32.AND P0, PT, R78, 0x1, PT ;  /* 0x000000014e00780c */ /* 0x000fe20003f05070 */
[----:B------:R-:W-:Y:S01]  /*4ef0*/  IMAD.MOV.U32 R93, RZ, RZ, 0x3effffff ;  /* 0x3effffffff5d7424 */ /* 0x000fe200078e00ff */
[----:B------:R-:W-:Y:S02]  /*4f00*/  BSSY.RECONVERGENT B0, `(.L_x_81) ;  /* 0x0000036000007945 */ /* 0x000fe40003800200 */
[----:B------:R-:W-:-:S02]  /*4f10*/  FSEL R78, R2, -0.00019574658654164522886, !P0 ;  /* 0xb94d4153024e7808 */ /* 0x000fc40004000000 */
[----:B------:R-:W-:Y:S02]  /*4f20*/  FSEL R84, R97, 0.0083327032625675201416, !P0 ;  /* 0x3c0885e461547808 */ /* 0x000fe40004000000 */
[----:B------:R-:W-:Y:S02]  /*4f30*/  FSEL R2, R6, 1, P0 ;  /* 0x3f80000006027808 */ /* 0x000fe40000000000 */
[----:B------:R-:W-:Y:S01]  /*4f40*/  FSEL R83, -R93, -0.16666662693023681641, !P0 ;  /* 0xbe2aaaa85d537808 */ /* 0x000fe20004000100 */
[C---:B------:R-:W-:Y:S01]  /*4f50*/  FFMA R78, R3.reuse, R78, R84 ;  /* 0x0000004e034e7223 */ /* 0x040fe20000000054 */
[----:B------:R-:W-:Y:S01]  /*4f60*/  FSETP.GE.AND P0, PT, |R42|, 105615, PT ;  /* 0x47ce47802a00780b */ /* 0x000fe20003f06200 */
[C---:B------:R-:W-:Y:S02]  /*4f70*/  FFMA R79, R3.reuse, R2, RZ ;  /* 0x00000002034f7223 */ /* 0x040fe400000000ff */
[----:B------:R-:W-:Y:S01]  /*4f80*/  FFMA R78, R3, R78, R83 ;  /* 0x0000004e034e7223 */ /* 0x000fe20000000053 */
[----:B------:R-:W-:Y:S01]  /*4f90*/  FMUL R3, RZ, R42 ;  /* 0x0000002aff037220 */ /* 0x000fe20000400000 */
[----:B------:R-:W-:-:S02]  /*4fa0*/  SEL R83, R52, RZ, !P0 ;  /* 0x000000ff34537207 */ /* 0x000fc40004000000 */
[----:B------:R-:W-:Y:S02]  /*4fb0*/  FFMA R2, R79, R78, R2 ;  /* 0x0000004e4f027223 */ /* 0x000fe40000000002 */
[----:B------:R-:W-:Y:S02]  /*4fc0*/  FSEL R3, R60, R3, !P0 ;  /* 0x000000033c037208 */ /* 0x000fe40004000000 */
[----:B------:R-:W-:Y:S01]  /*4fd0*/  @P5 FADD R2, RZ, -R2 ;  /* 0x80000002ff025221 */ /* 0x000fe20000000000 */
[----:B------:R-:W-:-:S13]  /*4fe0*/  FSETP.EQ.OR P5, PT, |R42|, +INF , !P0 ;  /* 0x7f8000002a00780b */ /* 0x000fda00047a2600 */
[----:B------:R-:W-:Y:S05]  /*4ff0*/  @P5 BRA `(.L_x_82) ;  /* 0x0000000000985947 */ /* 0x000fea0003800000 */
[----:B------:R-:W-:Y:S01]  /*5000*/  IMAD.SHL.U32 R4, R42, 0x100, RZ ;  /* 0x000001002a047824 */ /* 0x000fe200078e00ff */
[----:B------:R-:W-:Y:S01]  /*5010*/  UMOV UR4, URZ ;  /* 0x000000ff00047c82 */ /* 0x000fe20008000000 */
[----:B------:R-:W-:Y:S02]  /*5020*/  IMAD.MOV.U32 R84, RZ, RZ, RZ ;  /* 0x000000ffff547224 */ /* 0x000fe400078e00ff */
[----:B------:R-:W-:Y:S01]  /*5030*/  IMAD.MOV.U32 R3, RZ, RZ, RZ ;  /* 0x000000ffff037224 */ /* 0x000fe200078e00ff */
[----:B------:R-:W-:-:S07]  /*5040*/  LOP3.LUT R101, R4, 0x80000000, RZ, 0xfc, !PT ;  /* 0x8000000004657812 */ /* 0x000fce00078efcff */
.L_x_83:
        /* <DEDUP_REMOVED lines=33> */
.L_x_82:
[----:B------:R-:W-:Y:S05]  /*5260*/  BSYNC.RECONVERGENT B0 ;  /* 0x0000000000007941 */ /* 0x000fea0003800200 */
.L_x_81:
        /* <DEDUP_REMOVED lines=27> */
.L_x_85:
[----:B------:R-:W-:Y:S05]  /*5420*/  BSYNC.RECONVERGENT B3 ;  /* 0x0000000000037941 */ /* 0x000fea0003800200 */
.L_x_84:
        /* <DEDUP_REMOVED lines=13> */
.L_x_87:
[----:B------:R-:W-:Y:S05]  /*5500*/  BSYNC.RECONVERGENT B3 ;  /* 0x0000000000037941 */ /* 0x000fea0003800200 */
.L_x_86:
[----:B------:R-:W-:-:S07]  /*5510*/  FMUL R6, R3, R93 ;  /* 0x0000005d03067220 */ /* 0x000fce0000400000 */
.L_x_77:
[----:B------:R-:W-:Y:S05]  /*5520*/  BSYNC.RECONVERGENT B2 ;  /* 0x0000000000027941 */ /* 0x000fea0003800200 */
.L_x_76:
        /* <DEDUP_REMOVED lines=10> */
[----:B------:R-:W-:Y:S01]  /*55d0*/  FMUL R3, RZ, R53 ;  /* 0x00000035ff037220 */ /* 0x000fe20000400000 */
[C---:B------:R-:W-:Y:S01]  /*55e0*/  FSETP.GE.AND P5, PT, |R53|.reuse, 105615, PT ;  /* 0x47ce47803500780b */ /* 0x040fe20003fa6200 */
[----:B------:R-:W-:Y:S03]  /*55f0*/  BSSY.RECONVERGENT B0, `(.L_x_90) ;  /* 0x000002b000007945 */ /* 0x000fe60003800200 */
[----:B------:R-:W-:Y:S02]  /*5600*/  FSEL R6, R68, R3, !P5 ;  /* 0x0000000344067208 */ /* 0x000fe40006800000 */
[----:B------:R-:W-:Y:S02]  /*5610*/  SEL R4, R66, RZ, !P5 ;  /* 0x000000ff42047207 */ /* 0x000fe40006800000 */
[----:B------:R-:W-:-:S13]  /*5620*/  FSETP.EQ.OR P5, PT, |R53|, +INF , !P5 ;  /* 0x7f8000003500780b */ /* 0x000fda0006fa2600 */
[----:B------:R-:W-:Y:S05]  /*5630*/  @P5 BRA `(.L_x_91) ;  /* 0x0000000000985947 */ /* 0x000fea0003800000 */
[----:B------:R-:W-:Y:S01]  /*5640*/  IMAD.SHL.U32 R2, R53, 0x100, RZ ;  /* 0x0000010035027824 */ /* 0x000fe200078e00ff */
[----:B------:R-:W-:Y:S01]  /*5650*/  UMOV UR4, URZ ;  /* 0x000000ff00047c82 */ /* 0x000fe20008000000 */
[----:B------:R-:W-:Y:S02]  /*5660*/  IMAD.MOV.U32 R6, RZ, RZ, RZ ;  /* 0x000000ffff067224 */ /* 0x000fe400078e00ff */
[----:B------:R-:W-:Y:S01]  /*5670*/  IMAD.MOV.U32 R83, RZ, RZ, RZ ;  /* 0x000000ffff537224 */ /* 0x000fe200078e00ff */
[----:B------:R-:W-:-:S07]  /*5680*/  LOP3.LUT R97, R2, 0x80000000, RZ, 0xfc, !PT ;  /* 0x8000000002617812 */ /* 0x000fce00078efcff */
.L_x_92:
[----:B------:R-:W0:Y:S02]  /*5690*/  LDC.64 R2, c[0x4][RZ] ;  /* 0x01000000ff027b82 */ /* 0x000e240000000a00 */
[----:B0-----:R-:W-:-:S05]  /*56a0*/  IMAD.WIDE.U32 R78, R83, 0x4, R2 ;  /* 0x00000004534e7825 */ /* 0x001fca00078e0002 */
[----:B------:R-:W2:Y:S01]  /*56b0*/  LDG.E.CONSTANT R2, desc[UR6][R78.64] ;  /* 0x000000064e027981 */ /* 0x000ea2000c1e9900 */
[C---:B------:R-:W-:Y:S01]  /*56c0*/  LEA R4, R83.reuse, UR8, 0x2 ;  /* 0x0000000853047c11 */ /* 0x040fe2000f8e10ff */
[----:B------:R-:W-:Y:S02]  /*56d0*/  VIADD R83, R83, 0x1 ;  /* 0x0000000153537836 */ /* 0x000fe40000000000 */
[----:B--2---:R-:W-:-:S03]  /*56e0*/  IMAD.WIDE.U32 R2, R2, R97, RZ ;  /* 0x0000006102027225 */ /* 0x004fc600078e00ff */
[----:B------:R-:W-:-:S04]  /*56f0*/  IADD3 R95, P5, PT, R2, R6, RZ ;  /* 0x00000006025f7210 */ /* 0x000fc80007fbe0ff */
[----:B------:R-:W-:Y:S01]  /*5700*/  IADD3.X R6, PT, PT, R3, UR4, RZ, P5, !PT ;  /* 0x0000000403067c10 */ /* 0x000fe2000affe4ff */
[----:B------:R0:W-:Y:S01]  /*5710*/  STL [R4], R95 ;  /* 0x0000005f04007387 */ /* 0x0001e20000100800 */
[----:B------:R-:W-:-:S13]  /*5720*/  ISETP.NE.AND P5, PT, R83, 0x6, PT ;  /* 0x000000065300780c */ /* 0x000fda0003fa5270 */
[----:B0-----:R-:W-:Y:S05]  /*5730*/  @P5 BRA `(.L_x_92) ;  /* 0xfffffffc00d45947 */ /* 0x001fea000383ffff */
        /* <DEDUP_REMOVED lines=12> */
[----:B------:R-:W-:Y:S02]  /*5800*/  SHF.R.S32.HI R3, RZ, 0x1f, R4 ;  /* 0x0000001fff037819 */ /* 0x000fe40000011404 */
[----:B0-----:R-:W-:Y:S02]  /*5810*/  LOP3.LUT R6, R4, R53, RZ, 0x3c, !PT ;  /* 0x0000003504067212 */ /* 0x001fe400078e3cff */
        /* <DEDUP_REMOVED lines=8> */
.L_x_91:
[----:B------:R-:W-:Y:S05]  /*58a0*/  BSYNC.RECONVERGENT B0 ;  /* 0x0000000000007941 */ /* 0x000fea0003800200 */
.L_x_90:
[----:B------:R-:W-:Y:S02]  /*58b0*/  IMAD.MOV.U32 R97, RZ, RZ, 0x37cbac00 ;  /* 0x37cbac00ff617424 */ /* 0x000fe400078e00ff */
[----:B------:R-:W-:Y:S01]  /*58c0*/  FMUL R3, R6, R6 ;  /* 0x0000000606037220 */ /* 0x000fe20000400000 */
[----:B------:R-:W-:Y:S01]  /*58d0*/  LOP3.LUT R78, R4, 0x1, RZ, 0xc0, !PT ;  /* 0x00000001044e7812 */ /* 0x000fe200078ec0ff */
[----:B------:R-:W-:Y:S01]  /*58e0*/  IMAD.MOV.U32 R98, RZ, RZ, 0x3d2aaabb ;  /* 0x3d2aaabbff627424 */ /* 0x000fe200078e00ff */
[----:B------:R-:W-:Y:S01]  /*58f0*/  BSSY.RECONVERGENT B0, `(.L_x_93) ;  /* 0x000003a000007945 */ /* 0x000fe20003800200 */
[----:B------:R-:W-:Y:S01]  /*5900*/  FFMA R2, R3, R97, -0.0013887860113754868507 ;  /* 0xbab607ed03027423 */ /* 0x000fe20000000061 */
[----:B------:R-:W-:Y:S01]  /*5910*/  ISETP.NE.U32.AND P5, PT, R78, 0x1, PT ;  /* 0x000000014e00780c */ /* 0x000fe20003fa5070 */
[----:B------:R-:W-:-:S03]  /*5920*/  IMAD.MOV.U32 R96, RZ, RZ, 0x3effffff ;  /* 0x3effffffff607424 */ /* 0x000fc600078e00ff */
[----:B------:R-:W-:Y:S02]  /*5930*/  FSEL R78, R2, -0.00019574658654164522886, !P5 ;  /* 0xb94d4153024e7808 */ /* 0x000fe40006800000 */
[----:B------:R-:W-:Y:S02]  /*5940*/  FSEL R84, R98, 0.0083327032625675201416, !P5 ;  /* 0x3c0885e462547808 */ /* 0x000fe40006800000 */
[----:B------:R-:W-:Y:S02]  /*5950*/  FSEL R2, R6, 1, P5 ;  /* 0x3f80000006027808 */ /* 0x000fe40002800000 */
[----:B------:R-:W-:Y:S01]  /*5960*/  FSEL R83, -R96, -0.16666662693023681641, !P5 ;  /* 0xbe2aaaa860537808 */ /* 0x000fe20006800100 */
[C---:B------:R-:W-:Y:S01]  /*5970*/  FFMA R78, R3.reuse, R78, R84 ;  /* 0x0000004e034e7223 */ /* 0x040fe20000000054 */
[----:B------:R-:W-:Y:S01]  /*5980*/  LOP3.LUT P5, RZ, R4, 0x2, RZ, 0xc0, !PT ;  /* 0x0000000204ff7812 */ /* 0x000fe200078ac0ff */
[C---:B------:R-:W-:Y:S01]  /*5990*/  FFMA R79, R3.reuse, R2, RZ ;  /* 0x00000002034f7223 */ /* 0x040fe200000000ff */
[----:B------:R-:W-:Y:S01]  /*59a0*/  FMUL R4, RZ, R54 ;  /* 0x00000036ff047220 */ /* 0x000fe20000400000 */
[----:B------:R-:W-:-:S04]  /*59b0*/  FFMA R78, R3, R78, R83 ;  /* 0x0000004e034e7223 */ /* 0x000fc80000000053 */
[----:B------:R-:W-:-:S06]  /*59c0*/  FFMA R2, R79, R78, R2 ;  /* 0x0000004e4f027223 */ /* 0x000fcc0000000002 */
[----:B------:R-:W-:Y:S01]  /*59d0*/  @P5 FADD R2, RZ, -R2 ;  /* 0x80000002ff025221 */ /* 0x000fe20000000000 */
[----:B------:R-:W-:-:S04]  /*59e0*/  FSETP.GE.AND P5, PT, |R54|, 105615, PT ;  /* 0x47ce47803600780b */ /* 0x000fc80003fa6200 */
        /* <DEDUP_REMOVED lines=9> */
.L_x_95:
        /* <DEDUP_REMOVED lines=33> */
.L_x_94:
[----:B------:R-:W-:Y:S05]  /*5c90*/  BSYNC.RECONVERGENT B0 ;  /* 0x0000000000007941 */ /* 0x000fea0003800200 */
.L_x_93:
[----:B------:R-:W-:Y:S01]  /*5ca0*/  FMUL R4, R3, R3 ;  /* 0x0000000303047220 */ /* 0x000fe20000400000 */
[----:B------:R-:W-:Y:S01]  /*5cb0*/  LOP3.LUT R6, R83, 0x1, RZ, 0xc0, !PT ;  /* 0x0000000153067812 */ /* 0x000fe200078ec0ff */
[----:B------:R-:W0:Y:S01]  /*5cc0*/  MUFU.RCP R95, R54 ;  /* 0x00000036005f7308 */ /* 0x000e220000001000 */
[----:B------:R-:W-:Y:S01]  /*5cd0*/  BSSY.RECONVERGENT B3, `(.L_x_96) ;  /* 0x0000018000037945 */ /* 0x000fe20003800200 */
[----:B------:R-:W-:Y:S01]  /*5ce0*/  FFMA R97, R4, R97, -0.0013887860113754868507 ;  /* 0xbab607ed04617423 */ /* 0x000fe20000000061 */
[----:B------:R-:W-:-:S04]  /*5cf0*/  ISETP.NE.U32.AND P5, PT, R6, 0x1, PT ;  /* 0x000000010600780c */ /* 0x000fc80003fa5070 */
[----:B------:R-:W-:Y:S02]  /*5d00*/  FSEL R79, R98, 0.0083327032625675201416, !P5 ;  /* 0x3c0885e4624f7808 */ /* 0x000fe40006800000 */
[----:B------:R-:W-:Y:S02]  /*5d10*/  FSEL R97, R97, -0.00019574658654164522886, !P5 ;  /* 0xb94d415361617808 */ /* 0x000fe40006800000 */
[----:B------:R-:W-:Y:S02]  /*5d20*/  FSEL R3, R3, 1, P5 ;  /* 0x3f80000003037808 */ /* 0x000fe40002800000 */
[----:B------:R-:W-:Y:S01]  /*5d30*/  FSEL R96, -R96, -0.16666662693023681641, !P5 ;  /* 0xbe2aaaa860607808 */ /* 0x000fe20006800100 */
[C---:B------:R-:W-:Y:S01]  /*5d40*/  FFMA R79, R4.reuse, R97, R79 ;  /* 0x00000061044f7223 */ /* 0x040fe2000000004f */
[----:B------:R-:W-:Y:S01]  /*5d50*/  LOP3.LUT P5, RZ, R83, 0x2, RZ, 0xc0, !PT ;  /* 0x0000000253ff7812 */ /* 0x000fe200078ac0ff */
[C---:B0-----:R-:W-:Y:S02]  /*5d60*/  FFMA R6, R95.reuse, -R54, 1 ;  /* 0x3f8000005f067423 */ /* 0x041fe40000000836 */
[C---:B------:R-:W-:Y:S01]  /*5d70*/  FFMA R79, R4.reuse, R79, R96 ;  /* 0x0000004f044f7223 */ /* 0x040fe20000000060 */
[----:B------:R-:W-:Y:S01]  /*5d80*/  FFMA R4, R4, R3, RZ ;  /* 0x0000000304047223 */ /* 0x000fe200000000ff */
[----:B------:R-:W-:-:S03]  /*5d90*/  FFMA R95, R95, R6, R95 ;  /* 0x000000065f5f7223 */ /* 0x000fc6000000005f */
[----:B------:R-:W-:-:S05]  /*5da0*/  FFMA R4, R4, R79, R3 ;  /* 0x0000004f04047223 */ /* 0x000fca0000000003 */
        /* <DEDUP_REMOVED lines=10> */
.L_x_97:
[----:B------:R-:W-:Y:S05]  /*5e50*/  BSYNC.RECONVERGENT B3 ;  /* 0x0000000000037941 */ /* 0x000fea0003800200 */
.L_x_96:
        /* <DEDUP_REMOVED lines=13> */
.L_x_99:
[----:B------:R-:W-:Y:S05]  /*5f30*/  BSYNC.RECONVERGENT B3 ;  /* 0x0000000000037941 */ /* 0x000fea0003800200 */
.L_x_98:
[----:B------:R-:W-:-:S07]  /*5f40*/  FMUL R96, R3, R96 ;  /* 0x0000006003607220 */ /* 0x000fce0000400000 */
.L_x_89:
[----:B------:R-:W-:Y:S05]  /*5f50*/  BSYNC.RECONVERGENT B2 ;  /* 0x0000000000027941 */ /* 0x000fea0003800200 */
.L_x_88:
[----:B------:R-:W-:-:S06]  /*5f60*/  IMAD.WIDE R58, R71, 0x4, R58 ;  /* 0x00000004473a7825 */ /* 0x000fcc00078e023a */
[----:B------:R-:W2:Y:S01]  /*5f70*/  LDG.E R58, desc[UR6][R58.64] ;  /* 0x000000063a3a7981 */ /* 0x000ea2000c1e1900 */
[----:B------:R-:W-:Y:S01]  /*5f80*/  UIADD3 UR5, UPT, UPT, UR5, 0x1, URZ ;  /* 0x0000000105057890 */ /* 0x000fe2000fffe0ff */
[----:B------:R-:W-:-:S03]  /*5f90*/  FMUL R2, R96, R85 ;  /* 0x0000005560027220 */ /* 0x000fc60000400000 */
[----:B------:R-:W-:Y:S01]  /*5fa0*/  UISETP.NE.AND UP0, UPT, UR5, 0x4, UPT ;  /* 0x000000040500788c */ /* 0x000fe2000bf05270 */
[----:B--2---:R-:W-:-:S08]  /*5fb0*/  FFMA R99, R2, R58, R99 ;  /* 0x0000003a02637223 */ /* 0x004fd00000000063 */
[----:B------:R-:W-:Y:S05]  /*5fc0*/  BRA.U UP0, `(.L_x_100) ;  /* 0xffffffb500587547 */ /* 0x000fea000b83ffff */
[----:B------:R-:W-:Y:S01]  /*5fd0*/  IMAD R3, R90, 0x3, RZ ;  /* 0x000000035a037824 */ /* 0x000fe200078e02ff */
[----:B------:R-:W-:Y:S01]  /*5fe0*/  UMOV UR5, 0xfffffffe ;  /* 0xfffffffe00057882 */ /* 0x000fe20000000000 */
[----:B------:R-:W-:Y:S02]  /*5ff0*/  IMAD.MOV.U32 R59, RZ, RZ, RZ ;  /* 0x000000ffff3b7224 */ /* 0x000fe400078e00ff */
[----:B------:R-:W-:-:S05]  /*6000*/  IMAD.WIDE R56, R3, 0x4, R56 ;  /* 0x0000000403387825 */ /* 0x000fca00078e0238 */
[----:B------:R0:W-:Y:S02]  /*6010*/  STG.E desc[UR6][R56.64], R99 ;  /* 0x0000006338007986 */ /* 0x0001e4000c101906 */
.L_x_189:
        /* <DEDUP_REMOVED lines=13> */
[----:B------:R-:W1:Y:S03]  /*60f0*/  FCHK P5, R2, 3 ;  /* 0x4040000002007902 */ /* 0x000e6600000a0000 */
[----:B------:R-:W-:-:S04]  /*6100*/  FFMA R3, R4, -3, R3 ;  /* 0xc040000004037823 */ /* 0x000fc80000000003 */
[----:B------:R-:W-:-:S04]  /*6110*/  FFMA R3, R3, R4, 0.3333333432674407959 ;  /* 0x3eaaaaab03037423 */ /* 0x000fc80000000004 */
[----:B------:R-:W-:-:S04]  /*6120*/  FFMA R58, R2, R3, RZ ;  /* 0x00000003023a7223 */ /* 0x000fc800000000ff */
[----:B------:R-:W-:-:S04]  /*6130*/  FFMA R4, R58, -3, R2 ;  /* 0xc04000003a047823 */ /* 0x000fc80000000002 */
[----:B------:R-:W-:Y:S01]  /*6140*/  FFMA R58, R3, R4, R58 ;  /* 0x00000004033a7223 */ /* 0x000fe2000000003a */
[----:B-1----:R-:W-:Y:S06]  /*6150*/  @!P5 BRA `(.L_x_104) ;  /* 0x000000000014d947 */ /* 0x002fec0003800000 */
[----:B------:R-:W-:Y:S01]  /*6160*/  IMAD.MOV.U32 R4, RZ, RZ, R2 ;  /* 0x000000ffff047224 */ /* 0x000fe200078e0002 */
[----:B------:R-:W-:Y:S01]  /*6170*/  MOV R6, 0x61a0 ;  /* 0x000061a000067802 */ /* 0x000fe20000000f00 */
[----:B------:R-:W-:-:S07]  /*6180*/  IMAD.MOV.U32 R3, RZ, RZ, 0x40400000 ;  /* 0x40400000ff037424 */ /* 0x000fce00078e00ff */
[----:B0-----:R-:W-:Y:S05]  /*6190*/  CALL.REL.NOINC `($__internal_0_$__cuda_sm3x_div_rn_noftz_f32_slowpath) ;  /* 0x0000009000a47944 */ /* 0x001fea0003c00000 */
[----:B------:R-:W-:-:S07]  /*61a0*/  IMAD.MOV.U32 R58, RZ, RZ, R3 ;  /* 0x000000ffff3a7224 */ /* 0x000fce00078e0003 */
.L_x_104:
[----:B------:R-:W-:Y:S05]  /*61b0*/  BSYNC.RECONVERGENT B3 ;  /* 0x0000000000037941 */ /* 0x000fea0003800200 */
.L_x_103:
[C---:B------:R-:W-:Y:S01]  /*61c0*/  FMUL R3, R2.reuse, 0.63661974668502807617 ;  /* 0x3f22f98302037820 */ /* 0x040fe20000400000 */
[----:B------:R-:W-:Y:S01]  /*61d0*/  FSETP.GE.AND P5, PT, |R2|, 105615, PT ;  /* 0x47ce47800200780b */ /* 0x000fe20003fa6200 */
[----:B------:R-:W-:Y:S02]  /*61e0*/  BSSY.RECONVERGENT B0, `(.L_x_105) ;  /* 0x0000036000007945 */ /* 0x000fe40003800200 */
[----:B------:R-:W1:Y:S02]  /*61f0*/  F2I.NTZ R83, R3 ;  /* 0x0000000300537305 */ /* 0x000e640000203100 */
[----:B-1----:R-:W-:-:S05]  /*6200*/  I2FP.F32.S32 R79, R83 ;  /* 0x00000053004f7245 */ /* 0x002fca0000201400 */
[----:B------:R-:W-:-:S04]  /*6210*/  FFMA R4, R79, -1.5707962512969970703, R2 ;  /* 0xbfc90fda4f047823 */ /* 0x000fc80000000002 */
[----:B------:R-:W-:-:S04]  /*6220*/  FFMA R4, R79, -7.5497894158615963534e-08, R4 ;  /* 0xb3a221684f047823 */ /* 0x000fc80000000004 */
[----:B------:R-:W-:Y:S01]  /*6230*/  FFMA R4, R79, -5.3903029534742383927e-15, R4 ;  /* 0xa7c234c54f047823 */ /* 0x000fe20000000004 */
[----:B------:R-:W-:Y:S06]  /*6240*/  @!P5 BRA `(.L_x_106) ;  /* 0x0000000000bcd947 */ /* 0x000fec0003800000 */
[----:B------:R-:W-:-:S13]  /*6250*/  FSETP.NEU.AND P5, PT, |R2|, +INF , PT ;  /* 0x7f8000000200780b */ /* 0x000fda0003fad200 */
[----:B------:R-:W-:Y:S05]  /*6260*/  @!P5 BRA `(.L_x_107) ;  /* 0x0000000000acd947 */ /* 0x000fea0003800000 */
[----:B------:R-:W-:Y:S01]  /*6270*/  IMAD.SHL.U32 R3, R2, 0x100, RZ ;  /* 0x0000010002037824 */ /* 0x000fe200078e00ff */
[----:B------:R-:W-:Y:S01]  /*6280*/  UMOV UR4, URZ ;  /* 0x000000ff00047c82 */ /* 0x000fe20008000000 */
[----:B------:R-:W-:Y:S02]  /*6290*/  IMAD.MOV.U32 R86, RZ, RZ, RZ ;  /* 0x000000ffff567224 */ /* 0x000fe400078e00ff */
[----:B------:R-:W-:Y:S01]  /*62a0*/  IMAD.MOV.U32 R83, RZ, RZ, RZ ;  /* 0x000000ffff537224 */ /* 0x000fe200078e00ff */
[----:B------:R-:W-:-:S07]  /*62b0*/  LOP3.LUT R87, R3, 0x80000000, RZ, 0xfc, !PT ;  /* 0x8000000003577812 */ /* 0x000fce00078efcff */
.L_x_108:
[----:B------:R-:W1:Y:S02]  /*62c0*/  LDC.64 R78, c[0x4][RZ] ;  /* 0x01000000ff4e7b82 */ /* 0x000e640000000a00 */
[----:B-1----:R-:W-:-:S05]  /*62d0*/  IMAD.WIDE.U32 R84, R83, 0x4, R78 ;  /* 0x0000000453547825 */ /* 0x002fca00078e004e */
        /* <DEDUP_REMOVED lines=8> */
[----:B-1----:R-:W-:Y:S05]  /*6360*/  @P5 BRA `(.L_x_108) ;  /* 0xfffffffc00d45947 */ /* 0x002fea000383ffff */
[----:B------:R-:W-:Y:S01]  /*6370*/  SHF.R.U32.HI R3, RZ, 0x17, R2 ;  /* 0x00000017ff037819 */ /* 0x000fe20000011602 */
        /* <DEDUP_REMOVED lines=18> */
[----:B------:R-:W2:Y:S01]  /*64a0*/  I2F.F64.S64 R78, R78 ;  /* 0x0000004e004e7312 */ /* 0x000ea20000301c00 */
[----:B------:R-:W-:Y:S02]  /*64b0*/  ISETP.GE.AND P5, PT, R4, RZ, PT ;  /* 0x000000ff0400720c */ /* 0x000fe40003fa6270 */
[----:B------:R-:W-:-:S04]  /*64c0*/  SHF.R.U32.HI R4, RZ, 0x1e, R3 ;  /* 0x0000001eff047819 */ /* 0x000fc80000011603 */
[----:B------:R-:W-:Y:S01]  /*64d0*/  LEA.HI R83, R83, R4, RZ, 0x1 ;  /* 0x0000000453537211 */ /* 0x000fe200078f08ff */
[----:B--2---:R-:W-:-:S10]  /*64e0*/  DMUL R84, R78, UR10 ;  /* 0x0000000a4e547c28 */ /* 0x004fd40008000000 */
[----:B------:R-:W2:Y:S02]  /*64f0*/  F2F.F32.F64 R84, R84 ;  /* 0x0000005400547310 */ /* 0x000ea40000301000 */
[----:B--2---:R-:W-:Y:S01]  /*6500*/  FSEL R4, -R84, R84, !P5 ;  /* 0x0000005454047208 */ /* 0x004fe20006800100 */
[----:B-1----:R-:W-:Y:S06]  /*6510*/  BRA `(.L_x_106) ;  /* 0x0000000000087947 */ /* 0x002fec0003800000 */
.L_x_107:
[----:B------:R-:W-:Y:S01]  /*6520*/  FMUL R4, RZ, R2 ;  /* 0x00000002ff047220 */ /* 0x000fe20000400000 */
[----:B------:R-:W-:-:S07]  /*6530*/  IMAD.MOV.U32 R83, RZ, RZ, RZ ;  /* 0x000000ffff537224 */ /* 0x000fce00078e00ff */
.L_x_106:
[----:B------:R-:W-:Y:S05]  /*6540*/  BSYNC.RECONVERGENT B0 ;  /* 0x0000000000007941 */ /* 0x000fea0003800200 */
.L_x_105:
[----:B------:R-:W-:Y:S02]  /*6550*/  IMAD.MOV.U32 R3, RZ, RZ, 0x37cbac00 ;  /* 0x37cbac00ff037424 */ /* 0x000fe400078e00ff */
[----:B------:R-:W-:Y:S01]  /*6560*/  FMUL R6, R4, R4 ;  /* 0x0000000404067220 */ /* 0x000fe20000400000 */
[----:B------:R-:W-:Y:S01]  /*6570*/  LOP3.LUT R78, R83, 0x1, RZ, 0xc0, !PT ;  /* 0x00000001534e7812 */ /* 0x000fe200078ec0ff */
[----:B------:R-:W-:Y:S01]  /*6580*/  IMAD.MOV.U32 R85, RZ, RZ, 0x3d2aaabb ;  /* 0x3d2aaabbff557424 */ /* 0x000fe200078e00ff */
[----:B------:R-:W1:Y:S01]  /*6590*/  MUFU.RCP R87, R2 ;  /* 0x0000000200577308 */ /* 0x000e620000001000 */
        /* <DEDUP_REMOVED lines=8> */
[----:B------:R-:W-:Y:S01]  /*6620*/  FFMA R79, R6, R79, R85 ;  /* 0x0000004f064f7223 */ /* 0x000fe20000000055 */
[----:B------:R-:W-:-:S03]  /*6630*/  LOP3.LUT P5, RZ, R83, 0x2, RZ, 0xc0, !PT ;  /* 0x0000000253ff7812 */ /* 0x000fc600078ac0ff */
[C---:B------:R-:W-:Y:S01]  /*6640*/  FFMA R79, R6.reuse, R79, R4 ;  /* 0x0000004f064f7223 */ /* 0x040fe20000000004 */
[----:B------:R-:W-:Y:S01]  /*6650*/  FFMA R4, R6, R3, RZ ;  /* 0x0000000306047223 */ /* 0x000fe200000000ff */
[----:B-1----:R-:W-:-:S03]  /*6660*/  FFMA R6, -R2, R87, 1 ;  /* 0x3f80000002067423 */ /* 0x002fc60000000157 */
[----:B------:R-:W-:Y:S01]  /*6670*/  FFMA R4, R4, R79, R3 ;  /* 0x0000004f04047223 */ /* 0x000fe20000000003 */
[----:B------:R-:W-:-:S04]  /*6680*/  FFMA R87, R87, R6, R87 ;  /* 0x0000000657577223 */ /* 0x000fc80000000057 */
[----:B------:R-:W-:-:S04]  /*6690*/  @P5 FADD R4, RZ, -R4 ;  /* 0x80000004ff045221 */ /* 0x000fc80000000000 */
[----:B------:R-:W1:Y:S01]  /*66a0*/  FCHK P5, R4, R2 ;  /* 0x0000000204007302 */ /* 0x000e6200000a0000 */
[----:B------:R-:W-:-:S04]  /*66b0*/  FFMA R6, R4, R87, RZ ;  /* 0x0000005704067223 */ /* 0x000fc800000000ff */
[----:B------:R-:W-:-:S04]  /*66c0*/  FFMA R3, -R2, R6, R4 ;  /* 0x0000000602037223 */ /* 0x000fc80000000104 */
[----:B------:R-:W-:Y:S01]  /*66d0*/  FFMA R87, R87, R3, R6 ;  /* 0x0000000357577223 */ /* 0x000fe20000000006 */
[----:B-1----:R-:W-:Y:S06]  /*66e0*/  @!P5 BRA `(.L_x_110) ;  /* 0x000000000010d947 */ /* 0x002fec0003800000 */
[----:B------:R-:W-:Y:S01]  /*66f0*/  IMAD.MOV.U32 R3, RZ, RZ, R2 ;  /* 0x000000ffff037224 */ /* 0x000fe200078e0002 */
[----:B------:R-:W-:-:S07]  /*6700*/  MOV R6, 0x6720 ;  /* 0x0000672000067802 */ /* 0x000fce0000000f00 */
[----:B0-----:R-:W-:Y:S05]  /*6710*/  CALL.REL.NOINC `($__internal_0_$__cuda_sm3x_div_rn_noftz_f32_slowpath) ;  /* 0x0000008c00447944 */ /* 0x001fea0003c00000 */
[----:B------:R-:W-:-:S07]  /*6720*/  IMAD.MOV.U32 R87, RZ, RZ, R3 ;  /* 0x000000ffff577224 */ /* 0x000fce00078e0003 */
.L_x_110:
[----:B------:R-:W-:Y:S05]  /*6730*/  BSYNC.RECONVERGENT B3 ;  /* 0x0000000000037941 */ /* 0x000fea0003800200 */
.L_x_109:
        /* <DEDUP_REMOVED lines=16> */
.L_x_114:
        /* <DEDUP_REMOVED lines=32> */
[----:B------:R-:W2:Y:S01]  /*6a40*/  I2F.F64.S64 R2, R2 ;  /* 0x0000000200027312 */ /* 0x000ea20000301c00 */
[----:B------:R-:W-:Y:S01]  /*6a50*/  ISETP.GE.AND P5, PT, R6, RZ, PT ;  /* 0x000000ff0600720c */ /* 0x000fe20003fa6270 */
[----:B--2---:R-:W-:-:S10]  /*6a60*/  DMUL R78, R2, UR10 ;  /* 0x0000000a024e7c28 */ /* 0x004fd40008000000 */
[----:B------:R-:W2:Y:S02]  /*6a70*/  F2F.F32.F64 R78, R78 ;  /* 0x0000004e004e7310 */ /* 0x000ea40000301000 */
[----:B--2---:R-:W-:Y:S01]  /*6a80*/  FSEL R4, -R78, R78, !P5 ;  /* 0x0000004e4e047208 */ /* 0x004fe20006800100 */
[----:B-1----:R-:W-:Y:S06]  /*6a90*/  BRA `(.L_x_112) ;  /* 0x0000000000087947 */ /* 0x002fec0003800000 */
.L_x_113:
[----:B------:R-:W-:Y:S01]  /*6aa0*/  FMUL R4, RZ, R58 ;  /* 0x0000003aff047220 */ /* 0x000fe20000400000 */
[----:B------:R-:W-:-:S07]  /*6ab0*/  IMAD.MOV.U32 R83, RZ, RZ, RZ ;  /* 0x000000ffff537224 */ /* 0x000fce00078e00ff */
.L_x_112:
[----:B------:R-:W-:Y:S05]  /*6ac0*/  BSYNC.RECONVERGENT B0 ;  /* 0x0000000000007941 */ /* 0x000fea0003800200 */
.L_x_111:
        /* <DEDUP_REMOVED lines=16> */
[----:B------:R-:W-:-:S04]  /*6bd0*/  FFMA R3, R3, R2, RZ ;  /* 0x0000000203037223 */ /* 0x000fc800000000ff */
[----:B------:R-:W-:Y:S01]  /*6be0*/  FFMA R4, R3, R6, R2 ;  /* 0x0000000603047223 */ /* 0x000fe20000000002 */
[----:B-1----:R-:W-:-:S04]  /*6bf0*/  FFMA R2, R85, -R58, 1 ;  /* 0x3f80000055027423 */ /* 0x002fc8000000083a */
[----:B------:R-:W-:Y:S01]  /*6c00*/  @P5 FADD R4, RZ, -R4 ;  /* 0x80000004ff045221 */ /* 0x000fe20000000000 */
[----:B------:R-:W-:-:S03]  /*6c10*/  FFMA R85, R85, R2, R85 ;  /* 0x0000000255557223 */ /* 0x000fc60000000055 */
[----:B------:R-:W1:Y:S01]  /*6c20*/  FCHK P5, R4, R58 ;  /* 0x0000003a04007302 */ /* 0x000e6200000a0000 */
[----:B------:R-:W-:-:S04]  /*6c30*/  FFMA R3, R4, R85, RZ ;  /* 0x0000005504037223 */ /* 0x000fc800000000ff */
[----:B------:R-:W-:-:S04]  /*6c40*/  FFMA R2, R3, -R58, R4 ;  /* 0x8000003a03027223 */ /* 0x000fc80000000004 */
[----:B------:R-:W-:Y:S01]  /*6c50*/  FFMA R3, R85, R2, R3 ;  /* 0x0000000255037223 */ /* 0x000fe20000000003 */
[----:B-1----:R-:W-:Y:S06]  /*6c60*/  @!P5 BRA `(.L_x_116) ;  /* 0x00000000000cd947 */ /* 0x002fec0003800000 */
[----:B------:R-:W-:Y:S01]  /*6c70*/  IMAD.MOV.U32 R3, RZ, RZ, R58 ;  /* 0x000000ffff037224 */ /* 0x000fe200078e003a */
[----:B------:R-:W-:-:S07]  /*6c80*/  MOV R6, 0x6ca0 ;  /* 0x00006ca000067802 */ /* 0x000fce0000000f00 */
[----:B0-----:R-:W-:Y:S05]  /*6c90*/  CALL.REL.NOINC `($__internal_0_$__cuda_sm3x_div_rn_noftz_f32_slowpath) ;  /* 0x0000008400e47944 */ /* 0x001fea0003c00000 */
.L_x_116:
[----:B------:R-:W-:Y:S05]  /*6ca0*/  BSYNC.RECONVERGENT B3 ;  /* 0x0000000000037941 */ /* 0x000fea0003800200 */
.L_x_115:
[----:B------:R-:W-:-:S07]  /*6cb0*/  FMUL R87, R3, R87 ;  /* 0x0000005703577220 */ /* 0x000fce0000400000 */
.L_x_102:
[----:B------:R-:W-:Y:S05]  /*6cc0*/  BSYNC.RECONVERGENT B2 ;  /* 0x0000000000027941 */ /* 0x000fea0003800200 */
.L_x_101:
[----:B------:R-:W-:Y:S01]  /*6cd0*/  ISETP.NE.AND P5, PT, R77, RZ, PT ;  /* 0x000000ff4d00720c */ /* 0x000fe20003fa5270 */
[----:B------:R-:W-:Y:S01]  /*6ce0*/  BSSY.RECONVERGENT B2, `(.L_x_117) ;  /* 0x000009d000027945 */ /* 0x000fe20003800200 */
[----:B------:R-:W-:Y:S01]  /*6cf0*/  SHF.R.U32.HI R2, RZ, 0x17, R8 ;  /* 0x00000017ff027819 */ /* 0x000fe20000011608 */
[----:B------:R-:W-:-:S03]  /*6d00*/  IMAD.MOV.U32 R58, RZ, RZ, R75 ;  /* 0x000000ffff3a7224 */ /* 0x000fc600078e004b */
[----:B------:R-:W-:-:S07]  /*6d10*/  LOP3.LUT R2, R2, 0x1f, RZ, 0xc0, !PT ;  /* 0x0000001f02027812 */ /* 0x000fce00078ec0ff */
        /* <DEDUP_REMOVED lines=13> */
.L_x_121:
        /* <DEDUP_REMOVED lines=32> */
[----:B-12---:R-:W-:-:S07]  /*6ff0*/  FSEL R3, -R84, R84, !P5 ;  /* 0x0000005454037208 */ /* 0x006fce0006800100 */
.L_x_120:
[----:B------:R-:W-:Y:S05]  /*7000*/  BSYNC.RECONVERGENT B0 ;  /* 0x0000000000007941 */ /* 0x000fea0003800200 */
.L_x_119:
        /* <DEDUP_REMOVED lines=10> */
[----:B------:R-:W-:Y:S01]  /*70b0*/  FSEL R85, R3, 1, P5 ;  /* 0x3f80000003557808 */ /* 0x000fe20002800000 */
[----:B------:R-:W-:Y:S01]  /*70c0*/  FMUL R3, RZ, R8 ;  /* 0x00000008ff037220 */ /* 0x000fe20000400000 */
[----:B------:R-:W-:Y:S01]  /*70d0*/  FSEL R58, -R84, -0.16666662693023681641, !P5 ;  /* 0xbe2aaaa8543a7808 */ /* 0x000fe20006800100 */
[C---:B------:R-:W-:Y:S01]  /*70e0*/  FFMA R79, R4.reuse, R79, R89 ;  /* 0x0000004f044f7223 */ /* 0x040fe20000000059 */
[----:B------:R-:W-:Y:S01]  /*70f0*/  LOP3.LUT P5, RZ, R83, 0x2, RZ, 0xc0, !PT ;  /* 0x0000000253ff7812 */ /* 0x000fe200078ac0ff */
[C---:B------:R-:W-:Y:S02]  /*7100*/  FFMA R6, R4.reuse, R85, RZ ;  /* 0x0000005504067223 */ /* 0x040fe400000000ff */
        /* <DEDUP_REMOVED lines=13> */
.L_x_124:
        /* <DEDUP_REMOVED lines=33> */
.L_x_123:
[----:B------:R-:W-:Y:S05]  /*73f0*/  BSYNC.RECONVERGENT B0 ;  /* 0x0000000000007941 */ /* 0x000fea0003800200 */
.L_x_122:
[----:B------:R-:W-:Y:S01]  /*7400*/  FMUL R4, R3, R3 ;  /* 0x0000000303047220 */ /* 0x000fe20000400000 */
[----:B------:R-:W-:Y:S01]  /*7410*/  LOP3.LUT R6, R83, 0x1, RZ, 0xc0, !PT ;  /* 0x0000000153067812 */ /* 0x000fe200078ec0ff */
[----:B------:R-:W1:Y:S01]  /*7420*/  MUFU.RCP R91, R8 ;  /* 0x00000008005b7308 */ /* 0x000e620000001000 */
        /* <DEDUP_REMOVED lines=9> */
[C---:B-1----:R-:W-:Y:S02]  /*74c0*/  FFMA R58, R91.reuse, -R8, 1 ;  /* 0x3f8000005b3a7423 */ /* 0x042fe40000000808 */
[C---:B------:R-:W-:Y:S01]  /*74d0*/  FFMA R79, R4.reuse, R79, R84 ;  /* 0x0000004f044f7223 */ /* 0x040fe20000000054 */
[----:B------:R-:W-:Y:S01]  /*74e0*/  FFMA R4, R4, R3, RZ ;  /* 0x0000000304047223 */ /* 0x000fe200000000ff */
[----:B------:R-:W-:-:S03]  /*74f0*/  FFMA R58, R91, R58, R91 ;  /* 0x0000003a5b3a7223 */ /* 0x000fc6000000005b */
[----:B------:R-:W-:-:S05]  /*7500*/  FFMA R4, R4, R79, R3 ;  /* 0x0000004f04047223 */ /* 0x000fca0000000003 */
[----:B------:R-:W-:-:S04]  /*7510*/  @P5 FADD R4, RZ, -R4 ;  /* 0x80000004ff045221 */ /* 0x000fc80000000000 */
        /* <DEDUP_REMOVED lines=8> */
[----:B------:R-:W-:-:S07]  /*75a0*/  IMAD.MOV.U32 R58, RZ, RZ, R3 ;  /* 0x000000ffff3a7224 */ /* 0x000fce00078e0003 */
.L_x_126:
[----:B------:R-:W-:Y:S05]  /*75b0*/  BSYNC.RECONVERGENT B3 ;  /* 0x0000000000037941 */ /* 0x000fea0003800200 */
.L_x_125:
[----:B------:R-:W1:Y:S01]  /*75c0*/  MUFU.RCP R3, R0 ;  /* 0x0000000000037308 */ /* 0x000e620000001000 */
[----:B------:R-:W-:Y:S07]  /*75d0*/  BSSY.RECONVERGENT B3, `(.L_x_127) ;  /* 0x000000c000037945 */ /* 0x000fee0003800200 */
[----:B------:R-:W2:Y:S01]  /*75e0*/  FCHK P5, R85, R0 ;  /* 0x0000000055007302 */ /* 0x000ea200000a0000 */
[----:B-1----:R-:W-:-:S04]  /*75f0*/  FFMA R4, -R0, R3, 1 ;  /* 0x3f80000000047423 */ /* 0x002fc80000000103 */
[----:B------:R-:W-:-:S04]  /*7600*/  FFMA R4, R3, R4, R3 ;  /* 0x0000000403047223 */ /* 0x000fc80000000003 */
[----:B------:R-:W-:-:S04]  /*7610*/  FFMA R3, R4, R85, RZ ;  /* 0x0000005504037223 */ /* 0x000fc800000000ff */
[----:B------:R-:W-:-:S04]  /*7620*/  FFMA R6, -R0, R3, R85 ;  /* 0x0000000300067223 */ /* 0x000fc80000000155 */
[----:B------:R-:W-:Y:S01]  /*7630*/  FFMA R3, R4, R6, R3 ;  /* 0x0000000604037223 */ /* 0x000fe20000000003 */
[----:B--2---:R-:W-:Y:S06]  /*7640*/  @!P5 BRA `(.L_x_128) ;  /* 0x000000000010d947 */ /* 0x004fec0003800000 */
[----:B------:R-:W-:Y:S01]  /*7650*/  IMAD.MOV.U32 R4, RZ, RZ, R85 ;  /* 0x000000ffff047224 */ /* 0x000fe200078e0055 */
[----:B------:R-:W-:Y:S01]  /*7660*/  MOV R6, 0x7690 ;  /* 0x0000769000067802 */ /* 0x000fe20000000f00 */
[----:B------:R-:W-:-:S07]  /*7670*/  IMAD.MOV.U32 R3, RZ, RZ, R0 ;  /* 0x000000ffff037224 */ /* 0x000fce00078e0000 */
[----:B0-----:R-:W-:Y:S05]  /*7680*/  CALL.REL.NOINC `($__internal_0_$__cuda_sm3x_div_rn_noftz_f32_slowpath) ;  /* 0x0000007c00687944 */ /* 0x001fea0003c00000 */
.L_x_128:
[----:B------:R-:W-:Y:S05]  /*7690*/  BSYNC.RECONVERGENT B3 ;  /* 0x0000000000037941 */ /* 0x000fea0003800200 */
.L_x_127:
[----:B------:R-:W-:-:S07]  /*76a0*/  FMUL R58, R3, R58 ;  /* 0x0000003a033a7220 */ /* 0x000fce0000400000 */
.L_x_118:
[----:B------:R-:W-:Y:S05]  /*76b0*/  BSYNC.RECONVERGENT B2 ;  /* 0x0000000000027941 */ /* 0x000fea0003800200 */
.L_x_117:
[----:B------:R-:W1:Y:S01]  /*76c0*/  LDC R4, c[0x0][0x398] ;  /* 0x0000e600ff047b82 */ /* 0x000e620000000800 */
[----:B------:R-:W2:Y:S01]  /*76d0*/  LDCU UR4, c[0x0][0x3a0] ;  /* 0x00007400ff0477ac */ /* 0x000ea20008000800 */
[----:B------:R-:W3:Y:S01]  /*76e0*/  LDCU UR9, c[0x0][0x388] ;  /* 0x00007100ff0977ac */ /* 0x000ee20008000800 */
[----:B------:R-:W4:Y:S01]  /*76f0*/  LDCU.64 UR10, c[0x0][0x380] ;  /* 0x00007000ff0a77ac */ /* 0x000f220008000a00 */
[----:B-1----:R-:W-:Y:S01]  /*7700*/  VIADDMNMX R3, R5, UR5, R4, !PT ;  /* 0x0000000505037c46 */ /* 0x002fe2000f800104 */
[----:B--2---:R-:W-:-:S05]  /*7710*/  VIADD R4, R4, UR4 ;  /* 0x0000000404047c36 */ /* 0x004fca0008000000 */
[----:B------:R-:W-:-:S05]  /*7720*/  VIADDMNMX R3, R4, 0xffffffff, R3, PT ;  /* 0xffffffff04037846 */ /* 0x000fca0003800103 */
[----:B---3--:R-:W-:-:S05]  /*7730*/  IMAD R3, R3, UR9, RZ ;  /* 0x0000000903037c24 */ /* 0x008fca000f8e02ff */
[----:B----4-:R-:W-:-:S04]  /*7740*/  IADD3 R88, P5, PT, R3, UR10, RZ ;  /* 0x0000000a03587c10 */ /* 0x010fc8000ffbe0ff */
[----:B------:R-:W-:-:S03]  /*7750*/  LEA.HI.X.SX32 R89, R3, UR11, 0x1, P5 ;  /* 0x0000000b03597c11 */ /* 0x000fc6000a8f0eff */
[----:B------:R-:W-:-:S06]  /*7760*/  IMAD.WIDE R78, R15, 0x4, R88 ;  /* 0x000000040f4e7825 */ /* 0x000fcc00078e0258 */
[----:B------:R-:W2:Y:S01]  /*7770*/  LDG.E R78, desc[UR6][R78.64+0x4] ;  /* 0x000004064e4e7981 */ /* 0x000ea2000c1e1900 */
[----:B------:R-:W-:Y:S01]  /*7780*/  FMUL R58, R58, R87 ;  /* 0x000000573a3a7220 */ /* 0x000fe20000400000 */
[----:B------:R-:W-:Y:S01]  /*7790*/  BSSY.RECONVERGENT B2, `(.L_x_129) ;  /* 0x000009c000027945 */ /* 0x000fe20003800200 */
[----:B------:R-:W-:Y:S02]  /*77a0*/  IMAD.MOV.U32 R4, RZ, RZ, R76 ;  /* 0x000000ffff047224 */ /* 0x000fe400078e004c */
[----:B--2---:R-:W-:Y:S01]  /*77b0*/  FFMA R58, R58, R78, R59 ;  /* 0x0000004e3a3a7223 */ /* 0x004fe2000000003b */
[----:B------:R-:W-:Y:S06]  /*77c0*/  @P4 BRA `(.L_x_130) ;  /* 0x0000000800604947 */ /* 0x000fec0003800000 */
[----:B------:R-:W-:Y:S01]  /*77d0*/  FMUL R86, RZ, R11 ;  /* 0x0000000bff567220 */ /* 0x000fe20000400000 */
[----:B------:R-:W-:Y:S01]  /*77e0*/  FSETP.GE.AND P5, PT, |R11|, 105615, PT ;  /* 0x47ce47800b00780b */ /* 0x000fe20003fa6200 */
        /* <DEDUP_REMOVED lines=10> */
.L_x_133:
        /* <DEDUP_REMOVED lines=32> */
[----:B-12---:R-:W-:-:S07]  /*7a90*/  FSEL R86, -R84, R84, !P5 ;  /* 0x0000005454567208 */ /* 0x006fce0006800100 */
.L_x_132:
[----:B------:R-:W-:Y:S05]  /*7aa0*/  BSYNC.RECONVERGENT B0 ;  /* 0x0000000000007941 */ /* 0x000fea0003800200 */
.L_x_131:
        /* <DEDUP_REMOVED lines=14> */
[C---:B------:R-:W-:Y:S02]  /*7b90*/  FFMA R59, R3.reuse, R86, RZ ;  /* 0x00000056033b7223 */ /* 0x040fe400000000ff */
[----:B------:R-:W-:Y:S01]  /*7ba0*/  FFMA R4, R3, R4, R79 ;  /* 0x0000000403047223 */ /* 0x000fe2000000004f */
[----:B------:R-:W-:-:S03]  /*7bb0*/  FMUL R3, RZ, R12 ;  /* 0x0000000cff037220 */ /* 0x000fc60000400000 */
        /* <DEDUP_REMOVED lines=12> */
.L_x_136:
        /* <DEDUP_REMOVED lines=33> */
.L_x_135:
[----:B------:R-:W-:Y:S05]  /*7e90*/  BSYNC.RECONVERGENT B0 ;  /* 0x0000000000007941 */ /* 0x000fea0003800200 */
.L_x_134:
        /* <DEDUP_REMOVED lines=27> */
.L_x_138:
[----:B------:R-:W-:Y:S05]  /*8050*/  BSYNC.RECONVERGENT B3 ;  /* 0x0000000000037941 */ /* 0x000fea0003800200 */
.L_x_137:
        /* <DEDUP_REMOVED lines=13> */
.L_x_140:
[----:B------:R-:W-:Y:S05]  /*8130*/  BSYNC.RECONVERGENT B3 ;  /* 0x0000000000037941 */ /* 0x000fea0003800200 */
.L_x_139:
[----:B------:R-:W-:-:S07]  /*8140*/  FMUL R4, R3, R59 ;  /* 0x0000003b03047220 */ /* 0x000fce0000400000 */
.L_x_130:
[----:B------:R-:W-:Y:S05]  /*8150*/  BSYNC.RECONVERGENT B2 ;  /* 0x0000000000027941 */ /* 0x000fea0003800200 */
.L_x_129:
[----:B------:R-:W-:-:S06]  /*8160*/  IMAD.WIDE R78, R25, 0x4, R88 ;  /* 0x00000004194e7825 */ /* 0x000fcc00078e0258 */
[----:B------:R-:W2:Y:S01]  /*8170*/  LDG.E R78, desc[UR6][R78.64+0x4] ;  /* 0x000004064e4e7981 */ /* 0x000ea2000c1e1900 */
[----:B------:R-:W-:Y:S01]  /*8180*/  SHF.R.U32.HI R85, RZ, 0x17, R21 ;  /* 0x00000017ff557819 */ /* 0x000fe20000011615 */
[----:B------:R-:W-:Y:S01]  /*8190*/  FMUL R3, R4, R87 ;  /* 0x0000005704037220 */ /* 0x000fe20000400000 */
[----:B------:R-:W-:Y:S01]  /*81a0*/  BSSY.RECONVERGENT B2, `(.L_x_141) ;  /* 0x000009d000027945 */ /* 0x000fe20003800200 */
[----:B------:R-:W-:Y:S01]  /*81b0*/  IMAD.MOV.U32 R4, RZ, RZ, R80 ;  /* 0x000000ffff047224 */ /* 0x000fe200078e0050 */
[----:B------:R-:W-:Y:S01]  /*81c0*/  LOP3.LUT R85, R85, 0x1f, RZ, 0xc0, !PT ;  /* 0x0000001f55557812 */ /* 0x000fe200078ec0ff */
[----:B--2---:R-:W-:Y:S01]  /*81d0*/  FFMA R58, R3, R78, R58 ;  /* 0x0000004e033a7223 */ /* 0x004fe2000000003a */
[----:B------:R-:W-:Y:S06]  /*81e0*/  @P3 BRA `(.L_x_142) ;  /* 0x0000000800603947 */ /* 0x000fec0003800000 */
        /* <DEDUP_REMOVED lines=12> */
.L_x_145:
        /* <DEDUP_REMOVED lines=33> */
.L_x_144:
[----:B------:R-:W-:Y:S05]  /*84c0*/  BSYNC.RECONVERGENT B0 ;  /* 0x0000000000007941 */ /* 0x000fea0003800200 */
.L_x_143:
        /* <DEDUP_REMOVED lines=15> */
[----:B------:R-:W-:-:S04]  /*85c0*/  FFMA R4, R3, R4, R79 ;  /* 0x0000000403047223 */ /* 0x000fc8000000004f */
[----:B------:R-:W-:Y:S01]  /*85d0*/  FFMA R86, R59, R4, R86 ;  /* 0x000000043b567223 */ /* 0x000fe20000000056 */
[----:B------:R-:W-:-:S05]  /*85e0*/  FMUL R4, RZ, R22 ;  /* 0x00000016ff047220 */ /* 0x000fca0000400000 */
        /* <DEDUP_REMOVED lines=11> */
.L_x_148:
        /* <DEDUP_REMOVED lines=33> */
.L_x_147:
[----:B------:R-:W-:Y:S05]  /*88b0*/  BSYNC.RECONVERGENT B0 ;  /* 0x0000000000007941 */ /* 0x000fea0003800200 */
.L_x_146:
        /* <DEDUP_REMOVED lines=27> */
.L_x_150:
[----:B------:R-:W-:Y:S05]  /*8a70*/  BSYNC.RECONVERGENT B3 ;  /* 0x0000000000037941 */ /* 0x000fea0003800200 */
.L_x_149:
        /* <DEDUP_REMOVED lines=13> */
.L_x_152:
[----:B------:R-:W-:Y:S05]  /*8b50*/  BSYNC.RECONVERGENT B3 ;  /* 0x0000000000037941 */ /* 0x000fea0003800200 */
.L_x_151:
[----:B------:R-:W-:-:S07]  /*8b60*/  FMUL R4, R3, R59 ;  /* 0x0000003b03047220 */ /* 0x000fce0000400000 */
.L_x_142:
[----:B------:R-:W-:Y:S05]  /*8b70*/  BSYNC.RECONVERGENT B2 ;  /* 0x0000000000027941 */ /* 0x000fea0003800200 */
.L_x_141:
        /* <DEDUP_REMOVED lines=19> */
.L_x_157:
        /* <DEDUP_REMOVED lines=33> */
.L_x_156:
[----:B------:R-:W-:Y:S05]  /*8ec0*/  BSYNC.RECONVERGENT B0 ;  /* 0x0000000000007941 */ /* 0x000fea0003800200 */
.L_x_155:
        /* <DEDUP_REMOVED lines=29> */
.L_x_160:
        /* <DEDUP_REMOVED lines=33> */
.L_x_159:
[----:B------:R-:W-:Y:S05]  /*92b0*/  BSYNC.RECONVERGENT B0 ;  /* 0x0000000000007941 */ /* 0x000fea0003800200 */
.L_x_158:
        /* <DEDUP_REMOVED lines=27> */
.L_x_162:
[----:B------:R-:W-:Y:S05]  /*9470*/  BSYNC.RECONVERGENT B3 ;  /* 0x0000000000037941 */ /* 0x000fea0003800200 */
.L_x_161:
        /* <DEDUP_REMOVED lines=13> */
.L_x_164:
[----:B------:R-:W-:Y:S05]  /*9550*/  BSYNC.RECONVERGENT B3 ;  /* 0x0000000000037941 */ /* 0x000fea0003800200 */
.L_x_163:
[----:B------:R-:W-:-:S07]  /*9560*/  FMUL R4, R3, R59 ;  /* 0x0000003b03047220 */ /* 0x000fce0000400000 */
.L_x_154:
[----:B------:R-:W-:Y:S05]  /*9570*/  BSYNC.RECONVERGENT B2 ;  /* 0x0000000000027941 */ /* 0x000fea0003800200 */
.L_x_153:
        /* <DEDUP_REMOVED lines=19> */
.L_x_169:
        /* <DEDUP_REMOVED lines=33> */
.L_x_168:
[----:B------:R-:W-:Y:S05]  /*98c0*/  BSYNC.RECONVERGENT B0 ;  /* 0x0000000000007941 */ /* 0x000fea0003800200 */
.L_x_167:
        /* <DEDUP_REMOVED lines=29> */
.L_x_172:
        /* <DEDUP_REMOVED lines=33> */
.L_x_171:
[----:B------:R-:W-:Y:S05]  /*9cb0*/  BSYNC.RECONVERGENT B0 ;  /* 0x0000000000007941 */ /* 0x000fea0003800200 */
.L_x_170:
        /* <DEDUP_REMOVED lines=27> */
.L_x_174:
[----:B------:R-:W-:Y:S05]  /*9e70*/  BSYNC.RECONVERGENT B3 ;  /* 0x0000000000037941 */ /* 0x000fea0003800200 */
.L_x_173:
        /* <DEDUP_REMOVED lines=13> */
.L_x_176:
[----:B------:R-:W-:Y:S05]  /*9f50*/  BSYNC.RECONVERGENT B3 ;  /* 0x0000000000037941 */ /* 0x000fea0003800200 */
.L_x_175:
[----:B------:R-:W-:-:S07]  /*9f60*/  FMUL R4, R3, R59 ;  /* 0x0000003b03047220 */ /* 0x000fce0000400000 */
.L_x_166:
[----:B------:R-:W-:Y:S05]  /*9f70*/  BSYNC.RECONVERGENT B2 ;  /* 0x0000000000027941 */ /* 0x000fea0003800200 */
.L_x_165:
        /* <DEDUP_REMOVED lines=19> */
.L_x_181:
        /* <DEDUP_REMOVED lines=33> */
.L_x_180:
[----:B------:R-:W-:Y:S05]  /*a2c0*/  BSYNC.RECONVERGENT B0 ;  /* 0x0000000000007941 */ /* 0x000fea0003800200 */
.L_x_179:
        /* <DEDUP_REMOVED lines=29> */
.L_x_184:
        /* <DEDUP_REMOVED lines=33> */
.L_x_183:
[----:B------:R-:W-:Y:S05]  /*a6b0*/  BSYNC.RECONVERGENT B0 ;  /* 0x0000000000007941 */ /* 0x000fea0003800200 */
.L_x_182:
        /* <DEDUP_REMOVED lines=27> */
.L_x_186:
[----:B------:R-:W-:Y:S05]  /*a870*/  BSYNC.RECONVERGENT B3 ;  /* 0x0000000000037941 */ /* 0x000fea0003800200 */
.L_x_185:
        /* <DEDUP_REMOVED lines=13> */
.L_x_188:
[----:B------:R-:W-:Y:S05]  /*a950*/  BSYNC.RECONVERGENT B3 ;  /* 0x0000000000037941 */ /* 0x000fea0003800200 */
.L_x_187:
[----:B------:R-:W-:-:S07]  /*a960*/  FMUL R4, R3, R59 ;  /* 0x0000003b03047220 */ /* 0x000fce0000400000 */
.L_x_178:
[----:B------:R-:W-:Y:S05]  /*a970*/  BSYNC.RECONVERGENT B2 ;  /* 0x0000000000027941 */ /* 0x000fea0003800200 */
.L_x_177:
[----:B------:R-:W-:-:S06]  /*a980*/  IMAD.WIDE R88, R71, 0x4, R88 ;  /* 0x0000000447587825 */ /* 0x000fcc00078e0258 */
[----:B------:R-:W2:Y:S01]  /*a990*/  LDG.E R88, desc[UR6][R88.64+0x4] ;  /* 0x0000040658587981 */ /* 0x000ea2000c1e1900 */
[----:B------:R-:W-:Y:S01]  /*a9a0*/  UIADD3 UR5, UPT, UPT, UR5, 0x1, URZ ;  /* 0x0000000105057890 */ /* 0x000fe2000fffe0ff */
[----:B------:R-:W-:-:S03]  /*a9b0*/  FMUL R59, R4, R87 ;  /* 0x00000057043b7220 */ /* 0x000fc60000400000 */
[----:B------:R-:W-:Y:S01]  /*a9c0*/  UISETP.NE.AND UP0, UPT, UR5, 0x4, UPT ;  /* 0x000000040500788c */ /* 0x000fe2000bf05270 */
[----:B--2---:R-:W-:-:S08]  /*a9d0*/  FFMA R59, R59, R88, R58 ;  /* 0x000000583b3b7223 */ /* 0x004fd0000000003a */
[----:B------:R-:W-:Y:S05]  /*a9e0*/  BRA.U UP0, `(.L_x_189) ;  /* 0xffffffb5008c7547 */ /* 0x000fea000b83ffff */
[----:B------:R1:W-:Y:S01]  /*a9f0*/  STG.E desc[UR6][R56.64+0x4], R59 ;  /* 0x0000043b38007986 */ /* 0x0003e2000c101906 */
[----:B------:R-:W-:Y:S01]  /*aa00*/  IMAD.MOV.U32 R87, RZ, RZ, RZ ;  /* 0x000000ffff577224 */ /* 0x000fe200078e00ff */
[----:B------:R-:W-:-:S06]  /*aa10*/  UMOV UR9, 0xfffffffe ;  /* 0xfffffffe00097882 */ /* 0x000fcc0000000000 */
.L_x_278:
        /* <DEDUP_REMOVED lines=13> */
[----:B------:R-:W2:Y:S03]  /*aaf0*/  FCHK P5, R58, 3 ;  /* 0x404000003a007902 */ /* 0x000ea600000a0000 */
[----:B------:R-:W-:-:S04]  /*ab00*/  FFMA R3, R6, -3, R3 ;  /* 0xc040000006037823 */ /* 0x000fc80000000003 */
[----:B-1----:R-:W-:-:S04]  /*ab10*/  FFMA R59, R3, R6, 0.3333333432674407959 ;  /* 0x3eaaaaab033b7423 */ /* 0x002fc80000000006 */
[----:B------:R-:W-:-:S04]  /*ab20*/  FFMA R3, R59, R58, RZ ;  /* 0x0000003a3b037223 */ /* 0x000fc800000000ff */
[----:B------:R-:W-:-:S04]  /*ab30*/  FFMA R4, R3, -3, R58 ;  /* 0xc040000003047823 */ /* 0x000fc8000000003a */
[----:B------:R-:W-:Y:S01]  /*ab40*/  FFMA R59, R59, R4, R3 ;  /* 0x000000043b3b7223 */ /* 0x000fe20000000003 */
[----:B--2---:R-:W-:Y:S06]  /*ab50*/  @!P5 BRA `(.L_x_193) ;  /* 0x000000000014d947 */ /* 0x004fec0003800000 */
[----:B------:R-:W-:Y:S01]  /*ab60*/  IMAD.MOV.U32 R4, RZ, RZ, R58 ;  /* 0x000000ffff047224 */ /* 0x000fe200078e003a */
[----:B------:R-:W-:Y:S01]  /*ab70*/  MOV R6, 0xaba0 ;  /* 0x0000aba000067802 */ /* 0x000fe20000000f00 */
[----:B------:R-:W-:-:S07]  /*ab80*/  IMAD.MOV.U32 R3, RZ, RZ, 0x40400000 ;  /* 0x40400000ff037424 */ /* 0x000fce00078e00ff */
[----:B0-----:R-:W-:Y:S05]  /*ab90*/  CALL.REL.NOINC `($__internal_0_$__cuda_sm3x_div_rn_noftz_f32_slowpath) ;  /* 0x0000004800247944 */ /* 0x001fea0003c00000 */
[----:B------:R-:W-:-:S07]  /*aba0*/  IMAD.MOV.U32 R59, RZ, RZ, R3 ;  /* 0x000000ffff3b7224 */ /* 0x000fce00078e0003 */
.L_x_193:
[----:B------:R-:W-:Y:S05]  /*abb0*/  BSYNC.RECONVERGENT B3 ;  /* 0x0000000000037941 */ /* 0x000fea0003800200 */
.L_x_192:
        /* <DEDUP_REMOVED lines=12> */
[----:B------:R-:W1:Y:S01]  /*ac80*/  LDCU.64 UR10, c[0x4][URZ] ;  /* 0x01000000ff0a77ac */ /* 0x000e620008000a00 */
[----:B------:R-:W-:Y:S02]  /*ac90*/  IMAD.MOV.U32 R84, RZ, RZ, RZ ;  /* 0x000000ffff547224 */ /* 0x000fe400078e00ff */
[----:B------:R-:W-:Y:S01]  /*aca0*/  IMAD.MOV.U32 R3, RZ, RZ, R1 ;  /* 0x000000ffff037224 */ /* 0x000fe200078e0001 */
[----:B------:R-:W-:Y:S01]  /*acb0*/  LOP3.LUT R83, R4, 0x80000000, RZ, 0xfc, !PT ;  /* 0x8000000004537812 */ /* 0x000fe200078efcff */
[----:B------:R-:W-:Y:S01]  /*acc0*/  UMOV UR5, URZ ;  /* 0x000000ff00057c82 */ /* 0x000fe20008000000 */
[----:B------:R-:W-:-:S05]  /*acd0*/  UMOV UR4, URZ ;  /* 0x000000ff00047c82 */ /* 0x000fca0008000000 */
.L_x_197:
[----:B-1----:R-:W-:Y:S02]  /*ace0*/  IMAD.U32 R78, RZ, RZ, UR10 ;  /* 0x0000000aff4e7e24 */ /* 0x002fe4000f8e00ff */
[----:B------:R-:W-:-:S05]  /*acf0*/  IMAD.U32 R79, RZ, RZ, UR11 ;  /* 0x0000000bff4f7e24 */ /* 0x000fca000f8e00ff */
[----:B------:R-:W2:Y:S01]  /*ad00*/  LDG.E.CONSTANT R78, desc[UR6][R78.64] ;  /* 0x000000064e4e7981 */ /* 0x000ea2000c1e9900 */
[----:B------:R-:W-:Y:S02]  /*ad10*/  UIADD3 UR10, UP0, UPT, UR10, 0x4, URZ ;  /* 0x000000040a0a7890 */ /* 0x000fe4000ff1e0ff */
[----:B------:R-:W-:Y:S02]  /*ad20*/  UIADD3 UR4, UPT, UPT, UR4, 0x1, URZ ;  /* 0x0000000104047890 */ /* 0x000fe4000fffe0ff */
[----:B------:R-:W-:Y:S02]  /*ad30*/  UIADD3.X UR11, UPT, UPT, URZ, UR11, URZ, UP0, !UPT ;  /* 0x0000000bff0b7290 */ /* 0x000fe400087fe4ff */
[----:B------:R-:W-:Y:S01]  /*ad40*/  UISETP.NE.AND UP0, UPT, UR4, 0x6, UPT ;  /* 0x000000060400788c */ /* 0x000fe2000bf05270 */
[----:B--2---:R-:W-:-:S03]  /*ad50*/  IMAD.WIDE.U32 R88, R78, R83, RZ ;  /* 0x000000534e587225 */ /* 0x004fc600078e00ff */
[----:B------:R-:W-:-:S04]  /*ad60*/  IADD3 R4, P5, PT, R88, R84, RZ ;  /* 0x0000005458047210 */ /* 0x000fc80007fbe0ff */
[----:B------:R-:W-:Y:S01]  /*ad70*/  IADD3.X R84, PT, PT, R89, UR5, RZ, P5, !PT ;  /* 0x0000000559547c10 */ /* 0x000fe2000affe4ff */
[----:B------:R1:W-:Y:S02]  /*ad80*/  STL [R3], R4 ;  /* 0x0000000403007387 */ /* 0x0003e40000100800 */
[----:B-1----:R-:W-:Y:S01]  /*ad90*/  VIADD R3, R3, 0x4 ;  /* 0x0000000403037836 */ /* 0x002fe20000000000 */
[----:B------:R-:W-:Y:S06]  /*ada0*/  BRA.U UP0, `(.L_x_197) ;  /* 0xfffffffd00cc7547 */ /* 0x000fec000b83ffff */
        /* <DEDUP_REMOVED lines=27> */
.L_x_196:
[----:B------:R-:W-:Y:S01]  /*af60*/  FMUL R4, RZ, R58 ;  /* 0x0000003aff047220 */ /* 0x000fe20000400000 */
[----:B------:R-:W-:-:S07]  /*af70*/  IMAD.MOV.U32 R83, RZ, RZ, RZ ;  /* 0x000000ffff537224 */ /* 0x000fce00078e00ff */
.L_x_195:
[----:B------:R-:W-:Y:S05]  /*af80*/  BSYNC.RECONVERGENT B0 ;  /* 0x0000000000007941 */ /* 0x000fea0003800200 */
.L_x_194:
        /* <DEDUP_REMOVED lines=30> */
.L_x_199:
[----:B------:R-:W-:Y:S05]  /*b170*/  BSYNC.RECONVERGENT B3 ;  /* 0x0000000000037941 */ /* 0x000fea0003800200 */
.L_x_198:
        /* <DEDUP_REMOVED lines=16> */
.L_x_203:
        /* <DEDUP_REMOVED lines=38> */
.L_x_202:
[----:B------:R-:W-:Y:S01]  /*b4e0*/  FMUL R4, RZ, R59 ;  /* 0x0000003bff047220 */ /* 0x000fe20000400000 */
[----:B------:R-:W-:-:S07]  /*b4f0*/  IMAD.MOV.U32 R6, RZ, RZ, RZ ;  /* 0x000000ffff067224 */ /* 0x000fce00078e00ff */
.L_x_201:
[----:B------:R-:W-:Y:S05]  /*b500*/  BSYNC.RECONVERGENT B0 ;  /* 0x0000000000007941 */ /* 0x000fea0003800200 */
.L_x_200:
[----:B------:R-:W-:Y:S02]  /*b510*/  IMAD.MOV.U32 R3, RZ, RZ, 0x37cbac00 ;  /* 0x37cbac00ff037424 */ /* 0x000fe400078e00ff */
[----:B------:R-:W-:Y:S01]  /*b520*/  FMUL R58, R4, R4 ;  /* 0x00000004043a7220 */ /* 0x000fe20000400000 */
[----:B------:R-:W-:Y:S01]  /*b530*/  LOP3.LUT R78, R6, 0x1, RZ, 0xc0, !PT ;  /* 0x00000001064e7812 */ /* 0x000fe200078ec0ff */
[----:B------:R-:W-:Y:S01]  /*b540*/  IMAD.MOV.U32 R83, RZ, RZ, 0x3d2aaabb ;  /* 0x3d2aaabbff537424 */ /* 0x000fe200078e00ff */
[----:B------:R-:W-:Y:S01]  /*b550*/  BSSY.RECONVERGENT B3, `(.L_x_204) ;  /* 0x0000019000037945 */ /* 0x000fe20003800200 */
[----:B------:R-:W-:Y:S01]  /*b560*/  FFMA R3, R58, R3, -0.0013887860113754868507 ;  /* 0xbab607ed3a037423 */ /* 0x000fe20000000003 */
[----:B------:R-:W-:Y:S01]  /*b570*/  ISETP.NE.U32.AND P5, PT, R78, 0x1, PT ;  /* 0x000000014e00780c */ /* 0x000fe20003fa5070 */
[----:B------:R-:W-:Y:S01]  /*b580*/  IMAD.MOV.U32 R84, RZ, RZ, 0x3effffff ;  /* 0x3effffffff547424 */ /* 0x000fe200078e00ff */
[----:B------:R-:W1:Y:S02]  /*b590*/  MUFU.RCP R78, R59 ;  /* 0x0000003b004e7308 */ /* 0x000e640000001000 */
        /* <DEDUP_REMOVED lines=20> */
.L_x_205:
[----:B------:R-:W-:Y:S05]  /*b6e0*/  BSYNC.RECONVERGENT B3 ;  /* 0x0000000000037941 */ /* 0x000fea0003800200 */
.L_x_204:
[----:B------:R-:W-:-:S07]  /*b6f0*/  FMUL R86, R3, R86 ;  /* 0x0000005603567220 */ /* 0x000fce0000400000 */
.L_x_191:
[----:B------:R-:W-:Y:S05]  /*b700*/  BSYNC.RECONVERGENT B2 ;  /* 0x0000000000027941 */ /* 0x000fea0003800200 */
.L_x_190:
[----:B------:R-:W-:Y:S01]  /*b710*/  ISETP.NE.AND P5, PT, R77, RZ, PT ;  /* 0x000000ff4d00720c */ /* 0x000fe20003fa5270 */
[----:B------:R-:W-:Y:S01]  /*b720*/  BSSY.RECONVERGENT B2, `(.L_x_206) ;  /* 0x000009b000027945 */ /* 0x000fe20003800200 */
[----:B------:R-:W-:-:S11]  /*b730*/  IMAD.MOV.U32 R3, RZ, RZ, R75 ;  /* 0x000000ffff037224 */ /* 0x000fd600078e004b */
        /* <DEDUP_REMOVED lines=13> */
.L_x_210:
[----:B-1----:R-:W1:Y:S02]  /*b810*/  LDC.64 R58, c[0x4][RZ] ;  /* 0x01000000ff3a7b82 */ /* 0x002e640000000a00 */
        /* <DEDUP_REMOVED lines=9> */
[----:B--2---:R-:W-:Y:S05]  /*b8b0*/  @P5 BRA `(.L_x_210) ;  /* 0xfffffffc00d45947 */ /* 0x004fea000383ffff */
[----:B------:R-:W-:Y:S01]  /*b8c0*/  ISETP.NE.AND P5, PT, R16, RZ, PT ;  /* 0x000000ff1000720c */ /* 0x000fe20003fa5270 */
[----:B------:R2:W-:Y:S04]  /*b8d0*/  STL [R1+0x18], R84 ;  /* 0x0000185401007387 */ /* 0x0005e80000100800 */
[----:B------:R-:W3:Y:S04]  /*b8e0*/  LDL R3, [R18+0x18] ;  /* 0x0000180012037983 */ /* 0x000ee80000100800 */
[----:B------:R-:W3:Y:S04]  /*b8f0*/  LDL R4, [R18+0x14] ;  /* 0x0000140012047983 */ /* 0x000ee80000100800 */
[----:B------:R-:W4:Y:S01]  /*b900*/  @P5 LDL R59, [R18+0x10] ;  /* 0x00001000123b5983 */ /* 0x000f220000100800 */
[----:B------:R-:W-:Y:S01]  /*b910*/  UMOV UR4, 0x54442d19 ;  /* 0x54442d1900047882 */ /* 0x000fe20000000000 */
[----:B------:R-:W-:Y:S01]  /*b920*/  UMOV UR5, 0x3bf921fb ;  /* 0x3bf921fb00057882 */ /* 0x000fe20000000000 */
[----:B---3--:R-:W-:-:S02]  /*b930*/  @P5 SHF.L.W.U32.HI R3, R4, R16, R3 ;  /* 0x0000001004035219 */ /* 0x008fc40000010e03 */
[----:B----4-:R-:W-:-:S04]  /*b940*/  @P5 SHF.L.W.U32.HI R4, R59, R16, R4 ;  /* 0x000000103b045219 */ /* 0x010fc80000010e04 */
        /* <DEDUP_REMOVED lines=12> */
[----:B-12---:R-:W-:-:S07]  /*ba10*/  FSEL R3, -R78, R78, !P5 ;  /* 0x0000004e4e037208 */ /* 0x006fce0006800100 */
.L_x_209:
[----:B------:R-:W-:Y:S05]  /*ba20*/  BSYNC.RECONVERGENT B0 ;  /* 0x0000000000007941 */ /* 0x000fea0003800200 */
.L_x_208:
        /* <DEDUP_REMOVED lines=10> */
[----:B-1----:R-:W-:Y:S01]  /*bad0*/  FSEL R59, R3, 1, P5 ;  /* 0x3f800000033b7808 */ /* 0x002fe20002800000 */
        /* <DEDUP_REMOVED lines=18> */
.L_x_213:
        /* <DEDUP_REMOVED lines=33> */
.L_x_212:
[----:B------:R-:W-:Y:S05]  /*be10*/  BSYNC.RECONVERGENT B0 ;  /* 0x0000000000007941 */ /* 0x000fea0003800200 */
.L_x_211:
        /* <DEDUP_REMOVED lines=27> */
.L_x_215:
[----:B------:R-:W-:Y:S05]  /*bfd0*/  BSYNC.RECONVERGENT B3 ;  /* 0x0000000000037941 */ /* 0x000fea0003800200 */
.L_x_214:
        /* <DEDUP_REMOVED lines=13> */
.L_x_217:
[----:B------:R-:W-:Y:S05]  /*c0b0*/  BSYNC.RECONVERGENT B3 ;  /* 0x0000000000037941 */ /* 0x000fea0003800200 */
.L_x_216:
[----:B------:R-:W-:-:S07]  /*c0c0*/  FMUL R3, R3, R58 ;  /* 0x0000003a03037220 */ /* 0x000fce0000400000 */
.L_x_207:
[----:B------:R-:W-:Y:S05]  /*c0d0*/  BSYNC.RECONVERGENT B2 ;  /* 0x0000000000027941 */ /* 0x000fea0003800200 */
.L_x_206:
[----:B------:R-:W1:Y:S01]  /*c0e0*/  LDC R6, c[0x0][0x398] ;  /* 0x0000e600ff067b82 */ /* 0x000e620000000800 */
[----:B------:R-:W1:Y:S01]  /*c0f0*/  LDCU UR4, c[0x0][0x3a0] ;  /* 0x00007400ff0477ac */ /* 0x000e620008000800 */
[----:B------:R-:W2:Y:S01]  /*c100*/  LDCU UR5, c[0x0][0x388] ;  /* 0x00007100ff0577ac */ /* 0x000ea20008000800 */
[----:B------:R-:W3:Y:S01]  /*c110*/  LDCU.64 UR10, c[0x0][0x380] ;  /* 0x00007000ff0a77ac */ /* 0x000ee20008000a00 */
[----:B-1----:R-:W-:Y:S01]  /*c120*/  VIADD R59, R6, UR4 ;  /* 0x00000004063b7c36 */ /* 0x002fe20008000000 */
[----:B------:R-:W-:-:S04]  /*c130*/  VIADDMNMX R4, R5, UR9, R6, !PT ;  /* 0x0000000905047c46 */ /* 0x000fc8000f800106 */
[----:B------:R-:W-:-:S05]  /*c140*/  VIADDMNMX R4, R59, 0xffffffff, R4, PT ;  /* 0xffffffff3b047846 */ /* 0x000fca0003800104 */
[----:B--2---:R-:W-:-:S05]  /*c150*/  IMAD R4, R4, UR5, RZ ;  /* 0x0000000504047c24 */ /* 0x004fca000f8e02ff */
[----:B---3--:R-:W-:-:S04]  /*c160*/  IADD3 R58, P5, PT, R4, UR10, RZ ;  /* 0x0000000a043a7c10 */ /* 0x008fc8000ffbe0ff */
        /* <DEDUP_REMOVED lines=20> */
.L_x_222:
        /* <DEDUP_REMOVED lines=33> */
.L_x_221:
[----:B------:R-:W-:Y:S05]  /*c4c0*/  BSYNC.RECONVERGENT B0 ;  /* 0x0000000000007941 */ /* 0x000fea0003800200 */
.L_x_220:
        /* <DEDUP_REMOVED lines=29> */
.L_x_225:
        /* <DEDUP_REMOVED lines=33> */
.L_x_224:
[----:B------:R-:W-:Y:S05]  /*c8b0*/  BSYNC.RECONVERGENT B0 ;  /* 0x0000000000007941 */ /* 0x000fea0003800200 */
.L_x_223:
        /* <DEDUP_REMOVED lines=27> */
.L_x_227:
[----:B------:R-:W-:Y:S05]  /*ca70*/  BSYNC.RECONVERGENT B3 ;  /* 0x0000000000037941 */ /* 0x000fea0003800200 */
.L_x_226:
        /* <DEDUP_REMOVED lines=13> */
.L_x_229:
[----:B------:R-:W-:Y:S05]  /*cb50*/  BSYNC.RECONVERGENT B3 ;  /* 0x0000000000037941 */ /* 0x000fea0003800200 */
.L_x_228:
[----:B------:R-:W-:-:S07]  /*cb60*/  FMUL R3, R3, R88 ;  /* 0x0000005803037220 */ /* 0x000fce0000400000 */
.L_x_219:
[----:B------:R-:W-:Y:S05]  /*cb70*/  BSYNC.RECONVERGENT B2 ;  /* 0x0000000000027941 */ /* 0x000fea0003800200 */
.L_x_218:
        /* <DEDUP_REMOVED lines=19> */
.L_x_234:
        /* <DEDUP_REMOVED lines=33> */
.L_x_233:
[----:B------:R-:W-:Y:S05]  /*cec0*/  BSYNC.RECONVERGENT B0 ;  /* 0x0000000000007941 */ /* 0x000fea0003800200 */
.L_x_232:
        /* <DEDUP_REMOVED lines=29> */
.L_x_237:
        /* <DEDUP_REMOVED lines=33> */
.L_x_236:
[----:B------:R-:W-:Y:S05]  /*d2b0*/  BSYNC.RECONVERGENT B0 ;  /* 0x0000000000007941 */ /* 0x000fea0003800200 */
.L_x_235:
        /* <DEDUP_REMOVED lines=27> */
.L_x_239:
[----:B------:R-:W-:Y:S05]  /*d470*/  BSYNC.RECONVERGENT B3 ;  /* 0x0000000000037941 */ /* 0x000fea0003800200 */
.L_x_238:
        /* <DEDUP_REMOVED lines=13> */
.L_x_241:
[----:B------:R-:W-:Y:S05]  /*d550*/  BSYNC.RECONVERGENT B3 ;  /* 0x0000000000037941 */ /* 0x000fea0003800200 */
.L_x_240:
[----:B------:R-:W-:-:S07]  /*d560*/  FMUL R89, R3, R89 ;  /* 0x0000005903597220 */ /* 0x000fce0000400000 */
.L_x_231:
[----:B------:R-:W-:Y:S05]  /*d570*/  BSYNC.RECONVERGENT B2 ;  /* 0x0000000000027941 */ /* 0x000fea0003800200 */
.L_x_230:
        /* <DEDUP_REMOVED lines=19> */
.L_x_246:
        /* <DEDUP_REMOVED lines=33> */
.L_x_245:
[----:B------:R-:W-:Y:S05]  /*d8c0*/  BSYNC.RECONVERGENT B0 ;  /* 0x0000000000007941 */ /* 0x000fea0003800200 */
.L_x_244:
        /* <DEDUP_REMOVED lines=29> */
.L_x_249:
        /* <DEDUP_REMOVED lines=33> */
.L_x_248:
[----:B------:R-:W-:Y:S05]  /*dcb0*/  BSYNC.RECONVERGENT B0 ;  /* 0x0000000000007941 */ /* 0x000fea0003800200 */
.L_x_247:
        /* <DEDUP_REMOVED lines=27> */
.L_x_251:
[----:B------:R-:W-:Y:S05]  /*de70*/  BSYNC.RECONVERGENT B3 ;  /* 0x0000000000037941 */ /* 0x000fea0003800200 */
.L_x_250:
        /* <DEDUP_REMOVED lines=13> */
.L_x_253:
[----:B------:R-:W-:Y:S05]  /*df50*/  BSYNC.RECONVERGENT B3 ;  /* 0x0000000000037941 */ /* 0x000fea0003800200 */
.L_x_252:
[----:B------:R-:W-:-:S07]  /*df60*/  FMUL R89, R3, R89 ;  /* 0x0000005903597220 */ /* 0x000fce0000400000 */
.L_x_243:
[----:B------:R-:W-:Y:S05]  /*df70*/  BSYNC.RECONVERGENT B2 ;  /* 0x0000000000027941 */ /* 0x000fea0003800200 */
.L_x_242:
        /* <DEDUP_REMOVED lines=19> */
.L_x_258:
        /* <DEDUP_REMOVED lines=33> */
.L_x_257:
[----:B------:R-:W-:Y:S05]  /*e2c0*/  BSYNC.RECONVERGENT B0 ;  /* 0x0000000000007941 */ /* 0x000fea0003800200 */
.L_x_256:
        /* <DEDUP_REMOVED lines=29> */
.L_x_261:
        /* <DEDUP_REMOVED lines=33> */
.L_x_260:
[----:B------:R-:W-:Y:S05]  /*e6b0*/  BSYNC.RECONVERGENT B0 ;  /* 0x0000000000007941 */ /* 0x000fea0003800200 */
.L_x_259:
        /* <DEDUP_REMOVED lines=27> */
.L_x_263:
[----:B------:R-:W-:Y:S05]  /*e870*/  BSYNC.RECONVERGENT B3 ;  /* 0x0000000000037941 */ /* 0x000fea0003800200 */
.L_x_262:
        /* <DEDUP_REMOVED lines=13> */
.L_x_265:
[----:B------:R-:W-:Y:S05]  /*e950*/  BSYNC.RECONVERGENT B3 ;  /* 0x0000000000037941 */ /* 0x000fea0003800200 */
.L_x_264:
[----:B------:R-:W-:-:S07]  /*e960*/  FMUL R89, R3, R89 ;  /* 0x0000005903597220 */ /* 0x000fce0000400000 */
.L_x_255:
[----:B------:R-:W-:Y:S05]  /*e970*/  BSYNC.RECONVERGENT B2 ;  /* 0x0000000000027941 */ /* 0x000fea0003800200 */
.L_x_254:
        /* <DEDUP_REMOVED lines=19> */
.L_x_270:
        /* <DEDUP_REMOVED lines=33> */
.L_x_269:
[----:B------:R-:W-:Y:S05]  /*ecc0*/  BSYNC.RECONVERGENT B0 ;  /* 0x0000000000007941 */ /* 0x000fea0003800200 */
.L_x_268:
        /* <DEDUP_REMOVED lines=25> */
[----:B------:R-:W1:Y:S01]  /*ee60*/  LDCU.64 UR12, c[0x4][URZ] ;  /* 0x01000000ff0c77ac */ /* 0x000e620008000a00 */
[----:B------:R-:W-:-:S03]  /*ee70*/  IMAD.MOV.U32 R84, RZ, RZ, RZ ;  /* 0x000000ffff547224 */ /* 0x000fc600078e00ff */
[----:B------:R-:W-:Y:S01]  /*ee80*/  LOP3.LUT R83, R3, 0x80000000, RZ, 0xfc, !PT ;  /* 0x8000000003537812 */ /* 0x000fe200078efcff */
[----:B------:R-:W-:Y:S01]  /*ee90*/  UMOV UR5, URZ ;  /* 0x000000ff00057c82 */ /* 0x000fe20008000000 */
[----:B------:R-:W-:-:S05]  /*eea0*/  UMOV UR4, URZ ;  /* 0x000000ff00047c82 */ /* 0x000fca0008000000 */
.L_x_273:
[----:B-1----:R-:W-:-:S06]  /*eeb0*/  UIMAD.WIDE.U32 UR10, UR4, 0x4, UR12 ;  /* 0x00000004040a78a5 */ /* 0x002fcc000f8e000c */
[----:B------:R-:W-:Y:S02]  /*eec0*/  IMAD.U32 R78, RZ, RZ, UR10 ;  /* 0x0000000aff4e7e24 */ /* 0x000fe4000f8e00ff */
[----:B------:R-:W-:-:S05]  /*eed0*/  IMAD.U32 R79, RZ, RZ, UR11 ;  /* 0x0000000bff4f7e24 */ /* 0x000fca000f8e00ff */
[----:B--2---:R-:W2:Y:S01]  /*eee0*/  LDG.E.CONSTANT R78, desc[UR6][R78.64] ;  /* 0x000000064e4e7981 */ /* 0x004ea2000c1e9900 */
[----:B------:R-:W-:Y:S02]  /*eef0*/  ULEA UR10, UR4, UR8, 0x2 ;  /* 0x00000008040a7291 */ /* 0x000fe4000f8e10ff */
[----:B------:R-:W-:-:S04]  /*ef00*/  UIADD3 UR4, UPT, UPT, UR4, 0x1, URZ ;  /* 0x0000000104047890 */ /* 0x000fc8000fffe0ff */
[----:B------:R-:W-:Y:S01]  /*ef10*/  UISETP.NE.AND UP0, UPT, UR4, 0x6, UPT ;  /* 0x000000060400788c */ /* 0x000fe2000bf05270 */
[----:B--2---:R-:W-:-:S03]  /*ef20*/  IMAD.WIDE.U32 R90, R78, R83, RZ ;  /* 0x000000534e5a7225 */ /* 0x004fc600078e00ff */
[----:B------:R-:W-:-:S04]  /*ef30*/  IADD3 R3, P5, PT, R90, R84, RZ ;  /* 0x000000545a037210 */ /* 0x000fc80007fbe0ff */
[----:B------:R-:W-:Y:S01]  /*ef40*/  IADD3.X R84, PT, PT, R91, UR5, RZ, P5, !PT ;  /* 0x000000055b547c10 */ /* 0x000fe2000affe4ff */
[----:B------:R2:W-:Y:S01]  /*ef50*/  STL [UR10], R3 ;  /* 0x00000003ff007987 */ /* 0x0005e2000810080a */
[----:B------:R-:W-:Y:S07]  /*ef60*/  BRA.U UP0, `(.L_x_273) ;  /* 0xfffffffd00d07547 */ /* 0x000fee000b83ffff */
[----:B------:R-:W-:Y:S01]  /*ef70*/  ISETP.NE.AND P5, PT, R72, RZ, PT ;  /* 0x000000ff4800720c */ /* 0x000fe20003fa5270 */
[----:B------:R1:W-:Y:S04]  /*ef80*/  STL [R1+0x18], R84 ;  /* 0x0000185401007387 */ /* 0x0003e80000100800 */
[----:B--2---:R-:W2:Y:S04]  /*ef90*/  LDL R3, [R74+0x18] ;  /* 0x000018004a037983 */ /* 0x004ea80000100800 */
        /* <DEDUP_REMOVED lines=19> */
.L_x_272:
[----:B------:R-:W-:Y:S05]  /*f0d0*/  BSYNC.RECONVERGENT B0 ;  /* 0x0000000000007941 */ /* 0x000fea0003800200 */
.L_x_271:
        /* <DEDUP_REMOVED lines=27> */
.L_x_275:
[----:B------:R-:W-:Y:S05]  /*f290*/  BSYNC.RECONVERGENT B3 ;  /* 0x0000000000037941 */ /* 0x000fea0003800200 */
.L_x_274:
        /* <DEDUP_REMOVED lines=13> */
.L_x_277:
[----:B------:R-:W-:Y:S05]  /*f370*/  BSYNC.RECONVERGENT B3 ;  /* 0x0000000000037941 */ /* 0x000fea0003800200 */
.L_x_276:
[----:B------:R-:W-:-:S07]  /*f380*/  FMUL R89, R3, R89 ;  /* 0x0000005903597220 */ /* 0x000fce0000400000 */
.L_x_267:
[----:B------:R-:W-:Y:S05]  /*f390*/  BSYNC.RECONVERGENT B2 ;  /* 0x0000000000027941 */ /* 0x000fea0003800200 */
.L_x_266:
[----:B------:R-:W-:-:S06]  /*f3a0*/  IMAD.WIDE R58, R71, 0x4, R58 ;  /* 0x00000004473a7825 */ /* 0x000fcc00078e023a */
[----:B------:R-:W2:Y:S01]  /*f3b0*/  LDG.E R58, desc[UR6][R58.64+0x8] ;  /* 0x000008063a3a7981 */ /* 0x000ea2000c1e1900 */
[----:B------:R-:W-:Y:S01]  /*f3c0*/  UIADD3 UR9, UPT, UPT, UR9, 0x1, URZ ;  /* 0x0000000109097890 */ /* 0x000fe2000fffe0ff */
[----:B------:R-:W-:-:S03]  /*f3d0*/  FMUL R86, R89, R86 ;  /* 0x0000005659567220 */ /* 0x000fc60000400000 */
[----:B------:R-:W-:Y:S01]  /*f3e0*/  UISETP.NE.AND UP0, UPT, UR9, 0x4, UPT ;  /* 0x000000040900788c */ /* 0x000fe2000bf05270 */
[----:B--2---:R-:W-:-:S08]  /*f3f0*/  FFMA R87, R86, R58, R87 ;  /* 0x0000003a56577223 */ /* 0x004fd00000000057 */
[----:B------:R-:W-:Y:S05]  /*f400*/  BRA.U UP0, `(.L_x_278) ;  /* 0xffffffb500847547 */ /* 0x000fea000b83ffff */
[----:B------:R-:W-:Y:S01]  /*f410*/  STG.E desc[UR6][R56.64+0x8], R87 ;  /* 0x0000085738007986 */ /* 0x000fe2000c101906 */
[----:B------:R-:W-:Y:S05]  /*f420*/  EXIT ;  /* 0x000000000000794d */ /* 0x000fea0003800000 */
        .weak           $__internal_0_$__cuda_sm3x_div_rn_noftz_f32_slowpath
        .type           $__internal_0_$__cuda_sm3x_div_rn_noftz_f32_slowpath,@function
        .size           $__internal_0_$__cuda_sm3x_div_rn_noftz_f32_slowpath,(.L_x_1308 - $__internal_0_$__cuda_sm3x_div_rn_noftz_f32_slowpath)
$__internal_0_$__cuda_sm3x_div_rn_noftz_f32_slowpath:
[----:B------:R-:W-:Y:S01]  /*f430*/  SHF.R.U32.HI R78, RZ, 0x17, R3 ;  /* 0x00000017ff4e7819 */ /* 0x000fe20000011603 */
[----:B------:R-:W-:Y:S01]  /*f440*/  BSSY.RECONVERGENT B0, `(.L_x_279) ;  /* 0x0000065000007945 */ /* 0x000fe20003800200 */
[----:B------:R-:W-:Y:S02]  /*f450*/  SHF.R.U32.HI R95, RZ, 0x17, R4 ;  /* 0x00000017ff5f7819 */ /* 0x000fe40000011604 */
[----:B------:R-:W-:Y:S02]  /*f460*/  LOP3.LUT R78, R78, 0xff, RZ, 0xc0, !PT ;  /* 0x000000ff4e4e7812 */ /* 0x000fe400078ec0ff */
[----:B------:R-:W-:-:S03]  /*f470*/  LOP3.LUT R95, R95, 0xff, RZ, 0xc0, !PT ;  /* 0x000000ff5f5f7812 */ /* 0x000fc600078ec0ff */
[----:B------:R-:W-:Y:S02]  /*f480*/  VIADD R83, R78, 0xffffffff ;  /* 0xffffffff4e537836 */ /* 0x000fe40000000000 */
[----:B------:R-:W-:-:S03]  /*f490*/  VIADD R84, R95, 0xffffffff ;  /* 0xffffffff5f547836 */ /* 0x000fc60000000000 */
[----:B------:R-:W-:-:S04]  /*f4a0*/  ISETP.GT.U32.AND P5, PT, R83, 0xfd, PT ;  /* 0x000000fd5300780c */ /* 0x000fc80003fa4070 */
[----:B------:R-:W-:-:S13]  /*f4b0*/  ISETP.GT.U32.OR P5, PT, R84, 0xfd, P5 ;  /* 0x000000fd5400780c */ /* 0x000fda0002fa4470 */
[----:B------:R-:W-:Y:S01]  /*f4c0*/  @!P5 IMAD.MOV.U32 R79, RZ, RZ, RZ ;  /* 0x000000ffff4fd224 */ /* 0x000fe200078e00ff */
[----:B------:R-:W-:Y:S06]  /*f4d0*/  @!P5 BRA `(.L_x_280) ;  /* 0x000000000068d947 */ /* 0x000fec0003800000 */
[----:B------:R-:W-:Y:S02]  /*f4e0*/  FSETP.GTU.FTZ.AND P5, PT, |R4|, +INF , PT ;  /* 0x7f8000000400780b */ /* 0x000fe40003fbc200 */
[----:B------:R-:W-:-:S04]  /*f4f0*/  FSETP.GTU.FTZ.AND P6, PT, |R3|, +INF , PT ;  /* 0x7f8000000300780b */ /* 0x000fc80003fdc200 */
[----:B------:R-:W-:-:S13]  /*f500*/  PLOP3.LUT P5, PT, P5, P6, PT, 0xf8, 0x8f ;  /* 0x00000000008f781c */ /* 0x000fda0002fadf70 */
[----:B------:R-:W-:Y:S05]  /*f510*/  @P5 BRA `(.L_x_281) ;  /* 0x0000000400585947 */ /* 0x000fea0003800000 */
[----:B------:R-:W-:-:S13]  /*f520*/  LOP3.LUT P5, RZ, R3, 0x7fffffff, R4, 0xc8, !PT ;  /* 0x7fffffff03ff7812 */ /* 0x000fda00078ac804 */
[----:B------:R-:W-:Y:S05]  /*f530*/  @!P5 BRA `(.L_x_282) ;  /* 0x000000040048d947 */ /* 0x000fea0003800000 */
[C---:B------:R-:W-:Y:S02]  /*f540*/  FSETP.NEU.FTZ.AND P6, PT, |R4|.reuse, +INF , PT ;  /* 0x7f8000000400780b */ /* 0x040fe40003fdd200 */
[----:B------:R-:W-:Y:S02]  /*f550*/  FSETP.NEU.FTZ.AND P5, PT, |R4|, +INF , PT ;  /* 0x7f8000000400780b */ /* 0x000fe40003fbd200 */
[----:B------:R-:W-:Y:S02]  /*f560*/  P2R R79, PR, RZ, 0x40 ;  /* 0x00000040ff4f7803 */ /* 0x000fe40000000000 */
[----:B------:R-:W-:-:S04]  /*f570*/  FSETP.NEU.FTZ.AND P6, PT, |R3|, +INF , PT ;  /* 0x7f8000000300780b */ /* 0x000fc80003fdd200 */
[----:B------:R-:W-:-:S09]  /*f580*/  P2R R79, PR, RZ, 0x40 ;  /* 0x00000040ff4f7803 */ /* 0x000fd20000000000 */
[----:B------:R-:W-:Y:S05]  /*f590*/  @!P6 BRA !P5, `(.L_x_282) ;  /* 0x000000040030e947 */ /* 0x000fea0006800000 */
[----:B------:R-:W-:-:S04]  /*f5a0*/  LOP3.LUT P5, RZ, R4, 0x7fffffff, RZ, 0xc0, !PT ;  /* 0x7fffffff04ff7812 */ /* 0x000fc800078ac0ff */
[----:B------:R-:W-:-:S13]  /*f5b0*/  PLOP3.LUT P5, PT, P6, P5, PT, 0x2f, 0xf2 ;  /* 0x0000000000f2781c */ /* 0x000fda00037aa577 */
[----:B------:R-:W-:Y:S05]  /*f5c0*/  @P5 BRA `(.L_x_283) ;  /* 0x00000004001c5947 */ /* 0x000fea0003800000 */
[----:B------:R-:W-:Y:S02]  /*f5d0*/  FSETP.NEU.FTZ.AND P6, PT, |R4|, +INF , PT ;  /* 0x7f8000000400780b */ /* 0x000fe40003fdd200 */
[----:B------:R-:W-:-:S04]  /*f5e0*/  LOP3.LUT P5, RZ, R3, 0x7fffffff, RZ, 0xc0, !PT ;  /* 0x7fffffff03ff7812 */ /* 0x000fc800078ac0ff */
[----:B------:R-:W-:-:S13]  /*f5f0*/  PLOP3.LUT P5, PT, P6, P5, PT, 0x2f, 0xf2 ;  /* 0x0000000000f2781c */ /* 0x000fda00037aa577 */
[----:B------:R-:W-:Y:S05]  /*f600*/  @P5 BRA `(.L_x_284) ;  /* 0x0000000400005947 */ /* 0x000fea0003800000 */
[----:B------:R-:W-:-:S13]  /*f610*/  ISETP.GE.AND P5, PT, R84, RZ, PT ;  /* 0x000000ff5400720c */ /* 0x000fda0003fa6270 */
[----:B------:R-:W-:Y:S02]  /*f620*/  @P5 IMAD.MOV.U32 R79, RZ, RZ, RZ ;  /* 0x000000ffff4f5224 */ /* 0x000fe400078e00ff */
[----:B------:R-:W-:Y:S01]  /*f630*/  @!P5 FFMA R4, R4, 1.84467440737095516160e+19, RZ ;  /* 0x5f8000000404d823 */ /* 0x000fe200000000ff */
[----:B------:R-:W-:Y:S01]  /*f640*/  @!P5 IMAD.MOV.U32 R79, RZ, RZ, -0x40 ;  /* 0xffffffc0ff4fd424 */ /* 0x000fe200078e00ff */
[----:B------:R-:W-:-:S13]  /*f650*/  ISETP.GE.AND P5, PT, R83, RZ, PT ;  /* 0x000000ff5300720c */ /* 0x000fda0003fa6270 */
[----:B------:R-:W-:Y:S01]  /*f660*/  @!P5 FFMA R3, R3, 1.84467440737095516160e+19, RZ ;  /* 0x5f8000000303d823 */ /* 0x000fe200000000ff */
[----:B------:R-:W-:-:S07]  /*f670*/  @!P5 VIADD R79, R79, 0x40 ;  /* 0x000000404f4fd836 */ /* 0x000fce0000000000 */
.L_x_280:
[----:B------:R-:W-:Y:S01]  /*f680*/  LEA R84, R78, 0xc0800000, 0x17 ;  /* 0xc08000004e547811 */ /* 0x000fe200078eb8ff */
[----:B------:R-:W-:Y:S01]  /*f690*/  VIADD R95, R95, 0xffffff81 ;  /* 0xffffff815f5f7836 */ /* 0x000fe20000000000 */
[----:B------:R-:W-:Y:S03]  /*f6a0*/  BSSY.RECONVERGENT B1, `(.L_x_285) ;  /* 0x0000035000017945 */ /* 0x000fe60003800200 */
[----:B------:R-:W-:Y:S02]  /*f6b0*/  IMAD.IADD R97, R3, 0x1, -R84 ;  /* 0x0000000103617824 */ /* 0x000fe400078e0a54 */
[----:B------:R-:W-:Y:S02]  /*f6c0*/  IMAD R3, R95, -0x800000, R4 ;  /* 0xff8000005f037824 */ /* 0x000fe400078e0204 */
[----:B------:R-:W0:Y:S01]  /*f6d0*/  MUFU.RCP R83, R97 ;  /* 0x0000006100537308 */ /* 0x000e220000001000 */
[----:B------:R-:W-:-:S04]  /*f6e0*/  FADD.FTZ R84, -R97, -RZ ;  /* 0x800000ff61547221 */ /* 0x000fc80000010100 */
[----:B0-----:R-:W-:-:S04]  /*f6f0*/  FFMA R94, R83, R84, 1 ;  /* 0x3f800000535e7423 */ /* 0x001fc80000000054 */
[----:B------:R-:W-:-:S04]  /*f700*/  FFMA R4, R83, R94, R83 ;  /* 0x0000005e53047223 */ /* 0x000fc80000000053 */
[----:B------:R-:W-:-:S04]  /*f710*/  FFMA R83, R3, R4, RZ ;  /* 0x0000000403537223 */ /* 0x000fc800000000ff */
[----:B------:R-:W-:-:S04]  /*f720*/  FFMA R94, R84, R83, R3 ;  /* 0x00000053545e7223 */ /* 0x000fc80000000003 */
[----:B------:R-:W-:Y:S01]  /*f730*/  FFMA R83, R4, R94, R83 ;  /* 0x0000005e04537223 */ /* 0x000fe20000000053 */
[----:B------:R-:W-:-:S03]  /*f740*/  IADD3 R94, PT, PT, R95, 0x7f, -R78 ;  /* 0x0000007f5f5e7810 */ /* 0x000fc60007ffe84e */
[----:B------:R-:W-:Y:S02]  /*f750*/  FFMA R84, R84, R83, R3 ;  /* 0x0000005354547223 */ /* 0x000fe40000000003 */
[----:B------:R-:W-:Y:S02]  /*f760*/  IMAD.IADD R94, R94, 0x1, R79 ;  /* 0x000000015e5e7824 */ /* 0x000fe400078e024f */
[----:B------:R-:W-:-:S05]  /*f770*/  FFMA R3, R4, R84, R83 ;  /* 0x0000005404037223 */ /* 0x000fca0000000053 */
[----:B------:R-:W-:-:S04]  /*f780*/  SHF.R.U32.HI R78, RZ, 0x17, R3 ;  /* 0x00000017ff4e7819 */ /* 0x000fc80000011603 */
[----:B------:R-:W-:-:S05]  /*f790*/  LOP3.LUT R79, R78, 0xff, RZ, 0xc0, !PT ;  /* 0x000000ff4e4f7812 */ /* 0x000fca00078ec0ff */
[----:B------:R-:W-:-:S04]  /*f7a0*/  IMAD.IADD R78, R79, 0x1, R94 ;  /* 0x000000014f4e7824 */ /* 0x000fc800078e025e */
[----:B------:R-:W-:-:S05]  /*f7b0*/  VIADD R79, R78, 0xffffffff ;  /* 0xffffffff4e4f7836 */ /* 0x000fca0000000000 */
[----:B------:R-:W-:-:S13]  /*f7c0*/  ISETP.GE.U32.AND P5, PT, R79, 0xfe, PT ;  /* 0x000000fe4f00780c */ /* 0x000fda0003fa6070 */
[----:B------:R-:W-:Y:S05]  /*f7d0*/  @!P5 BRA `(.L_x_286) ;  /* 0x000000000080d947 */ /* 0x000fea0003800000 */
[----:B------:R-:W-:-:S13]  /*f7e0*/  ISETP.GT.AND P5, PT, R78, 0xfe, PT ;  /* 0x000000fe4e00780c */ /* 0x000fda0003fa4270 */
[----:B------:R-:W-:Y:S05]  /*f7f0*/  @P5 BRA `(.L_x_287) ;  /* 0x00000000006c5947 */ /* 0x000fea0003800000 */
[----:B------:R-:W-:-:S13]  /*f800*/  ISETP.GE.AND P5, PT, R78, 0x1, PT ;  /* 0x000000014e00780c */ /* 0x000fda0003fa6270 */
[----:B------:R-:W-:Y:S05]  /*f810*/  @P5 BRA `(.L_x_288) ;  /* 0x0000000000745947 */ /* 0x000fea0003800000 */
[----:B------:R-:W-:Y:S02]  /*f820*/  ISETP.GE.AND P5, PT, R78, -0x18, PT ;  /* 0xffffffe84e00780c */ /* 0x000fe40003fa6270 */
[----:B------:R-:W-:-:S11]  /*f830*/  LOP3.LUT R3, R3, 0x80000000, RZ, 0xc0, !PT ;  /* 0x8000000003037812 */ /* 0x000fd600078ec0ff */
[----:B------:R-:W-:Y:S05]  /*f840*/  @!P5 BRA `(.L_x_288) ;  /* 0x000000000068d947 */ /* 0x000fea0003800000 */
[-CC-:B------:R-:W-:Y:S01]  /*f850*/  FFMA.RZ R97, R4, R84.reuse, R83.reuse ;  /* 0x0000005404617223 */ /* 0x180fe2000000c053 */
[----:B------:R-:W-:Y:S01]  /*f860*/  IMAD.MOV R95, RZ, RZ, -R78 ;  /* 0x000000ffff5f7224 */ /* 0x000fe200078e0a4e */
[C---:B------:R-:W-:Y:S01]  /*f870*/  ISETP.NE.AND P5, PT, R78.reuse, RZ, PT ;  /* 0x000000ff4e00720c */ /* 0x040fe20003fa5270 */
[----:B------:R-:W-:Y:S02]  /*f880*/  VIADD R94, R78, 0x20 ;  /* 0x000000204e5e7836 */ /* 0x000fe40000000000 */
[CCC-:B------:R-:W-:Y:S01]  /*f890*/  FFMA.RP R79, R4.reuse, R84.reuse, R83.reuse ;  /* 0x00000054044f7223 */ /* 0x1c0fe20000008053 */
[----:B------:R-:W-:Y:S01]  /*f8a0*/  LOP3.LUT R97, R97, 0x7fffff, RZ, 0xc0, !PT ;  /* 0x007fffff61617812 */ /* 0x000fe200078ec0ff */
[----:B------:R-:W-:Y:S01]  /*f8b0*/  FFMA.RM R4, R4, R84, R83 ;  /* 0x0000005404047223 */ /* 0x000fe20000004053 */
[----:B------:R-:W-:Y:S02]  /*f8c0*/  SEL R84, R95, RZ, P5 ;  /* 0x000000ff5f547207 */ /* 0x000fe40002800000 */
[----:B------:R-:W-:-:S02]  /*f8d0*/  LOP3.LUT R97, R97, 0x800000, RZ, 0xfc, !PT ;  /* 0x0080000061617812 */ /* 0x000fc400078efcff */
[----:B------:R-:W-:Y:S02]  /*f8e0*/  ISETP.NE.AND P5, PT, R78, RZ, PT ;  /* 0x000000ff4e00720c */ /* 0x000fe40003fa5270 */
[----:B------:R-:W-:Y:S02]  /*f8f0*/  SHF.L.U32 R94, R97, R94, RZ ;  /* 0x0000005e615e7219 */ /* 0x000fe400000006ff */
[----:B------:R-:W-:Y:S02]  /*f900*/  FSETP.NEU.FTZ.AND P6, PT, R79, R4, PT ;  /* 0x000000044f00720b */ /* 0x000fe40003fdd000 */
[----:B------:R-:W-:Y:S02]  /*f910*/  ISETP.NE.AND P5, PT, R94, RZ, P5 ;  /* 0x000000ff5e00720c */ /* 0x000fe40002fa5270 */
[----:B------:R-:W-:Y:S02]  /*f920*/  SHF.R.U32.HI R84, RZ, R84, R97 ;  /* 0x00000054ff547219 */ /* 0x000fe40000011661 */
[----:B------:R-:W-:-:S02]  /*f930*/  PLOP3.LUT P5, PT, P6, P5, PT, 0xf8, 0x8f ;  /* 0x00000000008f781c */ /* 0x000fc400037abf70 */
[----:B------:R-:W-:Y:S02]  /*f940*/  SHF.R.U32.HI R4, RZ, 0x1, R84 ;  /* 0x00000001ff047819 */ /* 0x000fe40000011654 */
[----:B------:R-:W-:-:S04]  /*f950*/  SEL R79, RZ, 0x1, !P5 ;  /* 0x00000001ff4f7807 */ /* 0x000fc80006800000 */
[----:B------:R-:W-:-:S04]  /*f960*/  LOP3.LUT R79, R79, 0x1, R4, 0xf8, !PT ;  /* 0x000000014f4f7812 */ /* 0x000fc800078ef804 */
[----:B------:R-:W-:-:S05]  /*f970*/  LOP3.LUT R79, R79, R84, RZ, 0xc0, !PT ;  /* 0x000000544f4f7212 */ /* 0x000fca00078ec0ff */
[----:B------:R-:W-:-:S05]  /*f980*/  IMAD.IADD R4, R4, 0x1, R79 ;  /* 0x0000000104047824 */ /* 0x000fca00078e024f */
[----:B------:R-:W-:Y:S01]  /*f990*/  LOP3.LUT R3, R4, R3, RZ, 0xfc, !PT ;  /* 0x0000000304037212 */ /* 0x000fe200078efcff */
[----:B------:R-:W-:Y:S06]  /*f9a0*/  BRA `(.L_x_288) ;  /* 0x0000000000107947 */ /* 0x000fec0003800000 */
.L_x_287:
[----:B------:R-:W-:-:S04]  /*f9b0*/  LOP3.LUT R3, R3, 0x80000000, RZ, 0xc0, !PT ;  /* 0x8000000003037812 */ /* 0x000fc800078ec0ff */
[----:B------:R-:W-:Y:S01]  /*f9c0*/  LOP3.LUT R3, R3, 0x7f800000, RZ, 0xfc, !PT ;  /* 0x7f80000003037812 */ /* 0x000fe200078efcff */
[----:B------:R-:W-:Y:S06]  /*f9d0*/  BRA `(.L_x_288) ;  /* 0x0000000000047947 */ /* 0x000fec0003800000 */
.L_x_286:
[----:B------:R-:W-:-:S07]  /*f9e0*/  IMAD R3, R94, 0x800000, R3 ;  /* 0x008000005e037824 */ /* 0x000fce00078e0203 */
.L_x_288:
[----:B------:R-:W-:Y:S05]  /*f9f0*/  BSYNC.RECONVERGENT B1 ;  /* 0x0000000000017941 */ /* 0x000fea0003800200 */
.L_x_285:
[----:B------:R-:W-:Y:S05]  /*fa00*/  BRA `(.L_x_289) ;  /* 0x0000000000207947 */ /* 0x000fea0003800000 */
.L_x_284:
[----:B------:R-:W-:-:S04]  /*fa10*/  LOP3.LUT R3, R3, 0x80000000, R4, 0x48, !PT ;  /* 0x8000000003037812 */ /* 0x000fc800078e4804 */
[----:B------:R-:W-:Y:S01]  /*fa20*/  LOP3.LUT R3, R3, 0x7f800000, RZ, 0xfc, !PT ;  /* 0x7f80000003037812 */ /* 0x000fe200078efcff */
[----:B------:R-:W-:Y:S06]  /*fa30*/  BRA `(.L_x_289) ;  /* 0x0000000000147947 */ /* 0x000fec0003800000 */
.L_x_283:
[----:B------:R-:W-:Y:S01]  /*fa40*/  LOP3.LUT R3, R3, 0x80000000, R4, 0x48, !PT ;  /* 0x8000000003037812 */ /* 0x000fe200078e4804 */
[----:B------:R-:W-:Y:S06]  /*fa50*/  BRA `(.L_x_289) ;  /* 0x00000000000c7947 */ /* 0x000fec0003800000 */
.L_x_282:
[----:B------:R-:W0:Y:S01]  /*fa60*/  MUFU.RSQ R3, -QNAN ;  /* 0xffc0000000037908 */ /* 0x000e220000001400 */
[----:B------:R-:W-:Y:S05]  /*fa70*/  BRA `(.L_x_289) ;  /* 0x0000000000047947 */ /* 0x000fea0003800000 */
.L_x_281:
[----:B------:R-:W-:-:S07]  /*fa80*/  FADD.FTZ R3, R4, R3 ;  /* 0x0000000304037221 */ /* 0x000fce0000010000 */
.L_x_289:
[----:B------:R-:W-:Y:S05]  /*fa90*/  BSYNC.RECONVERGENT B0 ;  /* 0x0000000000007941 */ /* 0x000fea0003800200 */
.L_x_279:
[----:B------:R-:W-:Y:S02]  /*faa0*/  IMAD.MOV.U32 R78, RZ, RZ, R6 ;  /* 0x000000ffff4e7224 */ /* 0x000fe400078e0006 */
[----:B------:R-:W-:-:S04]  /*fab0*/  IMAD.MOV.U32 R79, RZ, RZ, 0x0 ;  /* 0x00000000ff4f7424 */ /* 0x000fc800078e00ff */
[----:B0-----:R-:W-:Y:S05]  /*fac0*/  RET.REL.NODEC R78 `(_Z12resizeKernelIfLi3E19LanczosInterpolatorIfLi3EEEvPKT_i8NppiSize8NppiRectPS2_iS5_S6_) ;  /* 0xffffff044e4c7950 */ /* 0x001fea0003c3ffff */
.L_x_290:
[----:B------:R-:W-:-:S00]  /*fad0*/  BRA `(.L_x_290) ;  /* 0xfffffffc00fc7947 */ /* 0x000fc0000383ffff */
[----:B------:R-:W-:-:S00]  /*fae0*/  NOP ;  /* 0x0000000000007918 */ /* 0x000fc00000000000 */
        /* <DEDUP_REMOVED lines=9> */
.L_x_1308:


//--------------------- .text._Z12resizeKernelIfLi3E25SuperSamplingInterpolatorIfLi3EEEvPKT_i8NppiSize8NppiRectPS2_iS5_S6_ --------------------------
	.section	.text._Z12resizeKernelIfLi3E25SuperSamplingInterpolatorIfLi3EEEvPKT_i8NppiSize8NppiRectPS2_iS5_S6_,"ax",@progbits
	.align	128
        .global         _Z12resizeKernelIfLi3E25SuperSamplingInterpolatorIfLi3EEEvPKT_i8NppiSize8NppiRectPS2_iS5_S6_
        .type           _Z12resizeKernelIfLi3E25SuperSamplingInterpolatorIfLi3EEEvPKT_i8NppiSize8NppiRectPS2_iS5_S6_,@function
        .size           _Z12resizeKernelIfLi3E25SuperSamplingInterpolatorIfLi3EEEvPKT_i8NppiSize8NppiRectPS2_iS5_S6_,(.L_x_1309 - _Z12resizeKernelIfLi3E25SuperSamplingInterpolatorIfLi3EEEvPKT_i8NppiSize8NppiRectPS2_iS5_S6_)
        .other          _Z12resizeKernelIfLi3E25SuperSamplingInterpolatorIfLi3EEEvPKT_i8NppiSize8NppiRectPS2_iS5_S6_,@"STO_CUDA_ENTRY STV_DEFAULT"
_Z12resizeKernelIfLi3E25SuperSamplingInterpolatorIfLi3EEEvPKT_i8NppiSize8NppiRectPS2_iS5_S6_:
.text._Z12resizeKernelIfLi3E25SuperSamplingInterpolatorIfLi3EEEvPKT_i8NppiSize8NppiRectPS2_iS5_S6_:
[----:B------:R-:W-:Y:S01]  /*0000*/  LDC R1, c[0x0][0x37c] ;  /* 0x0000df00ff017b82 */ /* 0x000fe20000000800 */
[----:B------:R-:W0:Y:S07]  /*0010*/  S2R R5, SR_TID.Y ;  /* 0x0000000000057919 */ /* 0x000e2e0000002200 */
[----:B------:R-:W1:Y:S01]  /*0020*/  LDC R2, c[0x0][0x360] ;  /* 0x0000d800ff027b82 */ /* 0x000e620000000800 */
[----:B------:R-:W2:Y:S01]  /*0030*/  LDCU UR6, c[0x0][0x3c8] ;  /* 0x00007900ff0677ac */ /* 0x000ea20008000800 */
[----:B------:R-:W1:Y:S01]  /*0040*/  S2R R3, SR_TID.X ;  /* 0x0000000000037919 */ /* 0x000e620000002100 */
[----:B------:R-:W3:Y:S05]  /*0050*/  LDCU UR7, c[0x0][0x3c4] ;  /* 0x00007880ff0777ac */ /* 0x000eea0008000800 */
[----:B------:R-:W0:Y:S08]  /*0060*/  S2UR UR5, SR_CTAID.Y ;  /* 0x00000000000579c3 */ /* 0x000e300000002600 */
[----:B------:R-:W0:Y:S08]  /*0070*/  LDC R0, c[0x0][0x364] ;  /* 0x0000d900ff007b82 */ /* 0x000e300000000800 */
[----:B------:R-:W1:Y:S01]  /*0080*/  S2UR UR4, SR_CTAID.X ;  /* 0x00000000000479c3 */ /* 0x000e620000002500 */
[----:B0-----:R-:W-:-:S05]  /*0090*/  IMAD R0, R0, UR5, R5 ;  /* 0x0000000500007c24 */ /* 0x001fca000f8e0205 */
[----:B--2---:R-:W-:Y:S01]  /*00a0*/  ISETP.GE.AND P0, PT, R0, UR6, PT ;  /* 0x0000000600007c0c */ /* 0x004fe2000bf06270 */
[----:B-1----:R-:W-:-:S05]  /*00b0*/  IMAD R2, R2, UR4, R3 ;  /* 0x0000000402027c24 */ /* 0x002fca000f8e0203 */
[----:B---3--:R-:W-:-:S13]  /*00c0*/  ISETP.GE.OR P0, PT, R2, UR7, P0 ;  /* 0x0000000702007c0c */ /* 0x008fda0008706670 */
        /* <DEDUP_REMOVED lines=13> */
[----:B------:R-:W-:Y:S05]  /*01a0*/  CALL.REL.NOINC `($__internal_1_$__cuda_sm3x_div_rn_noftz_f32_slowpath) ;  /* 0x0000001400fc7944 */ /* 0x000fea0003c00000 */
[----:B------:R-:W-:-:S07]  /*01b0*/  MOV R5, R3 ;  /* 0x0000000300057202 */ /* 0x000fce0000000f00 */
.L_x_291:
        /* <DEDUP_REMOVED lines=15> */
.L_x_292:
[----:B------:R-:W0:Y:S01]  /*02b0*/  LDC.64 R6, c[0x0][0x398] ;  /* 0x0000e600ff067b82 */ /* 0x000e220000000a00 */
[----:B------:R-:W-:Y:S01]  /*02c0*/  IADD3 R9, PT, PT, R0, 0x1, RZ ;  /* 0x0000000100097810 */ /* 0x000fe20007ffe0ff */
[----:B------:R-:W1:Y:S01]  /*02d0*/  LDCU UR6, c[0x0][0x394] ;  /* 0x00007280ff0677ac */ /* 0x000e620008000800 */
[----:B------:R-:W-:Y:S01]  /*02e0*/  I2FP.F32.U32 R3, R0 ;  /* 0x0000000000037245 */ /* 0x000fe20000201000 */
[----:B------:R-:W-:Y:S01]  /*02f0*/  BSSY.RECONVERGENT B1, `(.L_x_293) ;  /* 0x0000123000017945 */ /* 0x000fe20003800200 */
[----:B------:R-:W-:Y:S01]  /*0300*/  I2FP.F32.U32 R11, R9 ;  /* 0x00000009000b7245 */ /* 0x000fe20000201000 */
[----:B------:R-:W2:Y:S01]  /*0310*/  LDCU UR7, c[0x0][0x3a0] ;  /* 0x00007400ff0777ac */ /* 0x000ea20008000800 */
[----:B------:R-:W-:Y:S02]  /*0320*/  MOV R21, RZ ;  /* 0x000000ff00157202 */ /* 0x000fe40000000f00 */
[----:B------:R-:W-:Y:S01]  /*0330*/  CS2R R22, SRZ ;  /* 0x0000000000167805 */ /* 0x000fe2000001ff00 */
[----:B------:R-:W3:Y:S01]  /*0340*/  LDCU.64 UR4, c[0x0][0x358] ;  /* 0x00006b00ff0477ac */ /* 0x000ee20008000a00 */
[----:B0-----:R-:W-:-:S05]  /*0350*/  I2FP.F32.S32 R4, R6 ;  /* 0x0000000600047245 */ /* 0x001fca0000201400 */
[-CC-:B------:R-:W-:Y:S01]  /*0360*/  FFMA R9, R3, R8.reuse, R4.reuse ;  /* 0x0000000803097223 */ /* 0x180fe20000000004 */
[----:B------:R-:W-:Y:S01]  /*0370*/  FFMA R11, R11, R8, R4 ;  /* 0x000000080b0b7223 */ /* 0x000fe20000000004 */
[----:B------:R-:W-:Y:S02]  /*0380*/  IADD3 R3, PT, PT, R2, 0x1, RZ ;  /* 0x0000000102037810 */ /* 0x000fe40007ffe0ff */
[----:B------:R-:W-:Y:S02]  /*0390*/  I2FP.F32.S32 R4, R2 ;  /* 0x0000000200047245 */ /* 0x000fe40000201400 */
[----:B------:R-:W0:Y:S01]  /*03a0*/  F2I.TRUNC.NTZ R9, R9 ;  /* 0x0000000900097305 */ /* 0x000e22000020f100 */
[----:B------:R-:W-:Y:S02]  /*03b0*/  I2FP.F32.S32 R8, R3 ;  /* 0x0000000300087245 */ /* 0x000fe40000201400 */
[----:B-1----:R-:W-:-:S05]  /*03c0*/  I2FP.F32.S32 R3, UR6 ;  /* 0x0000000600037c45 */ /* 0x002fca0008201400 */
[----:B------:R-:W2:Y:S01]  /*03d0*/  F2I.TRUNC.NTZ R11, R11 ;  /* 0x0000000b000b7305 */ /* 0x000ea2000020f100 */
[-CC-:B------:R-:W-:Y:S01]  /*03e0*/  FFMA R10, R8, R5.reuse, R3.reuse ;  /* 0x00000005080a7223 */ /* 0x180fe20000000003 */
[----:B------:R-:W-:Y:S01]  /*03f0*/  FFMA R8, R4, R5, R3 ;  /* 0x0000000504087223 */ /* 0x000fe20000000003 */
[----:B------:R-:W-:Y:S01]  /*0400*/  HFMA2 R5, -RZ, RZ, 0, 0 ;  /* 0x00000000ff057431 */ /* 0x000fe200000001ff */
[----:B0-----:R-:W-:-:S04]  /*0410*/  VIMNMX R12, PT, PT, R9, R6, !PT ;  /* 0x00000006090c7248 */ /* 0x001fc80007fe0100 */
[----:B------:R-:W0:Y:S01]  /*0420*/  F2I.TRUNC.NTZ R10, R10 ;  /* 0x0000000a000a7305 */ /* 0x000e22000020f100 */
[----:B--2---:R-:W-:-:S07]  /*0430*/  VIADDMNMX R3, R6, UR7, R11, PT ;  /* 0x0000000706037c46 */ /* 0x004fce000b80010b */
[----:B------:R-:W1:Y:S01]  /*0440*/  F2I.TRUNC.NTZ R8, R8 ;  /* 0x0000000800087305 */ /* 0x000e62000020f100 */
[----:B------:R-:W-:Y:S02]  /*0450*/  ISETP.GE.AND P0, PT, R12, R3, PT ;  /* 0x000000030c00720c */ /* 0x000fe40003f06270 */
[----:B0-----:R-:W-:Y:S02]  /*0460*/  VIADDMNMX R4, R7, UR6, R10, PT ;  /* 0x0000000607047c46 */ /* 0x001fe4000b80010a */
[----:B-1----:R-:W-:-:S09]  /*0470*/  VIMNMX R9, PT, PT, R8, UR6, !PT ;  /* 0x0000000608097c48 */ /* 0x002fd2000ffe0100 */
[----:B---3--:R-:W-:Y:S05]  /*0480*/  @P0 BRA `(.L_x_294) ;  /* 0x0000001000240947 */ /* 0x008fea0003800000 */
[CC--:B------:R-:W-:Y:S02]  /*0490*/  IADD3 R5, PT, PT, R9.reuse, -R4.reuse, RZ ;  /* 0x8000000409057210 */ /* 0x0c0fe40007ffe0ff */
[----:B------:R-:W-:Y:S02]  /*04a0*/  IADD3 R10, PT, PT, -R9, R4, RZ ;  /* 0x00000004090a7210 */ /* 0x000fe40007ffe1ff */
[----:B------:R-:W-:Y:S02]  /*04b0*/  ISETP.GT.U32.AND P1, PT, R5, -0x4, PT ;  /* 0xfffffffc0500780c */ /* 0x000fe40003f24070 */
[----:B------:R-:W-:Y:S02]  /*04c0*/  MOV R8, R12 ;  /* 0x0000000c00087202 */ /* 0x000fe40000000f00 */
[C---:B------:R-:W-:Y:S02]  /*04d0*/  LEA R11, R9.reuse, R9, 0x1 ;  /* 0x00000009090b7211 */ /* 0x040fe400078e08ff */
[----:B------:R-:W-:-:S02]  /*04e0*/  IADD3 R18, PT, PT, R9, 0x1, RZ ;  /* 0x0000000109127810 */ /* 0x000fc40007ffe0ff */
[----:B------:R-:W-:Y:S02]  /*04f0*/  IADD3 R19, PT, PT, R9, 0x2, RZ ;  /* 0x0000000209137810 */ /* 0x000fe40007ffe0ff */
[----:B------:R-:W-:Y:S02]  /*0500*/  MOV R5, RZ ;  /* 0x000000ff00057202 */ /* 0x000fe40000000f00 */
[----:B------:R-:W-:Y:S02]  /*0510*/  MOV R21, RZ ;  /* 0x000000ff00157202 */ /* 0x000fe40000000f00 */
[----:B------:R-:W-:-:S07]  /*0520*/  LOP3.LUT R20, R10, 0x3, RZ, 0xc0, !PT ;  /* 0x000000030a147812 */ /* 0x000fce00078ec0ff */
.L_x_306:
[----:B------:R-:W-:Y:S01]  /*0530*/  ISETP.GE.AND P0, PT, R9, R4, PT ;  /* 0x000000040900720c */ /* 0x000fe20003f06270 */
[----:B------:R-:W-:-:S12]  /*0540*/  BSSY.RECONVERGENT B0, `(.L_x_295) ;  /* 0x00000fa000007945 */ /* 0x000fd80003800200 */
[----:B------:R-:W-:Y:S05]  /*0550*/  @P0 BRA `(.L_x_296) ;  /* 0x0000000c00e00947 */ /* 0x000fea0003800000 */
[----:B------:R-:W0:Y:S01]  /*0560*/  LDCU UR6, c[0x0][0x388] ;  /* 0x00007100ff0677ac */ /* 0x000e220008000800 */
[----:B------:R-:W-:Y:S01]  /*0570*/  ISETP.NE.AND P0, PT, R20, RZ, PT ;  /* 0x000000ff1400720c */ /* 0x000fe20003f05270 */
[----:B------:R-:W-:Y:S01]  /*0580*/  BSSY.RECONVERGENT B2, `(.L_x_297) ;  /* 0x0000020000027945 */ /* 0x000fe20003800200 */
[----:B------:R-:W-:Y:S01]  /*0590*/  MOV R15, R9 ;  /* 0x00000009000f7202 */ /* 0x000fe20000000f00 */
[----:B------:R-:W1:Y:S01]  /*05a0*/  LDCU.64 UR8, c[0x0][0x380] ;  /* 0x00007000ff0877ac */ /* 0x000e620008000a00 */
[----:B0-----:R-:W-:-:S05]  /*05b0*/  IMAD R6, R8, UR6, RZ ;  /* 0x0000000608067c24 */ /* 0x001fca000f8e02ff */
[----:B-1----:R-:W-:-:S04]  /*05c0*/  IADD3 R12, P2, PT, R6, UR8, RZ ;  /* 0x00000008060c7c10 */ /* 0x002fc8000ff5e0ff */
[----:B------:R-:W-:Y:S01]  /*05d0*/  LEA.HI.X.SX32 R13, R6, UR9, 0x1, P2 ;  /* 0x00000009060d7c11 */ /* 0x000fe200090f0eff */
[----:B------:R-:W-:Y:S08]  /*05e0*/  @!P0 BRA `(.L_x_298) ;  /* 0x0000000000648947 */ /* 0x000ff00003800000 */
[----:B------:R-:W-:-:S05]  /*05f0*/  IMAD.WIDE R6, R11, 0x4, R12 ;  /* 0x000000040b067825 */ /* 0x000fca00078e020c */
[----:B------:R-:W2:Y:S04]  /*0600*/  LDG.E R15, desc[UR4][R6.64+0x4] ;  /* 0x00000404060f7981 */ /* 0x000ea8000c1e1900 */
[----:B------:R-:W3:Y:S04]  /*0610*/  LDG.E R14, desc[UR4][R6.64] ;  /* 0x00000004060e7981 */ /* 0x000ee8000c1e1900 */
[----:B------:R-:W4:Y:S01]  /*0620*/  LDG.E R16, desc[UR4][R6.64+0x8] ;  /* 0x0000080406107981 */ /* 0x000f22000c1e1900 */
[----:B------:R-:W-:Y:S01]  /*0630*/  ISETP.NE.AND P0, PT, R20, 0x1, PT ;  /* 0x000000011400780c */ /* 0x000fe20003f05270 */
[----:B--2---:R-:W-:Y:S01]  /*0640*/  FADD R22, R22, R15 ;  /* 0x0000000f16167221 */ /* 0x004fe20000000000 */
[----:B------:R-:W-:Y:S01]  /*0650*/  MOV R15, R18 ;  /* 0x00000012000f7202 */ /* 0x000fe20000000f00 */
[----:B---3--:R-:W-:Y:S01]  /*0660*/  FADD R23, R23, R14 ;  /* 0x0000000e17177221 */ /* 0x008fe20000000000 */
[----:B----4-:R-:W-:-:S09]  /*0670*/  FADD R21, R21, R16 ;  /* 0x0000001015157221 */ /* 0x010fd20000000000 */
[----:B------:R-:W-:Y:S05]  /*0680*/  @!P0 BRA `(.L_x_298) ;  /* 0x00000000003c8947 */ /* 0x000fea0003800000 */
[----:B------:R-:W-:Y:S01]  /*0690*/  ISETP.NE.AND P0, PT, R20, 0x2, PT ;  /* 0x000000021400780c */ /* 0x000fe20003f05270 */
[----:B------:R-:W2:Y:S04]  /*06a0*/  LDG.E R14, desc[UR4][R6.64+0xc] ;  /* 0x00000c04060e7981 */ /* 0x000ea8000c1e1900 */
[----:B------:R-:W3:Y:S04]  /*06b0*/  LDG.E R15, desc[UR4][R6.64+0x10] ;  /* 0x00001004060f7981 */ /* 0x000ee8000c1e1900 */
[----:B------:R-:W4:Y:S04]  /*06c0*/  LDG.E R16, desc[UR4][R6.64+0x14] ;  /* 0x0000140406107981 */ /* 0x000f28000c1e1900 */
[----:B------:R-:W5:Y:S04]  /*06d0*/  @P0 LDG.E R24, desc[UR4][R6.64+0x18] ;  /* 0x0000180406180981 */ /* 0x000f68000c1e1900 */
[----:B------:R-:W5:Y:S04]  /*06e0*/  @P0 LDG.E R17, desc[UR4][R6.64+0x1c] ;  /* 0x00001c0406110981 */ /* 0x000f68000c1e1900 */
[----:B------:R-:W5:Y:S01]  /*06f0*/  @P0 LDG.E R26, desc[UR4][R6.64+0x20] ;  /* 0x00002004061a0981 */ /* 0x000f62000c1e1900 */
[----:B--2---:R-:W-:Y:S01]  /*0700*/  FADD R23, R23, R14 ;  /* 0x0000000e17177221 */ /* 0x004fe20000000000 */
[----:B---3--:R-:W-:Y:S01]  /*0710*/  FADD R22, R22, R15 ;  /* 0x0000000f16167221 */ /* 0x008fe20000000000 */
[----:B------:R-:W-:-:S02]  /*0720*/  MOV R15, R19 ;  /* 0x00000013000f7202 */ /* 0x000fc40000000f00 */
[----:B------:R-:W-:Y:S01]  /*0730*/  @P0 IADD3 R15, PT, PT, R9, 0x3, RZ ;  /* 0x00000003090f0810 */ /* 0x000fe20007ffe0ff */
[----:B----4-:R-:W-:Y:S01]  /*0740*/  FADD R21, R21, R16 ;  /* 0x0000001015157221 */ /* 0x010fe20000000000 */
[----:B-----5:R-:W-:Y:S01]  /*0750*/  @P0 FADD R23, R23, R24 ;  /* 0x0000001817170221 */ /* 0x020fe20000000000 */
[----:B------:R-:W-:Y:S02]  /*0760*/  @P0 FADD R22, R22, R17 ;  /* 0x0000001116160221 */ /* 0x000fe40000000000 */
[----:B------:R-:W-:-:S07]  /*0770*/  @P0 FADD R21, R21, R26 ;  /* 0x0000001a15150221 */ /* 0x000fce0000000000 */
.L_x_298:
[----:B------:R-:W-:Y:S05]  /*0780*/  BSYNC.RECONVERGENT B2 ;  /* 0x0000000000027941 */ /* 0x000fea0003800200 */
.L_x_297:
[----:B------:R-:W-:Y:S01]  /*0790*/  IADD3 R5, PT, PT, R5, R10, RZ ;  /* 0x0000000a05057210 */ /* 0x000fe20007ffe0ff */
[----:B------:R-:W-:Y:S06]  /*07a0*/  @P1 BRA `(.L_x_296) ;  /* 0x0000000c004c1947 */ /* 0x000fec0003800000 */
[-C--:B------:R-:W-:Y:S01]  /*07b0*/  IADD3 R7, PT, PT, -R4, R15.reuse, RZ ;  /* 0x0000000f04077210 */ /* 0x080fe20007ffe1ff */
[----:B------:R-:W-:Y:S01]  /*07c0*/  BSSY.RELIABLE B2, `(.L_x_299) ;  /* 0x00000b4000027945 */ /* 0x000fe20003800100 */
[----:B------:R-:W-:Y:S02]  /*07d0*/  LEA R6, R15, R15, 0x1 ;  /* 0x0000000f0f067211 */ /* 0x000fe400078e08ff */
[----:B------:R-:W-:-:S13]  /*07e0*/  ISETP.GE.AND P0, PT, R7, RZ, PT ;  /* 0x000000ff0700720c */ /* 0x000fda0003f06270 */
[----:B------:R-:W-:Y:S05]  /*07f0*/  @P0 BRA `(.L_x_300) ;  /* 0x0000000800c00947 */ /* 0x000fea0003800000 */
[----:B------:R-:W-:Y:S01]  /*0800*/  IADD3 R14, PT, PT, -R7, RZ, RZ ;  /* 0x000000ff070e7210 */ /* 0x000fe20007ffe1ff */
[----:B------:R-:W-:Y:S01]  /*0810*/  BSSY.RECONVERGENT B3, `(.L_x_301) ;  /* 0x0000070000037945 */ /* 0x000fe20003800200 */
[----:B------:R-:W-:Y:S02]  /*0820*/  PLOP3.LUT P0, PT, PT, PT, PT, 0x80, 0x8 ;  /* 0x000000000008781c */ /* 0x000fe40003f0f070 */
[----:B------:R-:W-:-:S13]  /*0830*/  ISETP.GT.AND P2, PT, R14, 0xc, PT ;  /* 0x0000000c0e00780c */ /* 0x000fda0003f44270 */
[----:B------:R-:W-:Y:S05]  /*0840*/  @!P2 BRA `(.L_x_302) ;  /* 0x0000000400b0a947 */ /* 0x000fea0003800000 */
[----:B------:R-:W-:-:S13]  /*0850*/  PLOP3.LUT P0, PT, PT, PT, PT, 0x8, 0x80 ;  /* 0x000000000080781c */ /* 0x000fda0003f0e170 */
.L_x_303:
[----:B------:R-:W-:-:S05]  /*0860*/  IMAD.WIDE R16, R6, 0x4, R12 ;  /* 0x0000000406107825 */ /* 0x000fca00078e020c */
[----:B------:R-:W2:Y:S04]  /*0870*/  LDG.E R14, desc[UR4][R16.64] ;  /* 0x00000004100e7981 */ /* 0x000ea8000c1e1900 */
[----:B------:R-:W3:Y:S04]  /*0880*/  LDG.E R26, desc[UR4][R16.64+0x8] ;  /* 0x00000804101a7981 */ /* 0x000ee8000c1e1900 */
[----:B------:R-:W4:Y:S04]  /*0890*/  LDG.E R25, desc[UR4][R16.64+0xc] ;  /* 0x00000c0410197981 */ /* 0x000f28000c1e1900 */
[----:B------:R-:W5:Y:S04]  /*08a0*/  LDG.E R15, desc[UR4][R16.64+0x14] ;  /* 0x00001404100f7981 */ /* 0x000f68000c1e1900 */
[----:B------:R-:W5:Y:S04]  /*08b0*/  LDG.E R27, desc[UR4][R16.64+0x4] ;  /* 0x00000404101b7981 */ /* 0x000f68000c1e1900 */
[----:B------:R-:W5:Y:S01]  /*08c0*/  LDG.E R24, desc[UR4][R16.64+0x10] ;  /* 0x0000100410187981 */ /* 0x000f62000c1e1900 */
[----:B--2---:R-:W-:-:S03]  /*08d0*/  FADD R28, R14, R23 ;  /* 0x000000170e1c7221 */ /* 0x004fc60000000000 */
[----:B------:R-:W2:Y:S04]  /*08e0*/  LDG.E R14, desc[UR4][R16.64+0x18] ;  /* 0x00001804100e7981 */ /* 0x000ea8000c1e1900 */
[----:B------:R-:W2:Y:S01]  /*08f0*/  LDG.E R23, desc[UR4][R16.64+0x1c] ;  /* 0x00001c0410177981 */ /* 0x000ea2000c1e1900 */
[----:B---3--:R-:W-:Y:S01]  /*0900*/  FADD R26, R26, R21 ;  /* 0x000000151a1a7221 */ /* 0x008fe20000000000 */
[----:B----4-:R-:W-:Y:S02]  /*0910*/  FADD R25, R28, R25 ;  /* 0x000000191c197221 */ /* 0x010fe40000000000 */
[----:B------:R-:W3:Y:S01]  /*0920*/  LDG.E R21, desc[UR4][R16.64+0x20] ;  /* 0x0000200410157981 */ /* 0x000ee2000c1e1900 */
[----:B-----5:R-:W-:Y:S01]  /*0930*/  FADD R28, R26, R15 ;  /* 0x0000000f1a1c7221 */ /* 0x020fe20000000000 */
[----:B------:R-:W-:-:S02]  /*0940*/  IADD3 R15, PT, PT, R6, 0xc, RZ ;  /* 0x0000000c060f7810 */ /* 0x000fc40007ffe0ff */
[----:B------:R-:W4:Y:S01]  /*0950*/  LDG.E R26, desc[UR4][R16.64+0x2c] ;  /* 0x00002c04101a7981 */ /* 0x000f22000c1e1900 */
[----:B------:R-:W-:-:S03]  /*0960*/  FADD R27, R27, R22 ;  /* 0x000000161b1b7221 */ /* 0x000fc60000000000 */
[----:B------:R-:W5:Y:S01]  /*0970*/  LDG.E R22, desc[UR4][R16.64+0x24] ;  /* 0x0000240410167981 */ /* 0x000f62000c1e1900 */
[----:B------:R-:W-:-:S03]  /*0980*/  FADD R27, R27, R24 ;  /* 0x000000181b1b7221 */ /* 0x000fc60000000000 */
[----:B------:R-:W5:Y:S01]  /*0990*/  LDG.E R24, desc[UR4][R16.64+0x28] ;  /* 0x0000280410187981 */ /* 0x000f62000c1e1900 */
[----:B--2---:R-:W-:Y:S01]  /*09a0*/  FADD R25, R25, R14 ;  /* 0x0000000e19197221 */ /* 0x004fe20000000000 */
[----:B------:R-:W-:-:S04]  /*09b0*/  IMAD.WIDE R14, R15, 0x4, R12 ;  /* 0x000000040f0e7825 */ /* 0x000fc800078e020c */
[----:B------:R-:W-:Y:S02]  /*09c0*/  FADD R27, R27, R23 ;  /* 0x000000171b1b7221 */ /* 0x000fe40000000000 */
[----:B------:R-:W2:Y:S01]  /*09d0*/  LDG.E R23, desc[UR4][R14.64] ;  /* 0x000000040e177981 */ /* 0x000ea2000c1e1900 */
[----:B---3--:R-:W-:-:S03]  /*09e0*/  FADD R21, R28, R21 ;  /* 0x000000151c157221 */ /* 0x008fc60000000000 */
[----:B------:R-:W3:Y:S01]  /*09f0*/  LDG.E R17, desc[UR4][R14.64+0xc] ;  /* 0x00000c040e117981 */ /* 0x000ee2000c1e1900 */
[----:B----4-:R-:W-:-:S03]  /*0a00*/  FADD R21, R21, R26 ;  /* 0x0000001a15157221 */ /* 0x010fc60000000000 */
[----:B------:R-:W4:Y:S01]  /*0a10*/  LDG.E R16, desc[UR4][R14.64+0x10] ;  /* 0x000010040e107981 */ /* 0x000f22000c1e1900 */
[----:B-----5:R-:W-:-:S03]  /*0a20*/  FADD R28, R25, R22 ;  /* 0x00000016191c7221 */ /* 0x020fc60000000000 */
[----:B------:R-:W5:Y:S04]  /*0a30*/  LDG.E R25, desc[UR4][R14.64+0x4] ;  /* 0x000004040e197981 */ /* 0x000f68000c1e1900 */
[----:B------:R-:W4:Y:S01]  /*0a40*/  LDG.E R22, desc[UR4][R14.64+0x8] ;  /* 0x000008040e167981 */ /* 0x000f22000c1e1900 */
[----:B------:R-:W-:-:S03]  /*0a50*/  FADD R24, R27, R24 ;  /* 0x000000181b187221 */ /* 0x000fc60000000000 */
[----:B------:R-:W4:Y:S01]  /*0a60*/  LDG.E R27, desc[UR4][R14.64+0x18] ;  /* 0x000018040e1b7981 */ /* 0x000f22000c1e1900 */
[----:B--2---:R-:W-:-:S03]  /*0a70*/  FADD R26, R28, R23 ;  /* 0x000000171c1a7221 */ /* 0x004fc60000000000 */
[----:B------:R-:W2:Y:S01]  /*0a80*/  LDG.E R23, desc[UR4][R14.64+0x14] ;  /* 0x000014040e177981 */ /* 0x000ea2000c1e1900 */
[----:B---3--:R-:W-:-:S03]  /*0a90*/  FADD R26, R26, R17 ;  /* 0x000000111a1a7221 */ /* 0x008fc60000000000 */
[----:B------:R-:W3:Y:S01]  /*0aa0*/  LDG.E R17, desc[UR4][R14.64+0x1c] ;  /* 0x00001c040e117981 */ /* 0x000ee2000c1e1900 */
[----:B-----5:R-:W-:Y:S01]  /*0ab0*/  FADD R25, R24, R25 ;  /* 0x0000001918197221 */ /* 0x020fe20000000000 */
[----:B----4-:R-:W-:-:S03]  /*0ac0*/  FADD R24, R21, R22 ;  /* 0x0000001615187221 */ /* 0x010fc60000000000 */
[----:B------:R-:W-:Y:S01]  /*0ad0*/  FADD R16, R25, R16 ;  /* 0x0000001019107221 */ /* 0x000fe20000000000 */
[----:B------:R-:W4:Y:S04]  /*0ae0*/  LDG.E R21, desc[UR4][R14.64+0x24] ;  /* 0x000024040e157981 */ /* 0x000f28000c1e1900 */
[----:B------:R-:W5:Y:S01]  /*0af0*/  LDG.E R22, desc[UR4][R14.64+0x20] ;  /* 0x000020040e167981 */ /* 0x000f62000c1e1900 */
[----:B--2---:R-:W-:Y:S01]  /*0b00*/  FADD R25, R24, R23 ;  /* 0x0000001718197221 */ /* 0x004fe20000000000 */
[----:B------:R-:W-:Y:S02]  /*0b10*/  FADD R24, R26, R27 ;  /* 0x0000001b1a187221 */ /* 0x000fe40000000000 */
[----:B------:R-:W2:Y:S04]  /*0b20*/  LDG.E R26, desc[UR4][R14.64+0x28] ;  /* 0x000028040e1a7981 */ /* 0x000ea8000c1e1900 */
[----:B------:R-:W2:Y:S01]  /*0b30*/  LDG.E R14, desc[UR4][R14.64+0x2c] ;  /* 0x00002c040e0e7981 */ /* 0x000ea2000c1e1900 */
[----:B------:R-:W-:Y:S01]  /*0b40*/  IADD3 R29, PT, PT, R6, 0x18, RZ ;  /* 0x00000018061d7810 */ /* 0x000fe20007ffe0ff */
[----:B---3--:R-:W-:-:S04]  /*0b50*/  FADD R23, R16, R17 ;  /* 0x0000001110177221 */ /* 0x008fc80000000000 */
[----:B------:R-:W-:-:S04]  /*0b60*/  IMAD.WIDE R16, R29, 0x4, R12 ;  /* 0x000000041d107825 */ /* 0x000fc800078e020c */
[----:B----4-:R-:W-:Y:S01]  /*0b70*/  FADD R28, R24, R21 ;  /* 0x00000015181c7221 */ /* 0x010fe20000000000 */
[----:B------:R-:W3:Y:S01]  /*0b80*/  LDG.E R27, desc[UR4][R16.64] ;  /* 0x00000004101b7981 */ /* 0x000ee2000c1e1900 */
[----:B-----5:R-:W-:-:S03]  /*0b90*/  FADD R25, R25, R22 ;  /* 0x0000001619197221 */ /* 0x020fc60000000000 */
[----:B------:R-:W4:Y:S04]  /*0ba0*/  LDG.E R21, desc[UR4][R16.64+0x8] ;  /* 0x0000080410157981 */ /* 0x000f28000c1e1900 */
[----:B------:R-:W5:Y:S04]  /*0bb0*/  LDG.E R15, desc[UR4][R16.64+0x14] ;  /* 0x00001404100f7981 */ /* 0x000f68000c1e1900 */
[----:B------:R-:W5:Y:S01]  /*0bc0*/  LDG.E R22, desc[UR4][R16.64+0x4] ;  /* 0x0000040410167981 */ /* 0x000f62000c1e1900 */
[----:B--2---:R-:W-:-:S03]  /*0bd0*/  FADD R29, R23, R26 ;  /* 0x0000001a171d7221 */ /* 0x004fc60000000000 */
[----:B------:R-:W2:Y:S01]  /*0be0*/  LDG.E R23, desc[UR4][R16.64+0xc] ;  /* 0x00000c0410177981 */ /* 0x000ea2000c1e1900 */
[----:B------:R-:W-:-:S03]  /*0bf0*/  FADD R24, R25, R14 ;  /* 0x0000000e19187221 */ /* 0x000fc60000000000 */
[----:B------:R-:W5:Y:S01]  /*0c00*/  LDG.E R14, desc[UR4][R16.64+0x18] ;  /* 0x00001804100e7981 */ /* 0x000f62000c1e1900 */
[----:B---3--:R-:W-:-:S03]  /*0c10*/  FADD R26, R28, R27 ;  /* 0x0000001b1c1a7221 */ /* 0x008fc60000000000 */
[----:B------:R-:W3:Y:S01]  /*0c20*/  LDG.E R27, desc[UR4][R16.64+0x10] ;  /* 0x00001004101b7981 */ /* 0x000ee2000c1e1900 */
[----:B----4-:R-:W-:-:S03]  /*0c30*/  FADD R24, R24, R21 ;  /* 0x0000001518187221 */ /* 0x010fc60000000000 */
[----:B------:R-:W4:Y:S01]  /*0c40*/  LDG.E R21, desc[UR4][R16.64+0x1c] ;  /* 0x00001c0410157981 */ /* 0x000f22000c1e1900 */
[----:B--2---:R-:W-:-:S03]  /*0c50*/  FADD R25, R26, R23 ;  /* 0x000000171a197221 */ /* 0x004fc60000000000 */
[----:B------:R-:W2:Y:S01]  /*0c60*/  LDG.E R26, desc[UR4][R16.64+0x20] ;  /* 0x00002004101a7981 */ /* 0x000ea2000c1e1900 */
[----:B-----5:R-:W-:-:S03]  /*0c70*/  FADD R28, R25, R14 ;  /* 0x0000000e191c7221 */ /* 0x020fc60000000000 */
[----:B------:R-:W5:Y:S01]  /*0c80*/  LDG.E R25, desc[UR4][R16.64+0x24] ;  /* 0x0000240410197981 */ /* 0x000f62000c1e1900 */
[----:B------:R-:W-:Y:S01]  /*0c90*/  FADD R23, R24, R15 ;  /* 0x0000000f18177221 */ /* 0x000fe20000000000 */
[----:B------:R-:W-:Y:S01]  /*0ca0*/  IADD3 R15, PT, PT, R6, 0x24, RZ ;  /* 0x00000024060f7810 */ /* 0x000fe20007ffe0ff */
[----:B------:R-:W-:Y:S01]  /*0cb0*/  FADD R22, R29, R22 ;  /* 0x000000161d167221 */ /* 0x000fe20000000000 */
[----:B------:R-:W5:Y:S03]  /*0cc0*/  LDG.E R24, desc[UR4][R16.64+0x28] ;  /* 0x0000280410187981 */ /* 0x000f66000c1e1900 */
[----:B------:R-:W-:-:S04]  /*0cd0*/  IMAD.WIDE R14, R15, 0x4, R12 ;  /* 0x000000040f0e7825 */ /* 0x000fc800078e020c */
[----:B---3--:R-:W-:Y:S02]  /*0ce0*/  FADD R22, R22, R27 ;  /* 0x0000001b16167221 */ /* 0x008fe40000000000 */
[----:B------:R-:W3:Y:S02]  /*0cf0*/  LDG.E R27, desc[UR4][R16.64+0x2c] ;  /* 0x00002c04101b7981 */ /* 0x000ee4000c1e1900 */
[----:B----4-:R-:W-:Y:S02]  /*0d00*/  FADD R29, R22, R21 ;  /* 0x00000015161d7221 */ /* 0x010fe40000000000 */
[----:B------:R-:W4:Y:S04]  /*0d10*/  LDG.E R21, desc[UR4][R14.64] ;  /* 0x000000040e157981 */ /* 0x000f28000c1e1900 */
[----:B------:R-:W4:Y:S04]  /*0d20*/  LDG.E R22, desc[UR4][R14.64+0xc] ;  /* 0x00000c040e167981 */ /* 0x000f28000c1e1900 */
[----:B------:R-:W4:Y:S04]  /*0d30*/  LDG.E R17, desc[UR4][R14.64+0x10] ;  /* 0x000010040e117981 */ /* 0x000f28000c1e1900 */
[----:B------:R-:W4:Y:S01]  /*0d40*/  LDG.E R16, desc[UR4][R14.64+0x14] ;  /* 0x000014040e107981 */ /* 0x000f22000c1e1900 */
[----:B--2---:R-:W-:-:S03]  /*0d50*/  FADD R26, R23, R26 ;  /* 0x0000001a171a7221 */ /* 0x004fc60000000000 */
[----:B------:R-:W2:Y:S01]  /*0d60*/  LDG.E R23, desc[UR4][R14.64+0x4] ;  /* 0x000004040e177981 */ /* 0x000ea2000c1e1900 */
[----:B-----5:R-:W-:-:S03]  /*0d70*/  FADD R28, R28, R25 ;  /* 0x000000191c1c7221 */ /* 0x020fc60000000000 */
[----:B------:R-:W5:Y:S01]  /*0d80*/  LDG.E R25, desc[UR4][R14.64+0x8] ;  /* 0x000008040e197981 */ /* 0x000f62000c1e1900 */
[----:B------:R-:W-:Y:S01]  /*0d90*/  FADD R24, R29, R24 ;  /* 0x000000181d187221 */ /* 0x000fe20000000000 */
[----:B---3--:R-:W-:Y:S01]  /*0da0*/  FADD R26, R26, R27 ;  /* 0x0000001b1a1a7221 */ /* 0x008fe20000000000 */
[----:B----4-:R-:W-:-:S04]  /*0db0*/  FADD R21, R28, R21 ;  /* 0x000000151c157221 */ /* 0x010fc80000000000 */
[----:B------:R-:W-:Y:S02]  /*0dc0*/  FADD R22, R21, R22 ;  /* 0x0000001615167221 */ /* 0x000fe40000000000 */
[----:B------:R-:W3:Y:S01]  /*0dd0*/  LDG.E R21, desc[UR4][R14.64+0x18] ;  /* 0x000018040e157981 */ /* 0x000ee2000c1e1900 */
[----:B--2---:R-:W-:-:S03]  /*0de0*/  FADD R24, R24, R23 ;  /* 0x0000001718187221 */ /* 0x004fc60000000000 */
[----:B------:R-:W2:Y:S01]  /*0df0*/  LDG.E R23, desc[UR4][R14.64+0x1c] ;  /* 0x00001c040e177981 */ /* 0x000ea2000c1e1900 */
[----:B------:R-:W-:-:S03]  /*0e00*/  FADD R24, R24, R17 ;  /* 0x0000001118187221 */ /* 0x000fc60000000000 */
[----:B------:R-:W4:Y:S01]  /*0e10*/  LDG.E R17, desc[UR4][R14.64+0x20] ;  /* 0x000020040e117981 */ /* 0x000f22000c1e1900 */
[----:B-----5:R-:W-:-:S03]  /*0e20*/  FADD R25, R26, R25 ;  /* 0x000000191a197221 */ /* 0x020fc60000000000 */
[----:B------:R-:W5:Y:S01]  /*0e30*/  LDG.E R26, desc[UR4][R14.64+0x24] ;  /* 0x000024040e1a7981 */ /* 0x000f62000c1e1900 */
[----:B------:R-:W-:-:S03]  /*0e40*/  FADD R28, R25, R16 ;  /* 0x00000010191c7221 */ /* 0x000fc60000000000 */
[----:B------:R-:W5:Y:S04]  /*0e50*/  LDG.E R16, desc[UR4][R14.64+0x28] ;  /* 0x000028040e107981 */ /* 0x000f68000c1e1900 */
[----:B------:R-:W5:Y:S01]  /*0e60*/  LDG.E R25, desc[UR4][R14.64+0x2c] ;  /* 0x00002c040e197981 */ /* 0x000f62000c1e1900 */
[----:B------:R-:W-:-:S04]  /*0e70*/  IADD3 R7, PT, PT, R7, 0x10, RZ ;  /* 0x0000001007077810 */ /* 0x000fc80007ffe0ff */
[----:B------:R-:W-:Y:S01]  /*0e80*/  ISETP.GE.AND P2, PT, R7, -0xc, PT ;  /* 0xfffffff40700780c */ /* 0x000fe20003f46270 */
[----:B---3--:R-:W-:Y:S01]  /*0e90*/  FADD R21, R22, R21 ;  /* 0x0000001516157221 */ /* 0x008fe20000000000 */
[----:B------:R-:W-:Y:S01]  /*0ea0*/  IADD3 R6, PT, PT, R6, 0x30, RZ ;  /* 0x0000003006067810 */ /* 0x000fe20007ffe0ff */
[----:B--2---:R-:W-:Y:S01]  /*0eb0*/  FADD R27, R24, R23 ;  /* 0x00000017181b7221 */ /* 0x004fe20000000000 */
[----:B----4-:R-:W-:Y:S01]  /*0ec0*/  FADD R28, R28, R17 ;  /* 0x000000111c1c7221 */ /* 0x010fe20000000000 */
[----:B-----5:R-:W-:Y:S02]  /*0ed0*/  FADD R23, R21, R26 ;  /* 0x0000001a15177221 */ /* 0x020fe40000000000 */
[----:B------:R-:W-:Y:S01]  /*0ee0*/  FADD R22, R27, R16 ;  /* 0x000000101b167221 */ /* 0x000fe20000000000 */
[----:B------:R-:W-:-:S05]  /*0ef0*/  FADD R21, R28, R25 ;  /* 0x000000191c157221 */ /* 0x000fca0000000000 */
[----:B------:R-:W-:Y:S05]  /*0f00*/  @!P2 BRA `(.L_x_303) ;  /* 0xfffffff80054a947 */ /* 0x000fea000383ffff */
.L_x_302:
[----:B------:R-:W-:Y:S05]  /*0f10*/  BSYNC.RECONVERGENT B3 ;  /* 0x0000000000037941 */ /* 0x000fea0003800200 */
.L_x_301:
[----:B------:R-:W-:Y:S01]  /*0f20*/  IADD3 R14, PT, PT, -R7, RZ, RZ ;  /* 0x000000ff070e7210 */ /* 0x000fe20007ffe1ff */
[----:B------:R-:W-:Y:S03]  /*0f30*/  BSSY.RECONVERGENT B3, `(.L_x_304) ;  /* 0x0000039000037945 */ /* 0x000fe60003800200 */
[----:B------:R-:W-:-:S13]  /*0f40*/  ISETP.GT.AND P2, PT, R14, 0x4, PT ;  /* 0x000000040e00780c */ /* 0x000fda0003f44270 */
[----:B------:R-:W-:Y:S05]  /*0f50*/  @!P2 BRA `(.L_x_305) ;  /* 0x0000000000d8a947 */ /* 0x000fea0003800000 */
[----:B------:R-:W-:-:S05]  /*0f60*/  IMAD.WIDE R14, R6, 0x4, R12 ;  /* 0x00000004060e7825 */ /* 0x000fca00078e020c */
[----:B------:R-:W2:Y:S04]  /*0f70*/  LDG.E R26, desc[UR4][R14.64] ;  /* 0x000000040e1a7981 */ /* 0x000ea8000c1e1900 */
[----:B------:R-:W3:Y:S04]  /*0f80*/  LDG.E R24, desc[UR4][R14.64+0x8] ;  /* 0x000008040e187981 */ /* 0x000ee8000c1e1900 */
[----:B------:R-:W4:Y:S04]  /*0f90*/  LDG.E R29, desc[UR4][R14.64+0xc] ;  /* 0x00000c040e1d7981 */ /* 0x000f28000c1e1900 */
[----:B------:R-:W5:Y:S04]  /*0fa0*/  LDG.E R25, desc[UR4][R14.64+0x4] ;  /* 0x000004040e197981 */ /* 0x000f68000c1e1900 */
[----:B------:R-:W5:Y:S04]  /*0fb0*/  LDG.E R17, desc[UR4][R14.64+0x10] ;  /* 0x000010040e117981 */ /* 0x000f68000c1e1900 */
[----:B------:R-:W5:Y:S04]  /*0fc0*/  LDG.E R16, desc[UR4][R14.64+0x18] ;  /* 0x000018040e107981 */ /* 0x000f68000c1e1900 */
[----:B------:R-:W5:Y:S01]  /*0fd0*/  LDG.E R27, desc[UR4][R14.64+0x2c] ;  /* 0x00002c040e1b7981 */ /* 0x000f62000c1e1900 */
[----:B--2---:R-:W-:-:S03]  /*0fe0*/  FADD R26, R23, R26 ;  /* 0x0000001a171a7221 */ /* 0x004fc60000000000 */
[----:B------:R-:W2:Y:S01]  /*0ff0*/  LDG.E R23, desc[UR4][R14.64+0x14] ;  /* 0x000014040e177981 */ /* 0x000ea2000c1e1900 */
[----:B---3--:R-:W-:-:S03]  /*1000*/  FADD R24, R21, R24 ;  /* 0x0000001815187221 */ /* 0x008fc60000000000 */
[----:B------:R-:W3:Y:S01]  /*1010*/  LDG.E R21, desc[UR4][R14.64+0x1c] ;  /* 0x00001c040e157981 */ /* 0x000ee2000c1e1900 */
[----:B----4-:R-:W-:-:S03]  /*1020*/  FADD R29, R26, R29 ;  /* 0x0000001d1a1d7221 */ /* 0x010fc60000000000 */
[----:B------:R-:W4:Y:S01]  /*1030*/  LDG.E R26, desc[UR4][R14.64+0x28] ;  /* 0x000028040e1a7981 */ /* 0x000f22000c1e1900 */
[----:B-----5:R-:W-:-:S03]  /*1040*/  FADD R22, R22, R25 ;  /* 0x0000001916167221 */ /* 0x020fc60000000000 */
[----:B------:R-:W5:Y:S01]  /*1050*/  LDG.E R25, desc[UR4][R14.64+0x24] ;  /* 0x000024040e197981 */ /* 0x000f62000c1e1900 */
[----:B--2---:R-:W-:-:S03]  /*1060*/  FADD R23, R24, R23 ;  /* 0x0000001718177221 */ /* 0x004fc60000000000 */
[----:B------:R-:W2:Y:S01]  /*1070*/  LDG.E R24, desc[UR4][R14.64+0x20] ;  /* 0x000020040e187981 */ /* 0x000ea2000c1e1900 */
[----:B------:R-:W-:Y:S01]  /*1080*/  FADD R22, R22, R17 ;  /* 0x0000001116167221 */ /* 0x000fe20000000000 */
[----:B------:R-:W-:Y:S01]  /*1090*/  IADD3 R17, PT, PT, R6, 0xc, RZ ;  /* 0x0000000c06117810 */ /* 0x000fe20007ffe0ff */
[----:B------:R-:W-:-:S04]  /*10a0*/  FADD R28, R29, R16 ;  /* 0x000000101d1c7221 */ /* 0x000fc80000000000 */
[----:B------:R-:W-:-:S04]  /*10b0*/  IMAD.WIDE R16, R17, 0x4, R12 ;  /* 0x0000000411107825 */ /* 0x000fc800078e020c */
[----:B---3--:R-:W-:Y:S02]  /*10c0*/  FADD R29, R22, R21 ;  /* 0x00000015161d7221 */ /* 0x008fe40000000000 */
[----:B------:R-:W3:Y:S04]  /*10d0*/  LDG.E R21, desc[UR4][R16.64] ;  /* 0x0000000410157981 */ /* 0x000ee8000c1e1900 */
[----:B------:R-:W3:Y:S04]  /*10e0*/  LDG.E R22, desc[UR4][R16.64+0x4] ;  /* 0x0000040410167981 */ /* 0x000ee8000c1e1900 */
[----:B------:R-:W3:Y:S04]  /*10f0*/  LDG.E R15, desc[UR4][R16.64+0x10] ;  /* 0x00001004100f7981 */ /* 0x000ee8000c1e1900 */
[----:B------:R-:W3:Y:S01]  /*1100*/  LDG.E R14, desc[UR4][R16.64+0x14] ;  /* 0x00001404100e7981 */ /* 0x000ee2000c1e1900 */
[----:B--2---:R-:W-:Y:S01]  /*1110*/  FADD R24, R23, R24 ;  /* 0x0000001817187221 */ /* 0x004fe20000000000 */
[----:B----4-:R-:W-:-:S02]  /*1120*/  FADD R23, R29, R26 ;  /* 0x0000001a1d177221 */ /* 0x010fc40000000000 */
[----:B------:R-:W2:Y:S01]  /*1130*/  LDG.E R26, desc[UR4][R16.64+0x8] ;  /* 0x00000804101a7981 */ /* 0x000ea2000c1e1900 */
[----:B------:R-:W-:-:S03]  /*1140*/  FADD R27, R24, R27 ;  /* 0x0000001b181b7221 */ /* 0x000fc60000000000 */
[----:B------:R-:W4:Y:S01]  /*1150*/  LDG.E R24, desc[UR4][R16.64+0xc] ;  /* 0x00000c0410187981 */ /* 0x000f22000c1e1900 */
[----:B-----5:R-:W-:-:S03]  /*1160*/  FADD R28, R28, R25 ;  /* 0x000000191c1c7221 */ /* 0x020fc60000000000 */
[----:B------:R-:W5:Y:S01]  /*1170*/  LDG.E R29, desc[UR4][R16.64+0x18] ;  /* 0x00001804101d7981 */ /* 0x000f62000c1e1900 */
[----:B---3--:R-:W-:-:S03]  /*1180*/  FADD R21, R28, R21 ;  /* 0x000000151c157221 */ /* 0x008fc60000000000 */
[----:B------:R-:W3:Y:S01]  /*1190*/  LDG.E R25, desc[UR4][R16.64+0x2c] ;  /* 0x00002c0410197981 */ /* 0x000ee2000c1e1900 */
[----:B------:R-:W-:-:S03]  /*11a0*/  FADD R22, R23, R22 ;  /* 0x0000001617167221 */ /* 0x000fc60000000000 */
[----:B------:R-:W3:Y:S01]  /*11b0*/  LDG.E R23, desc[UR4][R16.64+0x24] ;  /* 0x0000240410177981 */ /* 0x000ee2000c1e1900 */
[----:B--2---:R-:W-:Y:S01]  /*11c0*/  FADD R27, R27, R26 ;  /* 0x0000001a1b1b7221 */ /* 0x004fe20000000000 */
[----:B----4-:R-:W-:Y:S01]  /*11d0*/  FADD R24, R21, R24 ;  /* 0x0000001815187221 */ /* 0x010fe20000000000 */
[----:B------:R-:W-:Y:S02]  /*11e0*/  FADD R21, R22, R15 ;  /* 0x0000000f16157221 */ /* 0x000fe40000000000 */
[----:B------:R-:W2:Y:S01]  /*11f0*/  LDG.E R22, desc[UR4][R16.64+0x1c] ;  /* 0x00001c0410167981 */ /* 0x000ea2000c1e1900 */
[----:B------:R-:W-:-:S03]  /*1200*/  FADD R26, R27, R14 ;  /* 0x0000000e1b1a7221 */ /* 0x000fc60000000000 */
[----:B------:R-:W4:Y:S04]  /*1210*/  LDG.E R15, desc[UR4][R16.64+0x20] ;  /* 0x00002004100f7981 */ /* 0x000f28000c1e1900 */
[----:B------:R-:W4:Y:S01]  /*1220*/  LDG.E R14, desc[UR4][R16.64+0x28] ;  /* 0x00002804100e7981 */ /* 0x000f22000c1e1900 */
[----:B-----5:R-:W-:Y:S01]  /*1230*/  FADD R24, R24, R29 ;  /* 0x0000001d18187221 */ /* 0x020fe20000000000 */
[----:B------:R-:W-:Y:S02]  /*1240*/  PLOP3.LUT P0, PT, PT, PT, PT, 0x8, 0x80 ;  /* 0x000000000080781c */ /* 0x000fe40003f0e170 */
[----:B------:R-:W-:Y:S01]  /*1250*/  IADD3 R7, PT, PT, R7, 0x8, RZ ;  /* 0x0000000807077810 */ /* 0x000fe20007ffe0ff */
[----:B---3--:R-:W-:Y:S01]  /*1260*/  FADD R23, R24, R23 ;  /* 0x0000001718177221 */ /* 0x008fe20000000000 */
[----:B------:R-:W-:Y:S01]  /*1270*/  IADD3 R6, PT, PT, R6, 0x18, RZ ;  /* 0x0000001806067810 */ /* 0x000fe20007ffe0ff */
[----:B--2---:R-:W-:Y:S01]  /*1280*/  FADD R21, R21, R22 ;  /* 0x0000001615157221 */ /* 0x004fe20000000000 */
[----:B----4-:R-:W-:-:S03]  /*1290*/  FADD R26, R26, R15 ;  /* 0x0000000f1a1a7221 */ /* 0x010fc60000000000 */
[----:B------:R-:W-:Y:S01]  /*12a0*/  FADD R22, R21, R14 ;  /* 0x0000000e15167221 */ /* 0x000fe20000000000 */
[----:B------:R-:W-:-:S07]  /*12b0*/  FADD R21, R26, R25 ;  /* 0x000000191a157221 */ /* 0x000fce0000000000 */
.L_x_305:
[----:B------:R-:W-:Y:S05]  /*12c0*/  BSYNC.RECONVERGENT B3 ;  /* 0x0000000000037941 */ /* 0x000fea0003800200 */
.L_x_304:
[----:B------:R-:W-:-:S13]  /*12d0*/  ISETP.NE.OR P0, PT, R7, RZ, P0 ;  /* 0x000000ff0700720c */ /* 0x000fda0000705670 */
[----:B------:R-:W-:Y:S05]  /*12e0*/  @!P0 BREAK.RELIABLE B2 ;  /* 0x0000000000028942 */ /* 0x000fea0003800100 */
[----:B------:R-:W-:Y:S05]  /*12f0*/  @!P0 BRA `(.L_x_296) ;  /* 0x0000000000788947 */ /* 0x000fea0003800000 */
.L_x_300:
[----:B------:R-:W-:Y:S05]  /*1300*/  BSYNC.RELIABLE B2 ;  /* 0x0000000000027941 */ /* 0x000fea0003800100 */
.L_x_299:
[----:B------:R-:W-:-:S05]  /*1310*/  IMAD.WIDE R14, R6, 0x4, R12 ;  /* 0x00000004060e7825 */ /* 0x000fca00078e020c */
[----:B------:R-:W2:Y:S04]  /*1320*/  LDG.E R16, desc[UR4][R14.64] ;  /* 0x000000040e107981 */ /* 0x000ea8000c1e1900 */
[----:B------:R-:W3:Y:S04]  /*1330*/  LDG.E R25, desc[UR4][R14.64+0x4] ;  /* 0x000004040e197981 */ /* 0x000ee8000c1e1900 */
[----:B------:R-:W4:Y:S04]  /*1340*/  LDG.E R28, desc[UR4][R14.64+0x8] ;  /* 0x000008040e1c7981 */ /* 0x000f28000c1e1900 */
        /* <DEDUP_REMOVED lines=8> */
[----:B-----5:R-:W-:Y:S01]  /*13d0*/  FADD R24, R23, R24 ;  /* 0x0000001817187221 */ /* 0x020fe20000000000 */
[----:B------:R-:W-:Y:S02]  /*13e0*/  FADD R23, R26, R17 ;  /* 0x000000111a177221 */ /* 0x000fe40000000000 */
[----:B------:R-:W5:Y:S04]  /*13f0*/  LDG.E R17, desc[UR4][R14.64+0x20] ;  /* 0x000020040e117981 */ /* 0x000f68000c1e1900 */
[----:B------:R-:W5:Y:S01]  /*1400*/  LDG.E R26, desc[UR4][R14.64+0x24] ;  /* 0x000024040e1a7981 */ /* 0x000f62000c1e1900 */
[----:B--2---:R-:W-:-:S03]  /*1410*/  FADD R28, R25, R16 ;  /* 0x00000010191c7221 */ /* 0x004fc60000000000 */
[----:B------:R-:W2:Y:S04]  /*1420*/  LDG.E R16, desc[UR4][R14.64+0x28] ;  /* 0x000028040e107981 */ /* 0x000ea8000c1e1900 */
[----:B------:R-:W2:Y:S01]  /*1430*/  LDG.E R25, desc[UR4][R14.64+0x2c] ;  /* 0x00002c040e197981 */ /* 0x000ea2000c1e1900 */
[----:B------:R-:W-:-:S04]  /*1440*/  IADD3 R7, PT, PT, R7, 0x4, RZ ;  /* 0x0000000407077810 */ /* 0x000fc80007ffe0ff */
[----:B------:R-:W-:Y:S01]  /*1450*/  ISETP.NE.AND P0, PT, R7, RZ, PT ;  /* 0x000000ff0700720c */ /* 0x000fe20003f05270 */
[----:B----4-:R-:W-:Y:S01]  /*1460*/  FADD R21, R24, R21 ;  /* 0x0000001518157221 */ /* 0x010fe20000000000 */
[----:B---3--:R-:W-:Y:S01]  /*1470*/  FADD R27, R23, R22 ;  /* 0x00000016171b7221 */ /* 0x008fe20000000000 */
[----:B-----5:R-:W-:Y:S01]  /*1480*/  FADD R28, R28, R17 ;  /* 0x000000111c1c7221 */ /* 0x020fe20000000000 */
[----:B------:R-:W-:Y:S01]  /*1490*/  IADD3 R6, PT, PT, R6, 0xc, RZ ;  /* 0x0000000c06067810 */ /* 0x000fe20007ffe0ff */
[----:B------:R-:W-:Y:S01]  /*14a0*/  FADD R23, R21, R26 ;  /* 0x0000001a15177221 */ /* 0x000fe20000000000 */
[----:B--2---:R-:W-:Y:S01]  /*14b0*/  FADD R22, R27, R16 ;  /* 0x000000101b167221 */ /* 0x004fe20000000000 */
[----:B------:R-:W-:-:S06]  /*14c0*/  FADD R21, R28, R25 ;  /* 0x000000191c157221 */ /* 0x000fcc0000000000 */
[----:B------:R-:W-:Y:S05]  /*14d0*/  @P0 BRA `(.L_x_299) ;  /* 0xfffffffc008c0947 */ /* 0x000fea000383ffff */
.L_x_296:
[----:B------:R-:W-:Y:S05]  /*14e0*/  BSYNC.RECONVERGENT B0 ;  /* 0x0000000000007941 */ /* 0x000fea0003800200 */
.L_x_295:
[----:B------:R-:W-:-:S04]  /*14f0*/  IADD3 R8, PT, PT, R8, 0x1, RZ ;  /* 0x0000000108087810 */ /* 0x000fc80007ffe0ff */
[----:B------:R-:W-:-:S13]  /*1500*/  ISETP.NE.AND P0, PT, R8, R3, PT ;  /* 0x000000030800720c */ /* 0x000fda0003f05270 */
[----:B------:R-:W-:Y:S05]  /*1510*/  @P0 BRA `(.L_x_306) ;  /* 0xfffffff000040947 */ /* 0x000fea000383ffff */
.L_x_294:
[----:B------:R-:W-:Y:S05]  /*1520*/  BSYNC.RECONVERGENT B1 ;  /* 0x0000000000017941 */ /* 0x000fea0003800200 */
.L_x_293:
[----:B------:R-:W-:Y:S05]  /*1530*/  WARPSYNC.ALL ;  /* 0x0000000000007948 */ /* 0x000fea0003800000 */
[----:B------:R-:W-:Y:S01]  /*1540*/  ISETP.GT.AND P0, PT, R5, RZ, PT ;  /* 0x000000ff0500720c */ /* 0x000fe20003f04270 */
[----:B------:R-:W0:Y:S01]  /*1550*/  LDCU UR6, c[0x0][0x3c0] ;  /* 0x00007800ff0677ac */ /* 0x000e220008000800 */
[----:B------:R-:W1:Y:S01]  /*1560*/  LDCU UR7, c[0x0][0x3b0] ;  /* 0x00007600ff0777ac */ /* 0x000e620008000800 */
[----:B------:R-:W2:Y:S10]  /*1570*/  LDCU.64 UR8, c[0x0][0x3a8] ;  /* 0x00007500ff0877ac */ /* 0x000eb40008000a00 */
[----:B------:R-:W3:Y:S01]  /*1580*/  @!P0 LDC R3, c[0x0][0x3bc] ;  /* 0x0000ef00ff038b82 */ /* 0x000ee20000000800 */
[----:B0-----:R-:W-:-:S05]  /*1590*/  IADD3 R0, PT, PT, R0, UR6, RZ ;  /* 0x0000000600007c10 */ /* 0x001fca000fffe0ff */
[----:B-1----:R-:W-:-:S05]  /*15a0*/  IMAD R0, R0, UR7, RZ ;  /* 0x0000000700007c24 */ /* 0x002fca000f8e02ff */
[----:B--2---:R-:W-:-:S04]  /*15b0*/  IADD3 R6, P1, PT, R0, UR8, RZ ;  /* 0x0000000800067c10 */ /* 0x004fc8000ff3e0ff */
[----:B------:R-:W-:Y:S02]  /*15c0*/  LEA.HI.X.SX32 R7, R0, UR9, 0x1, P1 ;  /* 0x0000000900077c11 */ /* 0x000fe400088f0eff */
[----:B---3--:R-:W-:-:S05]  /*15d0*/  @!P0 IADD3 R3, PT, PT, R2, R3, RZ ;  /* 0x0000000302038210 */ /* 0x008fca0007ffe0ff */
[----:B------:R-:W-:-:S04]  /*15e0*/  @!P0 IMAD R3, R3, 0x3, RZ ;  /* 0x0000000303038824 */ /* 0x000fc800078e02ff */
[----:B------:R-:W-:-:S05]  /*15f0*/  @!P0 IMAD.WIDE R8, R3, 0x4, R6 ;  /* 0x0000000403088825 */ /* 0x000fca00078e0206 */
[----:B------:R0:W-:Y:S04]  /*1600*/  @!P0 STG.E desc[UR4][R8.64], RZ ;  /* 0x000000ff08008986 */ /* 0x0001e8000c101904 */
[----:B------:R0:W-:Y:S04]  /*1610*/  @!P0 STG.E desc[UR4][R8.64+0x4], RZ ;  /* 0x000004ff08008986 */ /* 0x0001e8000c101904 */
[----:B------:R0:W-:Y:S01]  /*1620*/  @!P0 STG.E desc[UR4][R8.64+0x8], RZ ;  /* 0x000008ff08008986 */ /* 0x0001e2000c101904 */
[----:B------:R-:W-:Y:S05]  /*1630*/  @!P0 EXIT ;  /* 0x000000000000894d */ /* 0x000fea0003800000 */
[----:B------:R-:W-:Y:S01]  /*1640*/  I2FP.F32.U32 R4, R5 ;  /* 0x0000000500047245 */ /* 0x000fe20000201000 */
[----:B------:R-:W1:Y:S01]  /*1650*/  LDCU UR6, c[0x0][0x3bc] ;  /* 0x00007780ff0677ac */ /* 0x000e620008000800 */
[----:B------:R-:W-:Y:S02]  /*1660*/  BSSY.RECONVERGENT B0, `(.L_x_307) ;  /* 0x000000f000007945 */ /* 0x000fe40003800200 */
[----:B------:R-:W2:Y:S08]  /*1670*/  MUFU.RCP R3, R4 ;  /* 0x0000000400037308 */ /* 0x000eb00000001000 */
[----:B------:R-:W3:Y:S01]  /*1680*/  FCHK P0, R23, R4 ;  /* 0x0000000417007302 */ /* 0x000ee20000000000 */
[----:B-1----:R-:W-:Y:S01]  /*1690*/  IADD3 R5, PT, PT, R2, UR6, RZ ;  /* 0x0000000602057c10 */ /* 0x002fe2000fffe0ff */
[----:B--2---:R-:W-:-:S03]  /*16a0*/  FFMA R0, -R4, R3, 1 ;  /* 0x3f80000004007423 */ /* 0x004fc60000000103 */
[----:B------:R-:W-:Y:S01]  /*16b0*/  LEA R5, R5, R5, 0x1 ;  /* 0x0000000505057211 */ /* 0x000fe200078e08ff */
[----:B------:R-:W-:-:S04]  /*16c0*/  FFMA R0, R3, R0, R3 ;  /* 0x0000000003007223 */ /* 0x000fc80000000003 */
[----:B------:R-:W-:-:S04]  /*16d0*/  FFMA R3, R0, R23, RZ ;  /* 0x0000001700037223 */ /* 0x000fc800000000ff */
[----:B------:R-:W-:-:S04]  /*16e0*/  FFMA R2, -R4, R3, R23 ;  /* 0x0000000304027223 */ /* 0x000fc80000000117 */
[----:B------:R-:W-:Y:S01]  /*16f0*/  FFMA R0, R0, R2, R3 ;  /* 0x0000000200007223 */ /* 0x000fe20000000003 */
[----:B---3--:R-:W-:Y:S06]  /*1700*/  @!P0 BRA `(.L_x_308) ;  /* 0x0000000000108947 */ /* 0x008fec0003800000 */
[----:B------:R-:W-:Y:S02]  /*1710*/  MOV R3, R23 ;  /* 0x0000001700037202 */ /* 0x000fe40000000f00 */
[----:B0-----:R-:W-:-:S07]  /*1720*/  MOV R8, 0x1740 ;  /* 0x0000174000087802 */ /* 0x001fce0000000f00 */
[----:B------:R-:W-:Y:S05]  /*1730*/  CALL.REL.NOINC `($__internal_1_$__cuda_sm3x_div_rn_noftz_f32_slowpath) ;  /* 0x0000000000987944 */ /* 0x000fea0003c00000 */
[----:B------:R-:W-:-:S07]  /*1740*/  MOV R0, R3 ;  /* 0x0000000300007202 */ /* 0x000fce0000000f00 */
.L_x_308:
[----:B------:R-:W-:Y:S05]  /*1750*/  BSYNC.RECONVERGENT B0 ;  /* 0x0000000000007941 */ /* 0x000fea0003800200 */
.L_x_307:
[----:B------:R-:W1:Y:S01]  /*1760*/  MUFU.RCP R3, R4 ;  /* 0x0000000400037308 */ /* 0x000e620000001000 */
[----:B------:R-:W-:-:S04]  /*1770*/  IMAD.WIDE R6, R5, 0x4, R6 ;  /* 0x0000000405067825 */ /* 0x000fc800078e0206 */
[----:B------:R-:W-:Y:S01]  /*1780*/  FADD R5, R0, 0.5 ;  /* 0x3f00000000057421 */ /* 0x000fe20000000000 */
[----:B------:R-:W-:Y:S04]  /*1790*/  BSSY.RECONVERGENT B0, `(.L_x_309) ;  /* 0x000000d000007945 */ /* 0x000fe80003800200 */
[----:B------:R2:W-:Y:S01]  /*17a0*/  STG.E desc[UR4][R6.64], R5 ;  /* 0x0000000506007986 */ /* 0x0005e2000c101904 */
[----:B------:R-:W3:Y:S01]  /*17b0*/  FCHK P0, R22, R4 ;  /* 0x0000000416007302 */ /* 0x000ee20000000000 */
[----:B-1----:R-:W-:-:S04]  /*17c0*/  FFMA R0, -R4, R3, 1 ;  /* 0x3f80000004007423 */ /* 0x002fc80000000103 */
[----:B------:R-:W-:-:S04]  /*17d0*/  FFMA R3, R3, R0, R3 ;  /* 0x0000000003037223 */ /* 0x000fc80000000003 */
[----:B0-----:R-:W-:-:S04]  /*17e0*/  FFMA R9, R3, R22, RZ ;  /* 0x0000001603097223 */ /* 0x001fc800000000ff */
[----:B------:R-:W-:-:S04]  /*17f0*/  FFMA R0, -R4, R9, R22 ;  /* 0x0000000904007223 */ /* 0x000fc80000000116 */
[----:B------:R-:W-:Y:S01]  /*1800*/  FFMA R0, R3, R0, R9 ;  /* 0x0000000003007223 */ /* 0x000fe20000000009 */
[----:B--23--:R-:W-:Y:S06]  /*1810*/  @!P0 BRA `(.L_x_310) ;  /* 0x0000000000108947 */ /* 0x00cfec0003800000 */
[----:B------:R-:W-:Y:S02]  /*1820*/  MOV R3, R22 ;  /* 0x0000001600037202 */ /* 0x000fe40000000f00 */
[----:B------:R-:W-:-:S07]  /*1830*/  MOV R8, 0x1850 ;  /* 0x0000185000087802 */ /* 0x000fce0000000f00 */
[----:B------:R-:W-:Y:S05]  /*1840*/  CALL.REL.NOINC `($__internal_1_$__cuda_sm3x_div_rn_noftz_f32_slowpath) ;  /* 0x0000000000547944 */ /* 0x000fea0003c00000 */
[----:B------:R-:W-:-:S07]  /*1850*/  MOV R0, R3 ;  /* 0x0000000300007202 */ /* 0x000fce0000000f00 */
.L_x_310:
[----:B------:R-:W-:Y:S05]  /*1860*/  BSYNC.RECONVERGENT B0 ;  /* 0x0000000000007941 */ /* 0x000fea0003800200 */
.L_x_309:
[----:B------:R-:W0:Y:S01]  /*1870*/  MUFU.RCP R5, R4 ;  /* 0x0000000400057308 */ /* 0x000e220000001000 */
[----:B------:R-:W-:Y:S01]  /*1880*/  FADD R3, R0, 0.5 ;  /* 0x3f00000000037421 */ /* 0x000fe20000000000 */
[----:B------:R-:W-:Y:S04]  /*1890*/  BSSY.RECONVERGENT B0, `(.L_x_311) ;  /* 0x000000d000007945 */ /* 0x000fe80003800200 */
[----:B------:R1:W-:Y:S02]  /*18a0*/  STG.E desc[UR4][R6.64+0x4], R3 ;  /* 0x0000040306007986 */ /* 0x0003e4000c101904 */
[----:B------:R-:W2:Y:S01]  /*18b0*/  FCHK P0, R21, R4 ;  /* 0x0000000415007302 */ /* 0x000ea20000000000 */
[----:B0-----:R-:W-:-:S04]  /*18c0*/  FFMA R0, -R4, R5, 1 ;  /* 0x3f80000004007423 */ /* 0x001fc80000000105 */
[----:B------:R-:W-:-:S04]  /*18d0*/  FFMA R0, R5, R0, R5 ;  /* 0x0000000005007223 */ /* 0x000fc80000000005 */
[----:B------:R-:W-:-:S04]  /*18e0*/  FFMA R5, R0, R21, RZ ;  /* 0x0000001500057223 */ /* 0x000fc800000000ff */
[----:B------:R-:W-:-:S04]  /*18f0*/  FFMA R2, -R4, R5, R21 ;  /* 0x0000000504027223 */ /* 0x000fc80000000115 */
[----:B------:R-:W-:Y:S01]  /*1900*/  FFMA R0, R0, R2, R5 ;  /* 0x0000000200007223 */ /* 0x000fe20000000005 */
[----:B-12---:R-:W-:Y:S06]  /*1910*/  @!P0 BRA `(.L_x_312) ;  /* 0x0000000000108947 */ /* 0x006fec0003800000 */
[----:B------:R-:W-:Y:S02]  /*1920*/  MOV R3, R21 ;  /* 0x0000001500037202 */ /* 0x000fe40000000f00 */
[----:B------:R-:W-:-:S07]  /*1930*/  MOV R8, 0x1950 ;  /* 0x0000195000087802 */ /* 0x000fce0000000f00 */
[----:B------:R-:W-:Y:S05]  /*1940*/  CALL.REL.NOINC `($__internal_1_$__cuda_sm3x_div_rn_noftz_f32_slowpath) ;  /* 0x0000000000147944 */ /* 0x000fea0003c00000 */
[----:B------:R-:W-:-:S07]  /*1950*/  MOV R0, R3 ;  /* 0x0000000300007202 */ /* 0x000fce0000000f00 */
.L_x_312:
[----:B------:R-:W-:Y:S05]  /*1960*/  BSYNC.RECONVERGENT B0 ;  /* 0x0000000000007941 */ /* 0x000fea0003800200 */
.L_x_311:
[----:B------:R-:W-:-:S05]  /*1970*/  FADD R3, R0, 0.5 ;  /* 0x3f00000000037421 */ /* 0x000fca0000000000 */
[----:B------:R-:W-:Y:S01]  /*1980*/  STG.E desc[UR4][R6.64+0x8], R3 ;  /* 0x0000080306007986 */ /* 0x000fe2000c101904 */
[----:B------:R-:W-:Y:S05]  /*1990*/  EXIT ;  /* 0x000000000000794d */ /* 0x000fea0003800000 */
        .weak           $__internal_1_$__cuda_sm3x_div_rn_noftz_f32_slowpath
        .type           $__internal_1_$__cuda_sm3x_div_rn_noftz_f32_slowpath,@function
        .size           $__internal_1_$__cuda_sm3x_div_rn_noftz_f32_slowpath,(.L_x_1309 - $__internal_1_$__cuda_sm3x_div_rn_noftz_f32_slowpath)
$__internal_1_$__cuda_sm3x_div_rn_noftz_f32_slowpath:
[----:B------:R-:W-:Y:S01]  /*19a0*/  SHF.R.U32.HI R9, RZ, 0x17, R4 ;  /* 0x00000017ff097819 */ /* 0x000fe20000011604 */
[----:B------:R-:W-:Y:S01]  /*19b0*/  BSSY.RECONVERGENT B1, `(.L_x_313) ;  /* 0x0000063000017945 */ /* 0x000fe20003800200 */
[----:B------:R-:W-:Y:S02]  /*19c0*/  SHF.R.U32.HI R10, RZ, 0x17, R3 ;  /* 0x00000017ff0a7819 */ /* 0x000fe40000011603 */
[----:B------:R-:W-:Y:S02]  /*19d0*/  LOP3.LUT R9, R9, 0xff, RZ, 0xc0, !PT ;  /* 0x000000ff09097812 */ /* 0x000fe400078ec0ff */
[----:B------:R-:W-:Y:S02]  /*19e0*/  LOP3.LUT R14, R10, 0xff, RZ, 0xc0, !PT ;  /* 0x000000ff0a0e7812 */ /* 0x000fe400078ec0ff */
[----:B------:R-:W-:Y:S02]  /*19f0*/  IADD3 R13, PT, PT, R9, -0x1, RZ ;  /* 0xffffffff090d7810 */ /* 0x000fe40007ffe0ff */
[----:B------:R-:W-:-:S02]  /*1a00*/  IADD3 R11, PT, PT, R14, -0x1, RZ ;  /* 0xffffffff0e0b7810 */ /* 0x000fc40007ffe0ff */
[----:B------:R-:W-:Y:S02]  /*1a10*/  ISETP.GT.U32.AND P0, PT, R13, 0xfd, PT ;  /* 0x000000fd0d00780c */ /* 0x000fe40003f04070 */
[----:B------:R-:W-:Y:S02]  /*1a20*/  MOV R12, R4 ;  /* 0x00000004000c7202 */ /* 0x000fe40000000f00 */
[----:B------:R-:W-:-:S13]  /*1a30*/  ISETP.GT.U32.OR P0, PT, R11, 0xfd, P0 ;  /* 0x000000fd0b00780c */ /* 0x000fda0000704470 */
[----:B------:R-:W-:Y:S01]  /*1a40*/  @!P0 MOV R10, RZ ;  /* 0x000000ff000a8202 */ /* 0x000fe20000000f00 */
        /* <DEDUP_REMOVED lines=9> */
[----:B------:R-:W-:-:S11]  /*1ae0*/  FSETP.NEU.FTZ.AND P0, PT, |R3|, +INF , PT ;  /* 0x7f8000000300780b */ /* 0x000fd60003f1d200 */
[----:B------:R-:W-:Y:S05]  /*1af0*/  @!P1 BRA !P2, `(.L_x_316) ;  /* 0x00000004002c9947 */ /* 0x000fea0005000000 */
[----:B------:R-:W-:-:S04]  /*1b00*/  LOP3.LUT P2, RZ, R3, 0x7fffffff, RZ, 0xc0, !PT ;  /* 0x7fffffff03ff7812 */ /* 0x000fc8000784c0ff */
[----:B------:R-:W-:-:S13]  /*1b10*/  PLOP3.LUT P1, PT, P1, P2, PT, 0x2f, 0xf2 ;  /* 0x0000000000f2781c */ /* 0x000fda0000f24577 */
[----:B------:R-:W-:Y:S05]  /*1b20*/  @P1 BRA `(.L_x_317) ;  /* 0x0000000400181947 */ /* 0x000fea0003800000 */
[----:B------:R-:W-:-:S04]  /*1b30*/  LOP3.LUT P1, RZ, R12, 0x7fffffff, RZ, 0xc0, !PT ;  /* 0x7fffffff0cff7812 */ /* 0x000fc8000782c0ff */
[----:B------:R-:W-:-:S13]  /*1b40*/  PLOP3.LUT P0, PT, P0, P1, PT, 0x2f, 0xf2 ;  /* 0x0000000000f2781c */ /* 0x000fda0000702577 */
[----:B------:R-:W-:Y:S05]  /*1b50*/  @P0 BRA `(.L_x_318) ;  /* 0x0000000400000947 */ /* 0x000fea0003800000 */
[----:B------:R-:W-:Y:S02]  /*1b60*/  ISETP.GE.AND P0, PT, R11, RZ, PT ;  /* 0x000000ff0b00720c */ /* 0x000fe40003f06270 */
[----:B------:R-:W-:-:S11]  /*1b70*/  ISETP.GE.AND P1, PT, R13, RZ, PT ;  /* 0x000000ff0d00720c */ /* 0x000fd60003f26270 */
[----:B------:R-:W-:Y:S01]  /*1b80*/  @P0 MOV R10, RZ ;  /* 0x000000ff000a0202 */ /* 0x000fe20000000f00 */
[----:B------:R-:W-:Y:S01]  /*1b90*/  @!P0 FFMA R3, R3, 1.84467440737095516160e+19, RZ ;  /* 0x5f80000003038823 */ /* 0x000fe200000000ff */
[----:B------:R-:W-:Y:S01]  /*1ba0*/  @!P0 MOV R10, 0xffffffc0 ;  /* 0xffffffc0000a8802 */ /* 0x000fe20000000f00 */
[----:B------:R-:W-:-:S03]  /*1bb0*/  @!P1 FFMA R12, R4, 1.84467440737095516160e+19, RZ ;  /* 0x5f800000040c9823 */ /* 0x000fc600000000ff */
[----:B------:R-:W-:-:S07]  /*1bc0*/  @!P1 IADD3 R10, PT, PT, R10, 0x40, RZ ;  /* 0x000000400a0a9810 */ /* 0x000fce0007ffe0ff */
.L_x_314:
[----:B------:R-:W-:Y:S01]  /*1bd0*/  LEA R11, R9, 0xc0800000, 0x17 ;  /* 0xc0800000090b7811 */ /* 0x000fe200078eb8ff */
[----:B------:R-:W-:Y:S01]  /*1be0*/  BSSY.RECONVERGENT B2, `(.L_x_319) ;  /* 0x0000036000027945 */ /* 0x000fe20003800200 */
[----:B------:R-:W-:Y:S02]  /*1bf0*/  IADD3 R14, PT, PT, R14, -0x7f, RZ ;  /* 0xffffff810e0e7810 */ /* 0x000fe40007ffe0ff */
[----:B------:R-:W-:-:S03]  /*1c00*/  IADD3 R13, PT, PT, -R11, R12, RZ ;  /* 0x0000000c0b0d7210 */ /* 0x000fc60007ffe1ff */
[C---:B------:R-:W-:Y:S01]  /*1c10*/  IMAD R3, R14.reuse, -0x800000, R3 ;  /* 0xff8000000e037824 */ /* 0x040fe200078e0203 */
[----:B------:R0:W1:Y:S01]  /*1c20*/  MUFU.RCP R12, R13 ;  /* 0x0000000d000c7308 */ /* 0x0000620000001000 */
[----:B------:R-:W-:Y:S01]  /*1c30*/  FADD.FTZ R16, -R13, -RZ ;  /* 0x800000ff0d107221 */ /* 0x000fe20000010100 */
[----:B0-----:R-:W-:-:S04]  /*1c40*/  IADD3 R13, PT, PT, R14, 0x7f, -R9 ;  /* 0x0000007f0e0d7810 */ /* 0x001fc80007ffe809 */
[----:B------:R-:W-:Y:S01]  /*1c50*/  IADD3 R10, PT, PT, R13, R10, RZ ;  /* 0x0000000a0d0a7210 */ /* 0x000fe20007ffe0ff */
[----:B-1----:R-:W-:-:S04]  /*1c60*/  FFMA R11, R12, R16, 1 ;  /* 0x3f8000000c0b7423 */ /* 0x002fc80000000010 */
[----:B------:R-:W-:-:S04]  /*1c70*/  FFMA R12, R12, R11, R12 ;  /* 0x0000000b0c0c7223 */ /* 0x000fc8000000000c */
[----:B------:R-:W-:-:S04]  /*1c80*/  FFMA R11, R3, R12, RZ ;  /* 0x0000000c030b7223 */ /* 0x000fc800000000ff */
[----:B------:R-:W-:-:S04]  /*1c90*/  FFMA R15, R16, R11, R3 ;  /* 0x0000000b100f7223 */ /* 0x000fc80000000003 */
[----:B------:R-:W-:-:S04]  /*1ca0*/  FFMA R11, R12, R15, R11 ;  /* 0x0000000f0c0b7223 */ /* 0x000fc8000000000b */
[----:B------:R-:W-:-:S04]  /*1cb0*/  FFMA R16, R16, R11, R3 ;  /* 0x0000000b10107223 */ /* 0x000fc80000000003 */
[----:B------:R-:W-:-:S05]  /*1cc0*/  FFMA R3, R12, R16, R11 ;  /* 0x000000100c037223 */ /* 0x000fca000000000b */
[----:B------:R-:W-:-:S04]  /*1cd0*/  SHF.R.U32.HI R9, RZ, 0x17, R3 ;  /* 0x00000017ff097819 */ /* 0x000fc80000011603 */
[----:B------:R-:W-:-:S04]  /*1ce0*/  LOP3.LUT R9, R9, 0xff, RZ, 0xc0, !PT ;  /* 0x000000ff09097812 */ /* 0x000fc800078ec0ff */
[----:B------:R-:W-:-:S04]  /*1cf0*/  IADD3 R13, PT, PT, R9, R10, RZ ;  /* 0x0000000a090d7210 */ /* 0x000fc80007ffe0ff */
[----:B------:R-:W-:-:S04]  /*1d00*/  IADD3 R9, PT, PT, R13, -0x1, RZ ;  /* 0xffffffff0d097810 */ /* 0x000fc80007ffe0ff */
        /* <DEDUP_REMOVED lines=9> */
[CCC-:B------:R-:W-:Y:S01]  /*1da0*/  FFMA.RZ R9, R12.reuse, R16.reuse, R11.reuse ;  /* 0x000000100c097223 */ /* 0x1c0fe2000000c00b */
[C---:B------:R-:W-:Y:S02]  /*1db0*/  ISETP.NE.AND P2, PT, R13.reuse, RZ, PT ;  /* 0x000000ff0d00720c */ /* 0x040fe40003f45270 */
[----:B------:R-:W-:Y:S02]  /*1dc0*/  ISETP.NE.AND P1, PT, R13, RZ, PT ;  /* 0x000000ff0d00720c */ /* 0x000fe40003f25270 */
[----:B------:R-:W-:Y:S01]  /*1dd0*/  LOP3.LUT R10, R9, 0x7fffff, RZ, 0xc0, !PT ;  /* 0x007fffff090a7812 */ /* 0x000fe200078ec0ff */
[CCC-:B------:R-:W-:Y:S01]  /*1de0*/  FFMA.RP R9, R12.reuse, R16.reuse, R11.reuse ;  /* 0x000000100c097223 */ /* 0x1c0fe2000000800b */
[----:B------:R-:W-:Y:S01]  /*1df0*/  FFMA.RM R12, R12, R16, R11 ;  /* 0x000000100c0c7223 */ /* 0x000fe2000000400b */
[----:B------:R-:W-:Y:S02]  /*1e00*/  IADD3 R11, PT, PT, R13, 0x20, RZ ;  /* 0x000000200d0b7810 */ /* 0x000fe40007ffe0ff */
[----:B------:R-:W-:-:S02]  /*1e10*/  LOP3.LUT R10, R10, 0x800000, RZ, 0xfc, !PT ;  /* 0x008000000a0a7812 */ /* 0x000fc400078efcff */
[----:B------:R-:W-:Y:S02]  /*1e20*/  IADD3 R13, PT, PT, -R13, RZ, RZ ;  /* 0x000000ff0d0d7210 */ /* 0x000fe40007ffe1ff */
[----:B------:R-:W-:Y:S02]  /*1e30*/  SHF.L.U32 R11, R10, R11, RZ ;  /* 0x0000000b0a0b7219 */ /* 0x000fe400000006ff */
[----:B------:R-:W-:Y:S02]  /*1e40*/  FSETP.NEU.FTZ.AND P0, PT, R9, R12, PT ;  /* 0x0000000c0900720b */ /* 0x000fe40003f1d000 */
[----:B------:R-:W-:Y:S02]  /*1e50*/  SEL R9, R13, RZ, P2 ;  /* 0x000000ff0d097207 */ /* 0x000fe40001000000 */
[----:B------:R-:W-:Y:S02]  /*1e60*/  ISETP.NE.AND P1, PT, R11, RZ, P1 ;  /* 0x000000ff0b00720c */ /* 0x000fe40000f25270 */
[----:B------:R-:W-:-:S02]  /*1e70*/  SHF.R.U32.HI R9, RZ, R9, R10 ;  /* 0x00000009ff097219 */ /* 0x000fc4000001160a */
[----:B------:R-:W-:Y:S02]  /*1e80*/  PLOP3.LUT P0, PT, P0, P1, PT, 0xf8, 0x8f ;  /* 0x00000000008f781c */ /* 0x000fe40000703f70 */
[----:B------:R-:W-:Y:S02]  /*1e90*/  SHF.R.U32.HI R11, RZ, 0x1, R9 ;  /* 0x00000001ff0b7819 */ /* 0x000fe40000011609 */
[----:B------:R-:W-:-:S04]  /*1ea0*/  SEL R10, RZ, 0x1, !P0 ;  /* 0x00000001ff0a7807 */ /* 0x000fc80004000000 */
[----:B------:R-:W-:-:S04]  /*1eb0*/  LOP3.LUT R10, R10, 0x1, R11, 0xf8, !PT ;  /* 0x000000010a0a7812 */ /* 0x000fc800078ef80b */
[----:B------:R-:W-:-:S04]  /*1ec0*/  LOP3.LUT R10, R10, R9, RZ, 0xc0, !PT ;  /* 0x000000090a0a7212 */ /* 0x000fc800078ec0ff */
[----:B------:R-:W-:-:S04]  /*1ed0*/  IADD3 R10, PT, PT, R11, R10, RZ ;  /* 0x0000000a0b0a7210 */ /* 0x000fc80007ffe0ff */
[----:B------:R-:W-:Y:S01]  /*1ee0*/  LOP3.LUT R3, R10, R3, RZ, 0xfc, !PT ;  /* 0x000000030a037212 */ /* 0x000fe200078efcff */
[----:B------:R-:W-:Y:S06]  /*1ef0*/  BRA `(.L_x_322) ;  /* 0x0000000000107947 */ /* 0x000fec0003800000 */
.L_x_321:
[----:B------:R-:W-:-:S04]  /*1f00*/  LOP3.LUT R3, R3, 0x80000000, RZ, 0xc0, !PT ;  /* 0x8000000003037812 */ /* 0x000fc800078ec0ff */
[----:B------:R-:W-:Y:S01]  /*1f10*/  LOP3.LUT R3, R3, 0x7f800000, RZ, 0xfc, !PT ;  /* 0x7f80000003037812 */ /* 0x000fe200078efcff */
[----:B------:R-:W-:Y:S06]  /*1f20*/  BRA `(.L_x_322) ;  /* 0x0000000000047947 */ /* 0x000fec0003800000 */
.L_x_320:
[----:B------:R-:W-:-:S07]  /*1f30*/  LEA R3, R10, R3, 0x17 ;  /* 0x000000030a037211 */ /* 0x000fce00078eb8ff */
.L_x_322:
[----:B------:R-:W-:Y:S05]  /*1f40*/  BSYNC.RECONVERGENT B2 ;  /* 0x0000000000027941 */ /* 0x000fea0003800200 */
.L_x_319:
[----:B------:R-:W-:Y:S05]  /*1f50*/  BRA `(.L_x_323) ;  /* 0x0000000000207947 */ /* 0x000fea0003800000 */
.L_x_318:
[----:B------:R-:W-:-:S04]  /*1f60*/  LOP3.LUT R3, R12, 0x80000000, R3, 0x48, !PT ;  /* 0x800000000c037812 */ /* 0x000fc800078e4803 */
[----:B------:R-:W-:Y:S01]  /*1f70*/  LOP3.LUT R3, R3, 0x7f800000, RZ, 0xfc, !PT ;  /* 0x7f80000003037812 */ /* 0x000fe200078efcff */
[----:B------:R-:W-:Y:S06]  /*1f80*/  BRA `(.L_x_323) ;  /* 0x0000000000147947 */ /* 0x000fec0003800000 */
.L_x_317:
[----:B------:R-:W-:Y:S01]  /*1f90*/  LOP3.LUT R3, R12, 0x80000000, R3, 0x48, !PT ;  /* 0x800000000c037812 */ /* 0x000fe200078e4803 */
[----:B------:R-:W-:Y:S06]  /*1fa0*/  BRA `(.L_x_323) ;  /* 0x00000000000c7947 */ /* 0x000fec0003800000 */
.L_x_316:
[----:B------:R-:W0:Y:S01]  /*1fb0*/  MUFU.RSQ R3, -QNAN ;  /* 0xffc0000000037908 */ /* 0x000e220000001400 */
[----:B------:R-:W-:Y:S05]  /*1fc0*/  BRA `(.L_x_323) ;  /* 0x0000000000047947 */ /* 0x000fea0003800000 */
.L_x_315:
[----:B------:R-:W-:-:S07]  /*1fd0*/  FADD.FTZ R3, R3, R4 ;  /* 0x0000000403037221 */ /* 0x000fce0000010000 */
.L_x_323:
[----:B------:R-:W-:Y:S05]  /*1fe0*/  BSYNC.RECONVERGENT B1 ;  /* 0x0000000000017941 */ /* 0x000fea0003800200 */
.L_x_313:
[----:B------:R-:W-:-:S04]  /*1ff0*/  HFMA2 R9, -RZ, RZ, 0, 0 ;  /* 0x00000000ff097431 */ /* 0x000fc800000001ff */
[----:B0-----:R-:W-:Y:S05]  /*2000*/  RET.REL.NODEC R8 `(_Z12resizeKernelIfLi3E25SuperSamplingInterpolatorIfLi3EEEvPKT_i8NppiSize8NppiRectPS2_iS5_S6_) ;  /* 0xffffffdc08fc7950 */ /* 0x001fea0003c3ffff */
.L_x_324:
        /* <DEDUP_REMOVED lines=15> */
.L_x_1309:


//--------------------- .text._Z12resizeKernelIfLi3E17CubicInterpolatorIfLi3EEEvPKT_i8NppiSize8NppiRectPS2_iS5_S6_ --------------------------
	.section	.text._Z12resizeKernelIfLi3E17CubicInterpolatorIfLi3EEEvPKT_i8NppiSize8NppiRectPS2_iS5_S6_,"ax",@progbits
	.align	128
        .global         _Z12resizeKernelIfLi3E17CubicInterpolatorIfLi3EEEvPKT_i8NppiSize8NppiRectPS2_iS5_S6_
        .type           _Z12resizeKernelIfLi3E17CubicInterpolatorIfLi3EEEvPKT_i8NppiSize8NppiRectPS2_iS5_S6_,@function
        .size           _Z12resizeKernelIfLi3E17CubicInterpolatorIfLi3EEEvPKT_i8NppiSize8NppiRectPS2_iS5_S6_,(.L_x_1310 - _Z12resizeKernelIfLi3E17CubicInterpolatorIfLi3EEEvPKT_i8NppiSize8NppiRectPS2_iS5_S6_)
        .other          _Z12resizeKernelIfLi3E17CubicInterpolatorIfLi3EEEvPKT_i8NppiSize8NppiRectPS2_iS5_S6_,@"STO_CUDA_ENTRY STV_DEFAULT"
_Z12resizeKernelIfLi3E17CubicInterpolatorIfLi3EEEvPKT_i8NppiSize8NppiRectPS2_iS5_S6_:
.text._Z12resizeKernelIfLi3E17CubicInterpolatorIfLi3EEEvPKT_i8NppiSize8NppiRectPS2_iS5_S6_:
        /* <DEDUP_REMOVED lines=26> */
[----:B------:R-:W-:Y:S05]  /*01a0*/  CALL.REL.NOINC `($__internal_2_$__cuda_sm3x_div_rn_noftz_f32_slowpath) ;  /* 0x00000024007c7944 */ /* 0x000fea0003c00000 */
[----:B------:R-:W-:-:S07]  /*01b0*/  MOV R2, R0 ;  /* 0x0000000000027202 */ /* 0x000fce0000000f00 */
.L_x_325:
        /* <DEDUP_REMOVED lines=15> */
.L_x_326:
[----:B------:R-:W0:Y:S01]  /*02b0*/  LDC.64 R4, c[0x0][0x398] ;  /* 0x0000e600ff047b82 */ /* 0x000e220000000a00 */
[----:B------:R-:W-:Y:S01]  /*02c0*/  I2FP.F32.U32 R3, R8 ;  /* 0x0000000800037245 */ /* 0x000fe20000201000 */
[----:B------:R-:W1:Y:S01]  /*02d0*/  LDCU UR11, c[0x0][0x388] ;  /* 0x00007100ff0b77ac */ /* 0x000e620008000800 */
[----:B------:R-:W-:Y:S01]  /*02e0*/  I2FP.F32.S32 R7, R9 ;  /* 0x0000000900077245 */ /* 0x000fe20000201400 */
[----:B------:R-:W2:Y:S04]  /*02f0*/  LDCU.64 UR12, c[0x0][0x380] ;  /* 0x00007000ff0c77ac */ /* 0x000ea80008000a00 */
[----:B------:R-:W3:Y:S01]  /*0300*/  LDC R18, c[0x0][0x394] ;  /* 0x0000e500ff127b82 */ /* 0x000ee20000000800 */
[----:B------:R-:W4:Y:S01]  /*0310*/  LDCU.64 UR4, c[0x0][0x358] ;  /* 0x00006b00ff0477ac */ /* 0x000f220008000a00 */
[----:B------:R-:W4:Y:S06]  /*0320*/  LDCU UR6, c[0x0][0x3c0] ;  /* 0x00007800ff0677ac */ /* 0x000f2c0008000800 */
[----:B------:R-:W1:Y:S01]  /*0330*/  LDC R11, c[0x0][0x3a0] ;  /* 0x0000e800ff0b7b82 */ /* 0x000e620000000800 */
[----:B------:R-:W4:Y:S01]  /*0340*/  LDCU UR7, c[0x0][0x3b0] ;  /* 0x00007600ff0777ac */ /* 0x000f220008000800 */
[----:B------:R-:W4:Y:S01]  /*0350*/  LDCU.64 UR8, c[0x0][0x3a8] ;  /* 0x00007500ff0877ac */ /* 0x000f220008000a00 */
[----:B0-----:R-:W-:Y:S01]  /*0360*/  I2FP.F32.S32 R0, R4 ;  /* 0x0000000400007245 */ /* 0x001fe20000201400 */
[----:B------:R-:W0:Y:S04]  /*0370*/  LDCU UR10, c[0x0][0x3bc] ;  /* 0x00007780ff0a77ac */ /* 0x000e280008000800 */
[----:B------:R-:W-:Y:S01]  /*0380*/  FFMA R6, R3, R6, R0 ;  /* 0x0000000603067223 */ /* 0x000fe20000000000 */
[----:B---3--:R-:W-:-:S03]  /*0390*/  I2FP.F32.S32 R0, R18 ;  /* 0x0000001200007245 */ /* 0x008fc60000201400 */
[----:B------:R-:W3:Y:S01]  /*03a0*/  F2I.FLOOR.NTZ R3, R6 ;  /* 0x0000000600037305 */ /* 0x000ee20000207100 */
[----:B------:R-:W-:Y:S01]  /*03b0*/  IADD3 R10, PT, PT, R5, -0x1, R18 ;  /* 0xffffffff050a7810 */ /* 0x000fe20007ffe012 */
[----:B------:R-:W-:Y:S01]  /*03c0*/  FFMA R7, R7, R2, R0 ;  /* 0x0000000207077223 */ /* 0x000fe20000000000 */
[----:B-1----:R-:W-:-:S05]  /*03d0*/  IADD3 R0, PT, PT, R11, -0x1, R4 ;  /* 0xffffffff0b007810 */ /* 0x002fca0007ffe004 */
[----:B------:R-:W1:Y:S01]  /*03e0*/  F2I.FLOOR.NTZ R37, R7 ;  /* 0x0000000700257305 */ /* 0x000e620000207100 */
[----:B---3--:R-:W-:-:S04]  /*03f0*/  VIADDMNMX R11, R3, 0xffffffff, R4, !PT ;  /* 0xffffffff030b7846 */ /* 0x008fc80007800104 */
[----:B------:R-:W-:Y:S02]  /*0400*/  VIMNMX R11, PT, PT, R0, R11, PT ;  /* 0x0000000b000b7248 */ /* 0x000fe40003fe0100 */
[----:B-1----:R-:W-:-:S03]  /*0410*/  VIADDMNMX R5, R37, 0xffffffff, R18, !PT ;  /* 0xffffffff25057846 */ /* 0x002fc60007800112 */
[----:B------:R-:W-:Y:S01]  /*0420*/  IMAD R12, R11, UR11, RZ ;  /* 0x0000000b0b0c7c24 */ /* 0x000fe2000f8e02ff */
[----:B------:R-:W-:Y:S02]  /*0430*/  VIMNMX R11, PT, PT, R37, R18, !PT ;  /* 0x00000012250b7248 */ /* 0x000fe40007fe0100 */
[----:B------:R-:W-:Y:S02]  /*0440*/  VIMNMX R2, PT, PT, R10, R5, PT ;  /* 0x000000050a027248 */ /* 0x000fe40003fe0100 */
[----:B--2---:R-:W-:Y:S02]  /*0450*/  IADD3 R20, P0, PT, R12, UR12, RZ ;  /* 0x0000000c0c147c10 */ /* 0x004fe4000ff1e0ff */
[----:B------:R-:W-:Y:S02]  /*0460*/  VIMNMX R5, PT, PT, R10, R11, PT ;  /* 0x0000000b0a057248 */ /* 0x000fe40003fe0100 */
[----:B------:R-:W-:Y:S02]  /*0470*/  LEA.HI.X.SX32 R21, R12, UR13, 0x1, P0 ;  /* 0x0000000d0c157c11 */ /* 0x000fe400080f0eff */
[----:B------:R-:W-:-:S02]  /*0480*/  LEA R2, R2, R2, 0x1 ;  /* 0x0000000202027211 */ /* 0x000fc400078e08ff */
[----:B------:R-:W-:-:S03]  /*0490*/  LEA R5, R5, R5, 0x1 ;  /* 0x0000000505057211 */ /* 0x000fc600078e08ff */
[----:B------:R-:W-:-:S04]  /*04a0*/  IMAD.WIDE R12, R2, 0x4, R20 ;  /* 0x00000004020c7825 */ /* 0x000fc800078e0214 */
[----:B------:R-:W-:Y:S01]  /*04b0*/  IMAD.WIDE R14, R5, 0x4, R20 ;  /* 0x00000004050e7825 */ /* 0x000fe200078e0214 */
[----:B----4-:R1:W5:Y:S04]  /*04c0*/  LDG.E R11, desc[UR4][R12.64] ;  /* 0x000000040c0b7981 */ /* 0x010368000c1e1900 */
[----:B------:R1:W5:Y:S01]  /*04d0*/  LDG.E R42, desc[UR4][R14.64] ;  /* 0x000000040e2a7981 */ /* 0x000362000c1e1900 */
[----:B------:R-:W-:Y:S01]  /*04e0*/  I2FP.F32.S32 R16, R37 ;  /* 0x0000002500107245 */ /* 0x000fe20000201400 */
[----:B------:R-:W-:Y:S01]  /*04f0*/  BSSY.RECONVERGENT B0, `(.L_x_327) ;  /* 0x0000059000007945 */ /* 0x000fe20003800200 */
[C-C-:B------:R-:W-:Y:S02]  /*0500*/  VIADDMNMX R17, R37.reuse, 0x1, R18.reuse, !PT ;  /* 0x0000000125117846 */ /* 0x140fe40007800112 */
[----:B------:R-:W-:Y:S01]  /*0510*/  VIADDMNMX R37, R37, 0x2, R18, !PT ;  /* 0x0000000225257846 */ /* 0x000fe20007800112 */
[----:B------:R-:W-:Y:S01]  /*0520*/  FADD R39, R7, -R16 ;  /* 0x8000001007277221 */ /* 0x000fe20000000000 */
[----:B0-----:R-:W-:-:S02]  /*0530*/  IADD3 R9, PT, PT, R9, UR10, RZ ;  /* 0x0000000a09097c10 */ /* 0x001fc4000fffe0ff */
[----:B------:R-:W-:Y:S01]  /*0540*/  VIMNMX R37, PT, PT, R10, R37, PT ;  /* 0x000000250a257248 */ /* 0x000fe20003fe0100 */
[C---:B------:R-:W-:Y:S01]  /*0550*/  FADD R38, R39.reuse, -1 ;  /* 0xbf80000027267421 */ /* 0x040fe20000000000 */
[C---:B------:R-:W-:Y:S01]  /*0560*/  FADD R18, R39.reuse, 1 ;  /* 0x3f80000027127421 */ /* 0x040fe20000000000 */
[C---:B------:R-:W-:Y:S01]  /*0570*/  FADD R41, R39.reuse, -2 ;  /* 0xc000000027297421 */ /* 0x040fe20000000000 */
[----:B------:R-:W-:Y:S01]  /*0580*/  FMUL R32, |R39|, 1.5 ;  /* 0x3fc0000027207820 */ /* 0x000fe20000400200 */
[C---:B------:R-:W-:Y:S01]  /*0590*/  FMUL R19, |R38|.reuse, 1.5 ;  /* 0x3fc0000026137820 */ /* 0x040fe20000400200 */
[C---:B------:R-:W-:Y:S01]  /*05a0*/  FMUL R23, |R38|.reuse, 2.5 ;  /* 0x4020000026177820 */ /* 0x040fe20000400200 */
[----:B------:R-:W-:Y:S01]  /*05b0*/  FMUL R25, |R38|, 0.5 ;  /* 0x3f00000026197820 */ /* 0x000fe20000400200 */
[C---:B------:R-:W-:Y:S01]  /*05c0*/  FMUL R7, |R18|.reuse, 2.5 ;  /* 0x4020000012077820 */ /* 0x040fe20000400200 */
[----:B------:R-:W-:Y:S01]  /*05d0*/  FMUL R27, |R18|, 1.5 ;  /* 0x3fc00000121b7820 */ /* 0x000fe20000400200 */
[C---:B------:R-:W-:Y:S01]  /*05e0*/  FMUL R19, |R38|.reuse, R19 ;  /* 0x0000001326137220 */ /* 0x040fe20000400200 */
[C---:B------:R-:W-:Y:S01]  /*05f0*/  FMUL R23, |R38|.reuse, R23 ;  /* 0x0000001726177220 */ /* 0x040fe20000400200 */
[----:B------:R-:W-:Y:S01]  /*0600*/  FMUL R16, |R38|, R25 ;  /* 0x0000001926107220 */ /* 0x000fe20000400200 */
[C---:B------:R-:W-:Y:S01]  /*0610*/  FMUL R27, |R18|.reuse, R27 ;  /* 0x0000001b121b7220 */ /* 0x040fe20000400200 */
[----:B------:R-:W-:Y:S01]  /*0620*/  FMUL R25, |R18|, R7 ;  /* 0x0000000712197220 */ /* 0x000fe20000400200 */
[--C-:B------:R-:W-:Y:S01]  /*0630*/  FFMA R36, |R38|, R19, -R23.reuse ;  /* 0x0000001326247223 */ /* 0x100fe20000000a17 */
[----:B------:R-:W-:Y:S01]  /*0640*/  FMUL R19, |R18|, 0.5 ;  /* 0x3f00000012137820 */ /* 0x000fe20000400200 */
[----:B------:R-:W-:Y:S01]  /*0650*/  FFMA R23, -|R38|, R16, R23 ;  /* 0x0000001026177223 */ /* 0x000fe20000000317 */
[C---:B------:R-:W-:Y:S01]  /*0660*/  FFMA R16, |R18|.reuse, R27, -R25 ;  /* 0x0000001b12107223 */ /* 0x040fe20000000a19 */
[----:B------:R-:W-:Y:S01]  /*0670*/  I2FP.F32.S32 R25, R3 ;  /* 0x0000000300197245 */ /* 0x000fe20000201400 */
[C---:B------:R-:W-:Y:S01]  /*0680*/  FMUL R27, |R18|.reuse, R19 ;  /* 0x00000013121b7220 */ /* 0x040fe20000400200 */
[C---:B------:R-:W-:Y:S01]  /*0690*/  FMUL R24, |R41|.reuse, 0.5 ;  /* 0x3f00000029187820 */ /* 0x040fe20000400200 */
[C---:B------:R-:W-:Y:S01]  /*06a0*/  FMUL R22, |R41|.reuse, 2.5 ;  /* 0x4020000029167820 */ /* 0x040fe20000400200 */
[C---:B------:R-:W-:Y:S01]  /*06b0*/  FSETP.GTU.AND P1, PT, |R18|.reuse, 1, PT ;  /* 0x3f8000001200780b */ /* 0x040fe20003f2c200 */
[----:B------:R-:W-:Y:S01]  /*06c0*/  FMUL R27, |R18|, R27 ;  /* 0x0000001b121b7220 */ /* 0x000fe20000400200 */
[----:B------:R-:W-:Y:S01]  /*06d0*/  FADD R6, R6, -R25 ;  /* 0x8000001906067221 */ /* 0x000fe20000000000 */
[C---:B------:R-:W-:Y:S01]  /*06e0*/  FMUL R24, |R41|.reuse, R24 ;  /* 0x0000001829187220 */ /* 0x040fe20000400200 */
[C---:B------:R-:W-:Y:S01]  /*06f0*/  FSETP.GEU.AND P0, PT, |R18|.reuse, 2, PT ;  /* 0x400000001200780b */ /* 0x040fe20003f0e200 */
[----:B------:R-:W-:Y:S01]  /*0700*/  FFMA R27, |R18|, R7, -R27 ;  /* 0x00000007121b7223 */ /* 0x000fe20000000a1b */
[----:B------:R-:W-:Y:S01]  /*0710*/  FADD R7, R6, 1 ;  /* 0x3f80000006077421 */ /* 0x000fe20000000000 */
[C---:B------:R-:W-:Y:S01]  /*0720*/  FMUL R24, |R41|.reuse, R24 ;  /* 0x0000001829187220 */ /* 0x040fe20000400200 */
[CC--:B------:R-:W-:Y:S01]  /*0730*/  FMUL R28, |R41|.reuse, R22.reuse ;  /* 0x00000016291c7220 */ /* 0x0c0fe20000400200 */
[----:B------:R-:W-:Y:S01]  /*0740*/  FFMA R27, |R18|, -4, R27 ;  /* 0xc0800000121b7823 */ /* 0x000fe2000000021b */
[----:B------:R-:W-:Y:S01]  /*0750*/  IADD3 R18, PT, PT, R8, UR6, RZ ;  /* 0x0000000608127c10 */ /* 0x000fe2000fffe0ff */
[----:B------:R-:W-:Y:S01]  /*0760*/  FFMA R24, |R41|, R22, -R24 ;  /* 0x0000001629187223 */ /* 0x000fe20000000a18 */
[----:B------:R-:W-:Y:S01]  /*0770*/  FSETP.GTU.AND P6, PT, |R7|, 1, PT ;  /* 0x3f8000000700780b */ /* 0x000fe20003fcc200 */
[----:B------:R-:W-:Y:S01]  /*0780*/  FADD R27, R27, 2 ;  /* 0x400000001b1b7421 */ /* 0x000fe20000000000 */
[C---:B------:R-:W-:Y:S01]  /*0790*/  FSETP.GTU.AND P5, PT, |R41|.reuse, 1, PT ;  /* 0x3f8000002900780b */ /* 0x040fe20003fac200 */
[----:B------:R-:W-:Y:S01]  /*07a0*/  FFMA R24, |R41|, -4, R24 ;  /* 0xc080000029187823 */ /* 0x000fe20000000218 */
[----:B------:R-:W-:-:S02]  /*07b0*/  IMAD R22, R18, UR7, RZ ;  /* 0x0000000712167c24 */ /* 0x000fc4000f8e02ff */
[----:B------:R-:W-:Y:S01]  /*07c0*/  FMUL R26, |R41|, 1.5 ;  /* 0x3fc00000291a7820 */ /* 0x000fe20000400200 */
[----:B------:R-:W-:Y:S01]  /*07d0*/  FSEL R8, R27, RZ, !P0 ;  /* 0x000000ff1b087208 */ /* 0x000fe20004000000 */
[----:B------:R-:W-:Y:S01]  /*07e0*/  FADD R40, R24, 2 ;  /* 0x4000000018287421 */ /* 0x000fe20000000000 */
[----:B------:R-:W-:Y:S01]  /*07f0*/  @!P1 FADD R8, R16, 1 ;  /* 0x3f80000010089421 */ /* 0x000fe20000000000 */
[----:B------:R-:W-:Y:S01]  /*0800*/  FMUL R26, |R41|, R26 ;  /* 0x0000001a291a7220 */ /* 0x000fe20000400200 */
[----:B------:R-:W-:Y:S01]  /*0810*/  IADD3 R16, P0, PT, R22, UR8, RZ ;  /* 0x0000000816107c10 */ /* 0x000fe2000ff1e0ff */
[----:B------:R-:W-:Y:S01]  /*0820*/  FMUL R32, |R39|, R32 ;  /* 0x0000002027207220 */ /* 0x000fe20000400200 */
[----:B------:R-:W-:Y:S01]  /*0830*/  FSETP.GEU.AND P3, PT, |R41|, 2, PT ;  /* 0x400000002900780b */ /* 0x000fe20003f6e200 */
[----:B------:R-:W-:Y:S01]  /*0840*/  @!P6 FMUL R18, |R7|, 1.5 ;  /* 0x3fc000000712e820 */ /* 0x000fe20000400200 */
[----:B------:R-:W-:Y:S01]  /*0850*/  FFMA R19, |R41|, R26, -R28 ;  /* 0x0000001a29137223 */ /* 0x000fe20000000a1c */
[----:B------:R-:W-:Y:S01]  /*0860*/  @!P6 FMUL R26, |R7|, -2.5 ;  /* 0xc0200000071ae820 */ /* 0x000fe20000400200 */
[----:B------:R-:W-:Y:S01]  /*0870*/  FSEL R27, R40, RZ, !P3 ;  /* 0x000000ff281b7208 */ /* 0x000fe20005800000 */
[----:B------:R-:W-:Y:S01]  /*0880*/  @!P6 FMUL R24, R18, |R7| ;  /* 0x400000071218e220 */ /* 0x000fe20000400000 */
[----:B------:R-:W-:Y:S01]  /*0890*/  VIMNMX R18, PT, PT, R10, R17, PT ;  /* 0x000000110a127248 */ /* 0x000fe20003fe0100 */
[----:B------:R-:W-:Y:S01]  /*08a0*/  FMUL R10, |R39|, 0.5 ;  /* 0x3f000000270a7820 */ /* 0x000fe20000400200 */
[----:B------:R-:W-:Y:S01]  /*08b0*/  LEA.HI.X.SX32 R17, R22, UR9, 0x1, P0 ;  /* 0x0000000916117c11 */ /* 0x000fe200080f0eff */
[----:B------:R-:W-:Y:S01]  /*08c0*/  @!P5 FADD R27, R19, 1 ;  /* 0x3f800000131bd421 */ /* 0x000fe20000000000 */
[-C--:B------:R-:W-:Y:S01]  /*08d0*/  @!P6 FMUL R19, R26, |R7|.reuse ;  /* 0x400000071a13e220 */ /* 0x080fe20000400000 */
[C---:B------:R-:W-:Y:S01]  /*08e0*/  FMUL R22, |R39|.reuse, R10 ;  /* 0x0000000a27167220 */ /* 0x040fe20000400200 */
[C---:B------:R-:W-:Y:S01]  /*08f0*/  FMUL R10, |R39|.reuse, 2.5 ;  /* 0x40200000270a7820 */ /* 0x040fe20000400200 */
[----:B------:R-:W-:Y:S01]  /*0900*/  FADD R26, -RZ, R6 ;  /* 0x00000006ff1a7221 */ /* 0x000fe20000000100 */
[----:B------:R-:W-:Y:S01]  /*0910*/  @!P6 FFMA R24, R24, |R7|, R19 ;  /* 0x400000071818e223 */ /* 0x000fe20000000013 */
[----:B------:R-:W-:Y:S01]  /*0920*/  FMUL R22, |R39|, R22 ;  /* 0x0000001627167220 */ /* 0x000fe20000400200 */
[----:B------:R-:W-:Y:S01]  /*0930*/  VIMNMX R19, PT, PT, R3, R4, !PT ;  /* 0x0000000403137248 */ /* 0x000fe20007fe0100 */
[CC--:B------:R-:W-:Y:S01]  /*0940*/  FMUL R28, |R39|.reuse, R10.reuse ;  /* 0x0000000a271c7220 */ /* 0x0c0fe20000400200 */
[C---:B------:R-:W-:Y:S01]  /*0950*/  FSETP.GEU.AND P4, PT, |R38|.reuse, 2, PT ;  /* 0x400000002600780b */ /* 0x040fe20003f8e200 */
[C---:B------:R-:W-:Y:S01]  /*0960*/  FFMA R22, |R39|.reuse, R10, -R22 ;  /* 0x0000000a27167223 */ /* 0x040fe20000000a16 */
[C---:B------:R-:W-:Y:S01]  /*0970*/  FSETP.GTU.AND P2, PT, |R38|.reuse, 1, PT ;  /* 0x3f8000002600780b */ /* 0x040fe20003f4c200 */
[----:B------:R-:W-:Y:S01]  /*0980*/  FFMA R38, |R38|, -4, R23 ;  /* 0xc080000026267823 */ /* 0x000fe20000000217 */
[C---:B------:R-:W-:Y:S01]  /*0990*/  FSETP.GEU.AND P1, PT, |R39|.reuse, 2, PT ;  /* 0x400000002700780b */ /* 0x040fe20003f2e200 */
[----:B------:R-:W-:Y:S01]  /*09a0*/  FFMA R22, |R39|, -4, R22 ;  /* 0xc080000027167823 */ /* 0x000fe20000000216 */
[----:B------:R-:W-:Y:S01]  /*09b0*/  FSETP.GTU.AND P0, PT, |R26|, 1, PT ;  /* 0x3f8000001a00780b */ /* 0x000fe20003f0c200 */
[----:B------:R-:W-:Y:S01]  /*09c0*/  @!P6 FADD R34, R24, 1 ;  /* 0x3f8000001822e421 */ /* 0x000fe20000000000 */
[----:B------:R-:W-:Y:S01]  /*09d0*/  VIMNMX R19, PT, PT, R0, R19, PT ;  /* 0x0000001300137248 */ /* 0x000fe20003fe0100 */
[----:B-1----:R-:W-:Y:S10]  /*09e0*/  @!P6 BRA `(.L_x_328) ;  /* 0x000000000024e947 */ /* 0x002ff40003800000 */
[----:B------:R-:W-:Y:S01]  /*09f0*/  FSETP.GEU.AND P6, PT, |R7|, 2, PT ;  /* 0x400000000700780b */ /* 0x000fe20003fce200 */
[----:B------:R-:W-:-:S12]  /*0a00*/  HFMA2 R34, -RZ, RZ, 0, 0 ;  /* 0x00000000ff227431 */ /* 0x000fd800000001ff */
[C---:B------:R-:W-:Y:S01]  /*0a10*/  @!P6 FMUL R10, |R7|.reuse, -0.5 ;  /* 0xbf000000070ae820 */ /* 0x040fe20000400200 */
[----:B------:R-:W-:-:S03]  /*0a20*/  @!P6 FMUL R23, |R7|, 2.5 ;  /* 0x402000000717e820 */ /* 0x000fc60000400200 */
[----:B------:R-:W-:-:S04]  /*0a30*/  @!P6 FMUL R10, R10, |R7| ;  /* 0x400000070a0ae220 */ /* 0x000fc80000400000 */
[----:B------:R-:W-:-:S04]  /*0a40*/  @!P6 FMUL R10, R10, |R7| ;  /* 0x400000070a0ae220 */ /* 0x000fc80000400000 */
[----:B------:R-:W-:-:S04]  /*0a50*/  @!P6 FFMA R10, R23, |R7|, R10 ;  /* 0x40000007170ae223 */ /* 0x000fc8000000000a */
[----:B------:R-:W-:-:S04]  /*0a60*/  @!P6 FFMA R10, |R7|, -4, R10 ;  /* 0xc0800000070ae823 */ /* 0x000fc8000000020a */
[----:B------:R-:W-:-:S07]  /*0a70*/  @!P6 FADD R34, R10, 2 ;  /* 0x400000000a22e421 */ /* 0x000fce0000000000 */
.L_x_328:
[----:B------:R-:W-:Y:S05]  /*0a80*/  BSYNC.RECONVERGENT B0 ;  /* 0x0000000000007941 */ /* 0x000fea0003800200 */
.L_x_327:
[----:B------:R-:W-:Y:S01]  /*0a90*/  FMUL R10, R8, R34 ;  /* 0x00000022080a7220 */ /* 0x000fe20000400000 */
[----:B------:R-:W-:Y:S01]  /*0aa0*/  FFMA R28, |R39|, R32, -R28 ;  /* 0x00000020271c7223 */ /* 0x000fe20000000a1c */
[----:B------:R-:W-:Y:S01]  /*0ab0*/  FADD R24, R22, 2 ;  /* 0x4000000016187421 */ /* 0x000fe20000000000 */
[----:B------:R-:W-:Y:S02]  /*0ac0*/  IMAD R22, R19, UR11, RZ ;  /* 0x0000000b13167c24 */ /* 0x000fe4000f8e02ff */
[----:B-----5:R-:W-:Y:S01]  /*0ad0*/  FFMA R23, R10, R11, RZ ;  /* 0x0000000b0a177223 */ /* 0x020fe200000000ff */
[----:B------:R-:W-:Y:S01]  /*0ae0*/  FADD R11, R28, 1 ;  /* 0x3f8000001c0b7421 */ /* 0x000fe20000000000 */
[----:B------:R-:W-:Y:S01]  /*0af0*/  FSETP.GTU.AND P6, PT, |R39|, 1, PT ;  /* 0x3f8000002700780b */ /* 0x000fe20003fcc200 */
[----:B------:R-:W-:Y:S01]  /*0b00*/  @!P0 FMUL R19, |R26|, 1.5 ;  /* 0x3fc000001a138820 */ /* 0x000fe20000400200 */
[----:B------:R-:W-:Y:S01]  /*0b10*/  FSEL R10, R24, RZ, !P1 ;  /* 0x000000ff180a7208 */ /* 0x000fe20004800000 */
[----:B------:R-:W-:Y:S01]  /*0b20*/  @!P0 FMUL R25, |R26|, -2.5 ;  /* 0xc02000001a198820 */ /* 0x000fe20000400200 */
[----:B------:R-:W-:Y:S01]  /*0b30*/  IADD3 R28, P1, PT, R22, UR12, RZ ;  /* 0x0000000c161c7c10 */ /* 0x000fe2000ff3e0ff */
[C---:B------:R-:W-:Y:S01]  /*0b40*/  @!P0 FMUL R35, |R26|.reuse, R19 ;  /* 0x000000131a238220 */ /* 0x040fe20000400200 */
[----:B------:R-:W-:Y:S01]  /*0b50*/  FSEL R31, R11, R10, !P6 ;  /* 0x0000000a0b1f7208 */ /* 0x000fe20007000000 */
[----:B------:R-:W-:Y:S01]  /*0b60*/  @!P0 FMUL R25, |R26|, R25 ;  /* 0x000000191a198220 */ /* 0x000fe20000400200 */
[----:B------:R-:W-:-:S02]  /*0b70*/  LEA R11, R18, R18, 0x1 ;  /* 0x00000012120b7211 */ /* 0x000fc400078e08ff */
[----:B------:R-:W-:Y:S01]  /*0b80*/  LEA.HI.X.SX32 R29, R22, UR13, 0x1, P1 ;  /* 0x0000000d161d7c11 */ /* 0x000fe200088f0eff */
[----:B------:R-:W-:Y:S01]  /*0b90*/  FMUL R22, R31, R34 ;  /* 0x000000221f167220 */ /* 0x000fe20000400000 */
[----:B------:R-:W-:Y:S01]  /*0ba0*/  LEA R37, R37, R37, 0x1 ;  /* 0x0000002525257211 */ /* 0x000fe200078e08ff */
[----:B------:R-:W-:-:S04]  /*0bb0*/  IMAD.WIDE R18, R11, 0x4, R20 ;  /* 0x000000040b127825 */ /* 0x000fc800078e0214 */
[----:B------:R-:W-:Y:S01]  /*0bc0*/  @!P0 FFMA R35, |R26|, R35, R25 ;  /* 0x000000231a238223 */ /* 0x000fe20000000219 */
[----:B------:R-:W-:Y:S01]  /*0bd0*/  FFMA R42, R22, R42, R23 ;  /* 0x0000002a162a7223 */ /* 0x000fe20000000017 */
[----:B------:R-:W-:Y:S01]  /*0be0*/  IMAD.WIDE R20, R37, 0x4, R20 ;  /* 0x0000000425147825 */ /* 0x000fe200078e0214 */
[----:B------:R-:W2:Y:S03]  /*0bf0*/  LDG.E R43, desc[UR4][R18.64] ;  /* 0x00000004122b7981 */ /* 0x000ea6000c1e1900 */
[--C-:B------:R-:W-:Y:S01]  /*0c00*/  IMAD.WIDE R22, R2, 0x4, R28.reuse ;  /* 0x0000000402167825 */ /* 0x100fe200078e021c */
[----:B------:R0:W5:Y:S03]  /*0c10*/  LDG.E R33, desc[UR4][R20.64] ;  /* 0x0000000414217981 */ /* 0x000166000c1e1900 */
[----:B------:R-:W-:Y:S01]  /*0c20*/  IMAD.WIDE R24, R5, 0x4, R28 ;  /* 0x0000000405187825 */ /* 0x000fe200078e021c */
[----:B------:R0:W5:Y:S04]  /*0c30*/  LDG.E R31, desc[UR4][R22.64] ;  /* 0x00000004161f7981 */ /* 0x000168000c1e1900 */
[----:B------:R0:W5:Y:S01]  /*0c40*/  LDG.E R30, desc[UR4][R24.64] ;  /* 0x00000004181e7981 */ /* 0x000162000c1e1900 */
[----:B------:R-:W-:Y:S01]  /*0c50*/  FADD R38, R38, 2 ;  /* 0x4000000026267421 */ /* 0x000fe20000000000 */
[----:B------:R-:W-:-:S04]  /*0c60*/  FADD R36, R36, 1 ;  /* 0x3f80000024247421 */ /* 0x000fc80000000000 */
[----:B------:R-:W-:-:S04]  /*0c70*/  FSEL R45, R38, RZ, !P4 ;  /* 0x000000ff262d7208 */ /* 0x000fc80006000000 */
[----:B------:R-:W-:Y:S01]  /*0c80*/  FSEL R45, R36, R45, !P2 ;  /* 0x0000002d242d7208 */ /* 0x000fe20005000000 */
[----:B------:R-:W-:Y:S04]  /*0c90*/  BSSY.RECONVERGENT B0, `(.L_x_329) ;  /* 0x000000f000007945 */ /* 0x000fe80003800200 */
[----:B------:R-:W-:Y:S01]  /*0ca0*/  FMUL R45, R45, R34 ;  /* 0x000000222d2d7220 */ /* 0x000fe20000400000 */
[----:B------:R-:W-:-:S03]  /*0cb0*/  @!P0 FADD R35, R35, 1 ;  /* 0x3f80000023238421 */ /* 0x000fc60000000000 */
[----:B--2---:R-:W-:Y:S01]  /*0cc0*/  FFMA R42, R45, R43, R42 ;  /* 0x0000002b2d2a7223 */ /* 0x004fe2000000002a */
[----:B------:R-:W-:Y:S01]  /*0cd0*/  FMUL R43, R27, R34 ;  /* 0x000000221b2b7220 */ /* 0x000fe20000400000 */
[----:B0-----:R-:W-:Y:S06]  /*0ce0*/  @!P0 BRA `(.L_x_330) ;  /* 0x0000000000248947 */ /* 0x001fec0003800000 */
[----:B------:R-:W-:Y:S02]  /*0cf0*/  FSETP.GEU.AND P0, PT, |R26|, 2, PT ;  /* 0x400000001a00780b */ /* 0x000fe40003f0e200 */
[----:B------:R-:W-:-:S11]  /*0d00*/  MOV R35, RZ ;  /* 0x000000ff00237202 */ /* 0x000fd60000000f00 */
[C---:B------:R-:W-:Y:S01]  /*0d10*/  @!P0 FMUL R27, |R26|.reuse, -0.5 ;  /* 0xbf0000001a1b8820 */ /* 0x040fe20000400200 */
[----:B------:R-:W-:-:S03]  /*0d20*/  @!P0 FMUL R34, |R26|, 2.5 ;  /* 0x402000001a228820 */ /* 0x000fc60000400200 */
[----:B------:R-:W-:-:S04]  /*0d30*/  @!P0 FMUL R27, |R26|, R27 ;  /* 0x0000001b1a1b8220 */ /* 0x000fc80000400200 */
[----:B------:R-:W-:-:S04]  /*0d40*/  @!P0 FMUL R27, |R26|, R27 ;  /* 0x0000001b1a1b8220 */ /* 0x000fc80000400200 */
[----:B------:R-:W-:-:S04]  /*0d50*/  @!P0 FFMA R27, |R26|, R34, R27 ;  /* 0x000000221a1b8223 */ /* 0x000fc8000000021b */
[----:B------:R-:W-:-:S04]  /*0d60*/  @!P0 FFMA R27, |R26|, -4, R27 ;  /* 0xc08000001a1b8823 */ /* 0x000fc8000000021b */
[----:B------:R-:W-:-:S07]  /*0d70*/  @!P0 FADD R35, R27, 2 ;  /* 0x400000001b238421 */ /* 0x000fce0000000000 */
.L_x_330:
[----:B------:R-:W-:Y:S05]  /*0d80*/  BSYNC.RECONVERGENT B0 ;  /* 0x0000000000007941 */ /* 0x000fea0003800200 */
.L_x_329:
[----:B------:R-:W-:-:S05]  /*0d90*/  IMAD.WIDE R26, R11, 0x4, R28 ;  /* 0x000000040b1a7825 */ /* 0x000fca00078e021c */
[----:B------:R-:W2:Y:S01]  /*0da0*/  LDG.E R34, desc[UR4][R26.64] ;  /* 0x000000041a227981 */ /* 0x000ea2000c1e1900 */
[----:B-----5:R-:W-:Y:S01]  /*0db0*/  FFMA R33, R43, R33, R42 ;  /* 0x000000212b217223 */ /* 0x020fe2000000002a */
[----:B------:R-:W-:Y:S01]  /*0dc0*/  FMUL R42, R8, R35 ;  /* 0x00000023082a7220 */ /* 0x000fe20000400000 */
[----:B------:R-:W-:Y:S01]  /*0dd0*/  FMUL R44, |R41|, 2.5 ;  /* 0x40200000292c7820 */ /* 0x000fe20000400200 */
[----:B------:R-:W-:-:S04]  /*0de0*/  IMAD.WIDE R28, R37, 0x4, R28 ;  /* 0x00000004251c7825 */ /* 0x000fc800078e021c */
[----:B------:R-:W-:Y:S01]  /*0df0*/  FFMA R33, R42, R31, R33 ;  /* 0x0000001f2a217223 */ /* 0x000fe20000000021 */
[C---:B------:R-:W-:Y:S01]  /*0e00*/  FMUL R42, |R41|.reuse, 1.5 ;  /* 0x3fc00000292a7820 */ /* 0x040fe20000400200 */
[----:B------:R-:W-:-:S03]  /*0e10*/  FMUL R44, |R41|, R44 ;  /* 0x0000002c292c7220 */ /* 0x000fc60000400200 */
[----:B------:R-:W-:-:S04]  /*0e20*/  FMUL R42, |R41|, R42 ;  /* 0x0000002a292a7220 */ /* 0x000fc80000400200 */
[----:B------:R-:W-:Y:S01]  /*0e30*/  FFMA R31, |R41|, R42, -R44 ;  /* 0x0000002a291f7223 */ /* 0x000fe20000000a2c */
[C---:B------:R-:W-:Y:S01]  /*0e40*/  FMUL R42, |R39|.reuse, 2.5 ;  /* 0x40200000272a7820 */ /* 0x040fe20000400200 */
[----:B------:R-:W-:-:S03]  /*0e50*/  FMUL R44, |R39|, 2.5 ;  /* 0x40200000272c7820 */ /* 0x000fc60000400200 */
[C---:B------:R-:W-:Y:S01]  /*0e60*/  FMUL R42, |R39|.reuse, R42 ;  /* 0x0000002a272a7220 */ /* 0x040fe20000400200 */
[----:B------:R-:W-:-:S03]  /*0e70*/  FMUL R44, |R39|, R44 ;  /* 0x0000002c272c7220 */ /* 0x000fc60000400200 */
[CC--:B------:R-:W-:Y:S01]  /*0e80*/  FFMA R42, |R39|.reuse, R32.reuse, -R42 ;  /* 0x00000020272a7223 */ /* 0x0c0fe20000000a2a */
[----:B------:R-:W-:Y:S01]  /*0e90*/  FFMA R39, |R39|, R32, -R44 ;  /* 0x0000002027277223 */ /* 0x000fe20000000a2c */
[C---:B------:R-:W-:Y:S01]  /*0ea0*/  FMUL R32, |R41|.reuse, 1.5 ;  /* 0x3fc0000029207820 */ /* 0x040fe20000400200 */
[C---:B------:R-:W-:Y:S01]  /*0eb0*/  FMUL R44, |R41|.reuse, 2.5 ;  /* 0x40200000292c7820 */ /* 0x040fe20000400200 */
[----:B------:R-:W-:Y:S01]  /*0ec0*/  FADD R43, R42, 1 ;  /* 0x3f8000002a2b7421 */ /* 0x000fe20000000000 */
[----:B------:R-:W-:Y:S01]  /*0ed0*/  FSEL R42, R40, RZ, !P3 ;  /* 0x000000ff282a7208 */ /* 0x000fe20005800000 */
[C---:B------:R-:W-:Y:S01]  /*0ee0*/  FMUL R32, |R41|.reuse, R32 ;  /* 0x0000002029207220 */ /* 0x040fe20000400200 */
[----:B------:R-:W-:Y:S01]  /*0ef0*/  FMUL R44, |R41|, R44 ;  /* 0x0000002c292c7220 */ /* 0x000fe20000400200 */
[----:B------:R-:W-:Y:S01]  /*0f00*/  @!P5 FADD R42, R31, 1 ;  /* 0x3f8000001f2ad421 */ /* 0x000fe20000000000 */
[----:B------:R-:W-:Y:S02]  /*0f10*/  IADD3 R31, PT, PT, R3, 0x1, RZ ;  /* 0x00000001031f7810 */ /* 0x000fe40007ffe0ff */
[----:B------:R-:W-:Y:S01]  /*0f20*/  FFMA R41, |R41|, R32, -R44 ;  /* 0x0000002029297223 */ /* 0x000fe20000000a2c */
[----:B------:R-:W-:-:S02]  /*0f30*/  FSEL R32, R43, R10, !P6 ;  /* 0x0000000a2b207208 */ /* 0x000fc40007000000 */
[----:B------:R-:W-:Y:S02]  /*0f40*/  VIMNMX R31, PT, PT, R31, R4, !PT ;  /* 0x000000041f1f7248 */ /* 0x000fe40007fe0100 */
[----:B------:R-:W-:Y:S01]  /*0f50*/  FSEL R43, R38, RZ, !P4 ;  /* 0x000000ff262b7208 */ /* 0x000fe20006000000 */
[----:B------:R-:W-:Y:S01]  /*0f60*/  FMUL R32, R32, R35 ;  /* 0x0000002320207220 */ /* 0x000fe20000400000 */
[----:B------:R-:W-:-:S03]  /*0f70*/  VIMNMX R31, PT, PT, R0, R31, PT ;  /* 0x0000001f001f7248 */ /* 0x000fc60003fe0100 */
[----:B------:R-:W-:Y:S01]  /*0f80*/  FFMA R33, R32, R30, R33 ;  /* 0x0000001e20217223 */ /* 0x000fe20000000021 */
[----:B------:R-:W-:Y:S01]  /*0f90*/  FSEL R30, R36, R43, !P2 ;  /* 0x0000002b241e7208 */ /* 0x000fe20005000000 */
[----:B------:R-:W-:Y:S01]  /*0fa0*/  IMAD R31, R31, UR11, RZ ;  /* 0x0000000b1f1f7c24 */ /* 0x000fe2000f8e02ff */
[----:B------:R-:W3:Y:S03]  /*0fb0*/  LDG.E R43, desc[UR4][R28.64] ;  /* 0x000000041c2b7981 */ /* 0x000ee6000c1e1900 */
[----:B------:R-:W-:Y:S01]  /*0fc0*/  FMUL R30, R30, R35 ;  /* 0x000000231e1e7220 */ /* 0x000fe20000400000 */
[----:B------:R-:W-:-:S03]  /*0fd0*/  IADD3 R32, P0, PT, R31, UR12, RZ ;  /* 0x0000000c1f207c10 */ /* 0x000fc6000ff1e0ff */
[----:B--2---:R-:W-:Y:S01]  /*0fe0*/  FFMA R34, R30, R34, R33 ;  /* 0x000000221e227223 */ /* 0x004fe20000000021 */
[----:B------:R-:W-:-:S03]  /*0ff0*/  LEA.HI.X.SX32 R33, R31, UR13, 0x1, P0 ;  /* 0x0000000d1f217c11 */ /* 0x000fc600080f0eff */
[----:B------:R-:W-:-:S06]  /*1000*/  IMAD.WIDE R30, R2, 0x4, R32 ;  /* 0x00000004021e7825 */ /* 0x000fcc00078e0220 */
[----:B------:R0:W5:Y:S01]  /*1010*/  LDG.E R30, desc[UR4][R30.64] ;  /* 0x000000041e1e7981 */ /* 0x000162000c1e1900 */
[----:B------:R-:W-:Y:S01]  /*1020*/  FMUL R45, R42, R35 ;  /* 0x000000232a2d7220 */ /* 0x000fe20000400000 */
[----:B------:R-:W-:-:S05]  /*1030*/  FADD R35, R6, -1 ;  /* 0xbf80000006237421 */ /* 0x000fca0000000000 */
[----:B------:R-:W-:Y:S01]  /*1040*/  FSETP.GTU.AND P0, PT, |R35|, 1, PT ;  /* 0x3f8000002300780b */ /* 0x000fe20003f0c200 */
[----:B------:R-:W-:-:S12]  /*1050*/  BSSY.RECONVERGENT B0, `(.L_x_331) ;  /* 0x0000012000007945 */ /* 0x000fd80003800200 */
[----:B------:R-:W-:-:S04]  /*1060*/  @!P0 FMUL R42, |R35|, -2.5 ;  /* 0xc0200000232a8820 */ /* 0x000fc80000400200 */
[----:B------:R-:W-:Y:S01]  /*1070*/  @!P0 FMUL R42, |R35|, R42 ;  /* 0x0000002a232a8220 */ /* 0x000fe20000400200 */
[----:B---3--:R-:W-:Y:S01]  /*1080*/  FFMA R45, R45, R43, R34 ;  /* 0x0000002b2d2d7223 */ /* 0x008fe20000000022 */
[----:B------:R-:W-:-:S04]  /*1090*/  @!P0 FMUL R34, |R35|, 1.5 ;  /* 0x3fc0000023228820 */ /* 0x000fc80000400200 */
[----:B------:R-:W-:-:S04]  /*10a0*/  @!P0 FMUL R34, |R35|, R34 ;  /* 0x0000002223228220 */ /* 0x000fc80000400200 */
[----:B------:R-:W-:-:S04]  /*10b0*/  @!P0 FFMA R34, |R35|, R34, R42 ;  /* 0x0000002223228223 */ /* 0x000fc8000000022a */
[----:B------:R-:W-:Y:S01]  /*10c0*/  @!P0 FADD R43, R34, 1 ;  /* 0x3f800000222b8421 */ /* 0x000fe20000000000 */
[----:B0-----:R-:W-:Y:S06]  /*10d0*/  @!P0 BRA `(.L_x_332) ;  /* 0x0000000000248947 */ /* 0x001fec0003800000 */
[----:B------:R-:W-:Y:S01]  /*10e0*/  FSETP.GEU.AND P0, PT, |R35|, 2, PT ;  /* 0x400000002300780b */ /* 0x000fe20003f0e200 */
[----:B------:R-:W-:-:S12]  /*10f0*/  HFMA2 R43, -RZ, RZ, 0, 0 ;  /* 0x00000000ff2b7431 */ /* 0x000fd800000001ff */
[C---:B------:R-:W-:Y:S01]  /*1100*/  @!P0 FMUL R34, |R35|.reuse, -0.5 ;  /* 0xbf00000023228820 */ /* 0x040fe20000400200 */
[----:B------:R-:W-:-:S03]  /*1110*/  @!P0 FMUL R31, |R35|, 2.5 ;  /* 0x40200000231f8820 */ /* 0x000fc60000400200 */
[----:B------:R-:W-:-:S04]  /*1120*/  @!P0 FMUL R34, |R35|, R34 ;  /* 0x0000002223228220 */ /* 0x000fc80000400200 */
[----:B------:R-:W-:-:S04]  /*1130*/  @!P0 FMUL R34, |R35|, R34 ;  /* 0x0000002223228220 */ /* 0x000fc80000400200 */
[----:B------:R-:W-:-:S04]  /*1140*/  @!P0 FFMA R34, |R35|, R31, R34 ;  /* 0x0000001f23228223 */ /* 0x000fc80000000222 */
[----:B------:R-:W-:-:S04]  /*1150*/  @!P0 FFMA R34, |R35|, -4, R34 ;  /* 0xc080000023228823 */ /* 0x000fc80000000222 */
[----:B------:R-:W-:-:S07]  /*1160*/  @!P0 FADD R43, R34, 2 ;  /* 0x40000000222b8421 */ /* 0x000fce0000000000 */
.L_x_332:
[----:B------:R-:W-:Y:S05]  /*1170*/  BSYNC.RECONVERGENT B0 ;  /* 0x0000000000007941 */ /* 0x000fea0003800200 */
.L_x_331:
[----:B------:R-:W-:-:S04]  /*1180*/  FMUL R34, R8, R43 ;  /* 0x0000002b08227220 */ /* 0x000fc80000400000 */
[----:B-----5:R-:W-:Y:S01]  /*1190*/  FFMA R45, R34, R30, R45 ;  /* 0x0000001e222d7223 */ /* 0x020fe2000000002d */
[----:B------:R-:W-:-:S04]  /*11a0*/  IMAD.WIDE R34, R5, 0x4, R32 ;  /* 0x0000000405227825 */ /* 0x000fc800078e0220 */
[--C-:B------:R-:W-:Y:S02]  /*11b0*/  IMAD.WIDE R30, R11, 0x4, R32.reuse ;  /* 0x000000040b1e7825 */ /* 0x100fe400078e0220 */
[----:B------:R-:W2:Y:S04]  /*11c0*/  LDG.E R34, desc[UR4][R34.64] ;  /* 0x0000000422227981 */ /* 0x000ea8000c1e1900 */
[----:B------:R-:W3:Y:S01]  /*11d0*/  LDG.E R30, desc[UR4][R30.64] ;  /* 0x000000041e1e7981 */ /* 0x000ee2000c1e1900 */
[----:B------:R-:W-:Y:S01]  /*11e0*/  @!P6 FADD R10, R39, 1 ;  /* 0x3f800000270ae421 */ /* 0x000fe20000000000 */
[----:B------:R-:W-:Y:S01]  /*11f0*/  IADD3 R39, PT, PT, R3, 0x2, RZ ;  /* 0x0000000203277810 */ /* 0x000fe20007ffe0ff */
[----:B------:R-:W-:Y:S01]  /*1200*/  IMAD.WIDE R32, R37, 0x4, R32 ;  /* 0x0000000425207825 */ /* 0x000fe200078e0220 */
[----:B------:R-:W-:-:S03]  /*1210*/  @P2 FSEL R36, R38, RZ, !P4 ;  /* 0x000000ff26242208 */ /* 0x000fc60006000000 */
[----:B------:R-:W-:Y:S01]  /*1220*/  FMUL R38, R10, R43 ;  /* 0x0000002b0a267220 */ /* 0x000fe20000400000 */
[----:B------:R-:W-:-:S04]  /*1230*/  VIMNMX R39, PT, PT, R39, R4, !PT ;  /* 0x0000000427277248 */ /* 0x000fc80007fe0100 */
[----:B------:R-:W-:-:S05]  /*1240*/  VIMNMX R39, PT, PT, R0, R39, PT ;  /* 0x0000002700277248 */ /* 0x000fca0003fe0100 */
[----:B------:R-:W-:Y:S02]  /*1250*/  IMAD R39, R39, UR11, RZ ;  /* 0x0000000b27277c24 */ /* 0x000fe4000f8e02ff */
[----:B--2---:R-:W-:Y:S01]  /*1260*/  FFMA R45, R38, R34, R45 ;  /* 0x00000022262d7223 */ /* 0x004fe2000000002d */
[----:B------:R-:W-:-:S04]  /*1270*/  FMUL R38, R36, R43 ;  /* 0x0000002b24267220 */ /* 0x000fc80000400000 */
[----:B---3--:R-:W-:Y:S01]  /*1280*/  FFMA R38, R38, R30, R45 ;  /* 0x0000001e26267223 */ /* 0x008fe2000000002d */
[----:B------:R-:W-:-:S04]  /*1290*/  IADD3 R30, P0, PT, R39, UR12, RZ ;  /* 0x0000000c271e7c10 */ /* 0x000fc8000ff1e0ff */
[----:B------:R-:W-:Y:S02]  /*12a0*/  LEA.HI.X.SX32 R31, R39, UR13, 0x1, P0 ;  /* 0x0000000d271f7c11 */ /* 0x000fe400080f0eff */
[----:B------:R0:W2:Y:S01]  /*12b0*/  LDG.E R39, desc[UR4][R32.64] ;  /* 0x0000000420277981 */ /* 0x0000a2000c1e1900 */
[----:B------:R-:W-:-:S06]  /*12c0*/  IMAD.WIDE R44, R2, 0x4, R30 ;  /* 0x00000004022c7825 */ /* 0x000fcc00078e021e */
[----:B------:R-:W5:Y:S01]  /*12d0*/  LDG.E R44, desc[UR4][R44.64] ;  /* 0x000000042c2c7981 */ /* 0x000f62000c1e1900 */
[----:B------:R-:W-:Y:S01]  /*12e0*/  FSEL R40, R40, RZ, !P3 ;  /* 0x000000ff28287208 */ /* 0x000fe20005800000 */
[----:B------:R-:W-:Y:S01]  /*12f0*/  @!P5 FADD R40, R41, 1 ;  /* 0x3f8000002928d421 */ /* 0x000fe20000000000 */
[----:B------:R-:W-:Y:S01]  /*1300*/  FADD R41, R6, -2 ;  /* 0xc000000006297421 */ /* 0x000fe20000000000 */
[----:B------:R-:W-:-:S04]  /*1310*/  IMAD.WIDE R34, R5, 0x4, R30 ;  /* 0x0000000405227825 */ /* 0x000fc800078e021e */
[----:B------:R-:W-:Y:S01]  /*1320*/  FSETP.GTU.AND P0, PT, |R41|, 1, PT ;  /* 0x3f8000002900780b */ /* 0x000fe20003f0c200 */
[----:B------:R-:W-:Y:S01]  /*1330*/  FMUL R43, R40, R43 ;  /* 0x0000002b282b7220 */ /* 0x000fe20000400000 */
[--C-:B0-----:R-:W-:Y:S01]  /*1340*/  IMAD.WIDE R32, R11, 0x4, R30.reuse ;  /* 0x000000040b207825 */ /* 0x101fe200078e021e */
[----:B------:R0:W5:Y:S03]  /*1350*/  LDG.E R34, desc[UR4][R34.64] ;  /* 0x0000000422227981 */ /* 0x000166000c1e1900 */
[----:B------:R-:W-:Y:S01]  /*1360*/  IMAD.WIDE R30, R37, 0x4, R30 ;  /* 0x00000004251e7825 */ /* 0x000fe200078e021e */
[----:B------:R1:W5:Y:S01]  /*1370*/  LDG.E R42, desc[UR4][R32.64] ;  /* 0x00000004202a7981 */ /* 0x000362000c1e1900 */
[----:B------:R-:W-:Y:S04]  /*1380*/  BSSY.RECONVERGENT B0, `(.L_x_333) ;  /* 0x0000013000007945 */ /* 0x000fe80003800200 */
[----:B------:R3:W5:Y:S01]  /*1390*/  LDG.E R30, desc[UR4][R30.64] ;  /* 0x000000041e1e7981 */ /* 0x000762000c1e1900 */
[----:B0-----:R-:W-:-:S04]  /*13a0*/  @!P0 FMUL R35, |R41|, -2.5 ;  /* 0xc020000029238820 */ /* 0x001fc80000400200 */
[----:B-1----:R-:W-:Y:S01]  /*13b0*/  @!P0 FMUL R32, |R41|, R35 ;  /* 0x0000002329208220 */ /* 0x002fe20000400200 */
[----:B--2---:R-:W-:Y:S01]  /*13c0*/  FFMA R39, R43, R39, R38 ;  /* 0x000000272b277223 */ /* 0x004fe20000000026 */
[----:B------:R-:W-:-:S04]  /*13d0*/  @!P0 FMUL R38, |R41|, 1.5 ;  /* 0x3fc0000029268820 */ /* 0x000fc80000400200 */
[----:B------:R-:W-:-:S04]  /*13e0*/  @!P0 FMUL R38, |R41|, R38 ;  /* 0x0000002629268220 */ /* 0x000fc80000400200 */
[----:B------:R-:W-:-:S04]  /*13f0*/  @!P0 FFMA R32, |R41|, R38, R32 ;  /* 0x0000002629208223 */ /* 0x000fc80000000220 */
[----:B---3--:R-:W-:Y:S01]  /*1400*/  @!P0 FADD R31, R32, 1 ;  /* 0x3f800000201f8421 */ /* 0x008fe20000000000 */
[----:B------:R-:W-:Y:S06]  /*1410*/  @!P0 BRA `(.L_x_334) ;  /* 0x0000000000248947 */ /* 0x000fec0003800000 */
[----:B------:R-:W-:-:S13]  /*1420*/  FSETP.GEU.AND P0, PT, |R41|, 2, PT ;  /* 0x400000002900780b */ /* 0x000fda0003f0e200 */
[C---:B------:R-:W-:Y:S01]  /*1430*/  @!P0 FMUL R32, |R41|.reuse, -0.5 ;  /* 0xbf00000029208820 */ /* 0x040fe20000400200 */
[----:B------:R-:W-:-:S03]  /*1440*/  @!P0 FMUL R31, |R41|, 2.5 ;  /* 0x40200000291f8820 */ /* 0x000fc60000400200 */
[----:B------:R-:W-:-:S04]  /*1450*/  @!P0 FMUL R32, |R41|, R32 ;  /* 0x0000002029208220 */ /* 0x000fc80000400200 */
[----:B------:R-:W-:-:S04]  /*1460*/  @!P0 FMUL R32, |R41|, R32 ;  /* 0x0000002029208220 */ /* 0x000fc80000400200 */
[----:B------:R-:W-:Y:S01]  /*1470*/  @!P0 FFMA R32, |R41|, R31, R32 ;  /* 0x0000001f29208223 */ /* 0x000fe20000000220 */
[----:B------:R-:W-:-:S03]  /*1480*/  MOV R31, RZ ;  /* 0x000000ff001f7202 */ /* 0x000fc60000000f00 */
[----:B------:R-:W-:-:S04]  /*1490*/  @!P0 FFMA R32, |R41|, -4, R32 ;  /* 0xc080000029208823 */ /* 0x000fc80000000220 */
[----:B------:R-:W-:-:S07]  /*14a0*/  @!P0 FADD R31, R32, 2 ;  /* 0x40000000201f8421 */ /* 0x000fce0000000000 */
.L_x_334:
[----:B------:R-:W-:Y:S05]  /*14b0*/  BSYNC.RECONVERGENT B0 ;  /* 0x0000000000007941 */ /* 0x000fea0003800200 */
.L_x_333:
[----:B------:R-:W-:Y:S01]  /*14c0*/  FMUL R32, R8, R31 ;  /* 0x0000001f08207220 */ /* 0x000fe20000400000 */
[----:B------:R-:W-:-:S03]  /*14d0*/  LEA R9, R9, R9, 0x1 ;  /* 0x0000000909097211 */ /* 0x000fc600078e08ff */
[----:B-----5:R-:W-:Y:S01]  /*14e0*/  FFMA R39, R32, R44, R39 ;  /* 0x0000002c20277223 */ /* 0x020fe20000000027 */
[----:B------:R-:W-:Y:S01]  /*14f0*/  FMUL R32, R10, R31 ;  /* 0x0000001f0a207220 */ /* 0x000fe20000400000 */
[----:B------:R-:W-:-:S04]  /*1500*/  IMAD.WIDE R16, R9, 0x4, R16 ;  /* 0x0000000409107825 */ /* 0x000fc800078e0210 */
[----:B------:R-:W-:Y:S01]  /*1510*/  FFMA R39, R32, R34, R39 ;  /* 0x0000002220277223 */ /* 0x000fe20000000027 */
[----:B------:R-:W-:-:S04]  /*1520*/  FMUL R32, R36, R31 ;  /* 0x0000001f24207220 */ /* 0x000fc80000400000 */
[----:B------:R-:W-:Y:S01]  /*1530*/  FFMA R39, R32, R42, R39 ;  /* 0x0000002a20277223 */ /* 0x000fe20000000027 */
[----:B------:R-:W-:-:S04]  /*1540*/  FMUL R32, R40, R31 ;  /* 0x0000001f28207220 */ /* 0x000fc80000400000 */
[----:B------:R-:W-:-:S05]  /*1550*/  FFMA R9, R32, R30, R39 ;  /* 0x0000001e20097223 */ /* 0x000fca0000000027 */
[----:B------:R0:W-:Y:S04]  /*1560*/  STG.E desc[UR4][R16.64], R9 ;  /* 0x0000000910007986 */ /* 0x0001e8000c101904 */
[----:B------:R1:W5:Y:S04]  /*1570*/  LDG.E R35, desc[UR4][R12.64+0x4] ;  /* 0x000004040c237981 */ /* 0x000368000c1e1900 */
[----:B------:R1:W5:Y:S04]  /*1580*/  LDG.E R34, desc[UR4][R14.64+0x4] ;  /* 0x000004040e227981 */ /* 0x000368000c1e1900 */
[----:B------:R1:W5:Y:S04]  /*1590*/  LDG.E R38, desc[UR4][R18.64+0x4] ;  /* 0x0000040412267981 */ /* 0x000368000c1e1900 */
[----:B------:R1:W5:Y:S04]  /*15a0*/  LDG.E R39, desc[UR4][R20.64+0x4] ;  /* 0x0000040414277981 */ /* 0x000368000c1e1900 */
[----:B------:R1:W5:Y:S04]  /*15b0*/  LDG.E R33, desc[UR4][R22.64+0x4] ;  /* 0x0000040416217981 */ /* 0x000368000c1e1900 */
[----:B------:R1:W5:Y:S04]  /*15c0*/  LDG.E R32, desc[UR4][R24.64+0x4] ;  /* 0x0000040418207981 */ /* 0x000368000c1e1900 */
[----:B------:R1:W5:Y:S01]  /*15d0*/  LDG.E R31, desc[UR4][R26.64+0x4] ;  /* 0x000004041a1f7981 */ /* 0x000362000c1e1900 */
[----:B------:R-:W-:Y:S01]  /*15e0*/  FSETP.GTU.AND P0, PT, |R7|, 1, PT ;  /* 0x3f8000000700780b */ /* 0x000fe20003f0c200 */
[----:B------:R-:W-:-:S12]  /*15f0*/  BSSY.RECONVERGENT B0, `(.L_x_335) ;  /* 0x0000012000007945 */ /* 0x000fd80003800200 */
[C---:B------:R-:W-:Y:S01]  /*1600*/  @!P0 FMUL R30, |R7|.reuse, 1.5 ;  /* 0x3fc00000071e8820 */ /* 0x040fe20000400200 */
[----:B------:R-:W-:-:S03]  /*1610*/  @!P0 FMUL R42, |R7|, -2.5 ;  /* 0xc0200000072a8820 */ /* 0x000fc60000400200 */
[-C--:B------:R-:W-:Y:S01]  /*1620*/  @!P0 FMUL R30, R30, |R7|.reuse ;  /* 0x400000071e1e8220 */ /* 0x080fe20000400000 */
[----:B0-----:R-:W-:-:S04]  /*1630*/  @!P0 FMUL R9, R42, |R7| ;  /* 0x400000072a098220 */ /* 0x001fc80000400000 */
[----:B------:R-:W-:-:S04]  /*1640*/  @!P0 FFMA R9, R30, |R7|, R9 ;  /* 0x400000071e098223 */ /* 0x000fc80000000009 */
[----:B------:R-:W-:Y:S01]  /*1650*/  @!P0 FADD R43, R9, 1 ;  /* 0x3f800000092b8421 */ /* 0x000fe20000000000 */
[----:B------:R-:W-:Y:S01]  /*1660*/  FADD R9, -RZ, R6 ;  /* 0x00000006ff097221 */ /* 0x000fe20000000100 */
[----:B-1----:R-:W-:Y:S06]  /*1670*/  @!P0 BRA `(.L_x_336) ;  /* 0x0000000000248947 */ /* 0x002fec0003800000 */
[----:B------:R-:W-:-:S13]  /*1680*/  FSETP.GEU.AND P0, PT, |R7|, 2, PT ;  /* 0x400000000700780b */ /* 0x000fda0003f0e200 */
[C---:B------:R-:W-:Y:S01]  /*1690*/  @!P0 FMUL R30, |R7|.reuse, -0.5 ;  /* 0xbf000000071e8820 */ /* 0x040fe20000400200 */
[----:B------:R-:W-:-:S03]  /*16a0*/  @!P0 FMUL R43, |R7|, 2.5 ;  /* 0x40200000072b8820 */ /* 0x000fc60000400200 */
[----:B------:R-:W-:-:S04]  /*16b0*/  @!P0 FMUL R30, R30, |R7| ;  /* 0x400000071e1e8220 */ /* 0x000fc80000400000 */
[----:B------:R-:W-:-:S04]  /*16c0*/  @!P0 FMUL R30, R30, |R7| ;  /* 0x400000071e1e8220 */ /* 0x000fc80000400000 */
[----:B------:R-:W-:Y:S01]  /*16d0*/  @!P0 FFMA R30, R43, |R7|, R30 ;  /* 0x400000072b1e8223 */ /* 0x000fe2000000001e */
[----:B------:R-:W-:-:S03]  /*16e0*/  HFMA2 R43, -RZ, RZ, 0, 0 ;  /* 0x00000000ff2b7431 */ /* 0x000fc600000001ff */
[----:B------:R-:W-:-:S04]  /*16f0*/  @!P0 FFMA R30, |R7|, -4, R30 ;  /* 0xc0800000071e8823 */ /* 0x000fc8000000021e */
[----:B------:R-:W-:-:S07]  /*1700*/  @!P0 FADD R43, R30, 2 ;  /* 0x400000001e2b8421 */ /* 0x000fce0000000000 */
.L_x_336:
[----:B------:R-:W-:Y:S05]  /*1710*/  BSYNC.RECONVERGENT B0 ;  /* 0x0000000000007941 */ /* 0x000fea0003800200 */
.L_x_335:
[----:B------:R-:W-:Y:S01]  /*1720*/  FMUL R30, R8, R43 ;  /* 0x0000002b081e7220 */ /* 0x000fe20000400000 */
[----:B------:R-:W-:Y:S01]  /*1730*/  FSETP.GTU.AND P0, PT, |R9|, 1, PT ;  /* 0x3f8000000900780b */ /* 0x000fe20003f0c200 */
[----:B------:R-:W-:Y:S01]  /*1740*/  BSSY.RECONVERGENT B0, `(.L_x_337) ;  /* 0x0000019000007945 */ /* 0x000fe20003800200 */
[----:B------:R-:W-:Y:S01]  /*1750*/  FADD R6, R6, -1 ;  /* 0xbf80000006067421 */ /* 0x000fe20000000000 */
[----:B-----5:R-:W-:Y:S01]  /*1760*/  FFMA R35, R30, R35, RZ ;  /* 0x000000231e237223 */ /* 0x020fe200000000ff */
[----:B------:R-:W-:-:S04]  /*1770*/  FMUL R30, R10, R43 ;  /* 0x0000002b0a1e7220 */ /* 0x000fc80000400000 */
[----:B------:R-:W-:Y:S01]  /*1780*/  FFMA R35, R30, R34, R35 ;  /* 0x000000221e237223 */ /* 0x000fe20000000023 */
[-C--:B------:R-:W-:Y:S01]  /*1790*/  FMUL R30, R36, R43.reuse ;  /* 0x0000002b241e7220 */ /* 0x080fe20000400000 */
[----:B------:R-:W-:-:S03]  /*17a0*/  FMUL R43, R40, R43 ;  /* 0x0000002b282b7220 */ /* 0x000fc60000400000 */
[----:B------:R-:W-:Y:S01]  /*17b0*/  FFMA R30, R30, R38, R35 ;  /* 0x000000261e1e7223 */ /* 0x000fe20000000023 */
[C---:B------:R-:W-:Y:S01]  /*17c0*/  @!P0 FMUL R34, |R9|.reuse, 1.5 ;  /* 0x3fc0000009228820 */ /* 0x040fe20000400200 */
[----:B------:R-:W-:Y:S02]  /*17d0*/  @!P0 FMUL R38, |R9|, -2.5 ;  /* 0xc020000009268820 */ /* 0x000fe40000400200 */
[----:B------:R-:W-:Y:S01]  /*17e0*/  FFMA R30, R43, R39, R30 ;  /* 0x000000272b1e7223 */ /* 0x000fe2000000001e */
[C---:B------:R-:W-:Y:S01]  /*17f0*/  @!P0 FMUL R34, |R9|.reuse, R34 ;  /* 0x0000002209228220 */ /* 0x040fe20000400200 */
[----:B------:R-:W-:-:S04]  /*1800*/  @!P0 FMUL R38, |R9|, R38 ;  /* 0x0000002609268220 */ /* 0x000fc80000400200 */
[----:B------:R-:W-:-:S04]  /*1810*/  @!P0 FFMA R34, |R9|, R34, R38 ;  /* 0x0000002209228223 */ /* 0x000fc80000000226 */
[----:B------:R-:W-:Y:S01]  /*1820*/  @!P0 FADD R35, R34, 1 ;  /* 0x3f80000022238421 */ /* 0x000fe20000000000 */
        /* <DEDUP_REMOVED lines=10> */
.L_x_338:
[----:B------:R-:W-:Y:S05]  /*18d0*/  BSYNC.RECONVERGENT B0 ;  /* 0x0000000000007941 */ /* 0x000fea0003800200 */
.L_x_337:
[----:B------:R-:W-:Y:S01]  /*18e0*/  FMUL R43, R8, R35 ;  /* 0x00000023082b7220 */ /* 0x000fe20000400000 */
[----:B------:R-:W-:Y:S01]  /*18f0*/  IADD3 R39, PT, PT, R3, 0x1, RZ ;  /* 0x0000000103277810 */ /* 0x000fe20007ffe0ff */
[----:B------:R-:W2:Y:S01]  /*1900*/  LDG.E R38, desc[UR4][R28.64+0x4] ;  /* 0x000004041c267981 */ /* 0x000ea2000c1e1900 */
[----:B------:R-:W-:Y:S01]  /*1910*/  FSETP.GTU.AND P0, PT, |R6|, 1, PT ;  /* 0x3f8000000600780b */ /* 0x000fe20003f0c200 */
[----:B------:R-:W-:Y:S01]  /*1920*/  FFMA R33, R43, R33, R30 ;  /* 0x000000212b217223 */ /* 0x000fe2000000001e */
[----:B------:R-:W-:Y:S01]  /*1930*/  VIMNMX R43, PT, PT, R39, R4, !PT ;  /* 0x00000004272b7248 */ /* 0x000fe20007fe0100 */
[----:B------:R-:W-:-:S03]  /*1940*/  FMUL R30, R10, R35 ;  /* 0x000000230a1e7220 */ /* 0x000fc60000400000 */
[----:B------:R-:W-:Y:S01]  /*1950*/  VIMNMX R43, PT, PT, R0, R43, PT ;  /* 0x0000002b002b7248 */ /* 0x000fe20003fe0100 */
[----:B------:R-:W-:Y:S01]  /*1960*/  FFMA R30, R30, R32, R33 ;  /* 0x000000201e1e7223 */ /* 0x000fe20000000021 */
[----:B------:R-:W-:-:S03]  /*1970*/  FMUL R33, R36, R35 ;  /* 0x0000002324217220 */ /* 0x000fc60000400000 */
[----:B------:R-:W-:Y:S02]  /*1980*/  IMAD R32, R43, UR11, RZ ;  /* 0x0000000b2b207c24 */ /* 0x000fe4000f8e02ff */
[----:B------:R-:W-:Y:S01]  /*1990*/  FFMA R34, R33, R31, R30 ;  /* 0x0000001f21227223 */ /* 0x000fe2000000001e */
[C---:B------:R-:W-:Y:S01]  /*19a0*/  @!P0 FMUL R31, |R6|.reuse, 1.5 ;  /* 0x3fc00000061f8820 */ /* 0x040fe20000400200 */
[----:B------:R-:W-:Y:S01]  /*19b0*/  @!P0 FMUL R43, |R6|, -2.5 ;  /* 0xc0200000062b8820 */ /* 0x000fe20000400200 */
[----:B------:R-:W-:Y:S02]  /*19c0*/  IADD3 R30, P1, PT, R32, UR12, RZ ;  /* 0x0000000c201e7c10 */ /* 0x000fe4000ff3e0ff */
[C---:B------:R-:W-:Y:S01]  /*19d0*/  @!P0 FMUL R33, |R6|.reuse, R31 ;  /* 0x0000001f06218220 */ /* 0x040fe20000400200 */
[----:B------:R-:W-:Y:S01]  /*19e0*/  @!P0 FMUL R43, |R6|, R43 ;  /* 0x0000002b062b8220 */ /* 0x000fe20000400200 */
[----:B------:R-:W-:-:S03]  /*19f0*/  LEA.HI.X.SX32 R31, R32, UR13, 0x1, P1 ;  /* 0x0000000d201f7c11 */ /* 0x000fc600088f0eff */
[----:B------:R-:W-:Y:S01]  /*1a00*/  @!P0 FFMA R43, |R6|, R33, R43 ;  /* 0x00000021062b8223 */ /* 0x000fe2000000022b */
[----:B------:R-:W-:-:S06]  /*1a10*/  IMAD.WIDE R32, R2, 0x4, R30 ;  /* 0x0000000402207825 */ /* 0x000fcc00078e021e */
[----:B------:R0:W5:Y:S01]  /*1a20*/  LDG.E R32, desc[UR4][R32.64+0x4] ;  /* 0x0000040420207981 */ /* 0x000162000c1e1900 */
[----:B------:R-:W-:Y:S01]  /*1a30*/  FMUL R35, R40, R35 ;  /* 0x0000002328237220 */ /* 0x000fe20000400000 */
[----:B------:R-:W-:Y:S01]  /*1a40*/  BSSY.RECONVERGENT B0, `(.L_x_339) ;  /* 0x000000d000007945 */ /* 0x000fe20003800200 */
[----:B------:R-:W-:Y:S02]  /*1a50*/  @!P0 FADD R43, R43, 1 ;  /* 0x3f8000002b2b8421 */ /* 0x000fe40000000000 */
[----:B--2---:R-:W-:Y:S01]  /*1a60*/  FFMA R35, R35, R38, R34 ;  /* 0x0000002623237223 */ /* 0x004fe20000000022 */
        /* <DEDUP_REMOVED lines=10> */
.L_x_340:
[----:B------:R-:W-:Y:S05]  /*1b10*/  BSYNC.RECONVERGENT B0 ;  /* 0x0000000000007941 */ /* 0x000fea0003800200 */
.L_x_339:
[----:B------:R-:W-:-:S04]  /*1b20*/  FMUL R34, R8, R43 ;  /* 0x0000002b08227220 */ /* 0x000fc80000400000 */
[----:B-----5:R-:W-:Y:S01]  /*1b30*/  FFMA R38, R34, R32, R35 ;  /* 0x0000002022267223 */ /* 0x020fe20000000023 */
[----:B------:R-:W-:-:S04]  /*1b40*/  IMAD.WIDE R34, R5, 0x4, R30 ;  /* 0x0000000405227825 */ /* 0x000fc800078e021e */
[----:B------:R-:W-:Y:S02]  /*1b50*/  IMAD.WIDE R32, R11, 0x4, R30 ;  /* 0x000000040b207825 */ /* 0x000fe400078e021e */
[----:B------:R-:W2:Y:S04]  /*1b60*/  LDG.E R34, desc[UR4][R34.64+0x4] ;  /* 0x0000040422227981 */ /* 0x000ea8000c1e1900 */
[----:B------:R-:W3:Y:S01]  /*1b70*/  LDG.E R32, desc[UR4][R32.64+0x4] ;  /* 0x0000040420207981 */ /* 0x000ee2000c1e1900 */
[----:B------:R-:W-:Y:S01]  /*1b80*/  FMUL R45, R10, R43 ;  /* 0x0000002b0a2d7220 */ /* 0x000fe20000400000 */
[----:B------:R-:W-:Y:S02]  /*1b90*/  IADD3 R3, PT, PT, R3, 0x2, RZ ;  /* 0x0000000203037810 */ /* 0x000fe40007ffe0ff */
[----:B------:R-:W-:Y:S01]  /*1ba0*/  FSETP.GTU.AND P0, PT, |R41|, 1, PT ;  /* 0x3f8000002900780b */ /* 0x000fe20003f0c200 */
[----:B------:R-:W-:-:S12]  /*1bb0*/  BSSY.RECONVERGENT B0, `(.L_x_341) ;  /* 0x000001f000007945 */ /* 0x000fd80003800200 */
[----:B------:R-:W-:-:S04]  /*1bc0*/  @!P0 FMUL R44, |R41|, 1.5 ;  /* 0x3fc00000292c8820 */ /* 0x000fc80000400200 */
[----:B------:R-:W-:Y:S01]  /*1bd0*/  @!P0 FMUL R44, |R41|, R44 ;  /* 0x0000002c292c8220 */ /* 0x000fe20000400200 */
[----:B--2---:R-:W-:Y:S01]  /*1be0*/  FFMA R38, R45, R34, R38 ;  /* 0x000000222d267223 */ /* 0x004fe20000000026 */
[----:B------:R-:W-:Y:S01]  /*1bf0*/  FMUL R45, R36, R43 ;  /* 0x0000002b242d7220 */ /* 0x000fe20000400000 */
[----:B------:R-:W-:-:S03]  /*1c00*/  @!P0 FMUL R34, |R41|, -2.5 ;  /* 0xc020000029228820 */ /* 0x000fc60000400200 */
[----:B---3--:R-:W-:Y:S01]  /*1c10*/  FFMA R38, R45, R32, R38 ;  /* 0x000000202d267223 */ /* 0x008fe20000000026 */
[----:B------:R-:W-:-:S04]  /*1c20*/  VIMNMX R45, PT, PT, R3, R4, !PT ;  /* 0x00000004032d7248 */ /* 0x000fc80007fe0100 */
[----:B------:R-:W-:Y:S01]  /*1c30*/  VIMNMX R42, PT, PT, R0, R45, PT ;  /* 0x0000002d002a7248 */ /* 0x000fe20003fe0100 */
[----:B------:R-:W-:Y:S01]  /*1c40*/  @!P0 FMUL R45, |R41|, R34 ;  /* 0x00000022292d8220 */ /* 0x000fe20000400200 */
[----:B------:R-:W-:-:S04]  /*1c50*/  IMAD.WIDE R34, R37, 0x4, R30 ;  /* 0x0000000425227825 */ /* 0x000fc800078e021e */
[----:B------:R-:W-:Y:S02]  /*1c60*/  IMAD R42, R42, UR11, RZ ;  /* 0x0000000b2a2a7c24 */ /* 0x000fe4000f8e02ff */
[----:B------:R-:W2:Y:S03]  /*1c70*/  LDG.E R34, desc[UR4][R34.64+0x4] ;  /* 0x0000040422227981 */ /* 0x000ea6000c1e1900 */
[----:B------:R-:W-:-:S04]  /*1c80*/  IADD3 R32, P1, PT, R42, UR12, RZ ;  /* 0x0000000c2a207c10 */ /* 0x000fc8000ff3e0ff */
[----:B------:R-:W-:Y:S01]  /*1c90*/  LEA.HI.X.SX32 R33, R42, UR13, 0x1, P1 ;  /* 0x0000000d2a217c11 */ /* 0x000fe200088f0eff */
[----:B------:R-:W-:Y:S02]  /*1ca0*/  @!P0 FFMA R42, |R41|, R44, R45 ;  /* 0x0000002c292a8223 */ /* 0x000fe4000000022d */
[----:B------:R-:W-:-:S06]  /*1cb0*/  IMAD.WIDE R30, R2, 0x4, R32 ;  /* 0x00000004021e7825 */ /* 0x000fcc00078e0220 */
[----:B------:R0:W5:Y:S01]  /*1cc0*/  LDG.E R30, desc[UR4][R30.64+0x4] ;  /* 0x000004041e1e7981 */ /* 0x000162000c1e1900 */
[----:B------:R-:W-:Y:S01]  /*1cd0*/  FMUL R45, R40, R43 ;  /* 0x0000002b282d7220 */ /* 0x000fe20000400000 */
[----:B------:R-:W-:-:S03]  /*1ce0*/  @!P0 FADD R43, R42, 1 ;  /* 0x3f8000002a2b8421 */ /* 0x000fc60000000000 */
[----:B--2---:R-:W-:Y:S01]  /*1cf0*/  FFMA R45, R45, R34, R38 ;  /* 0x000000222d2d7223 */ /* 0x004fe20000000026 */
        /* <DEDUP_REMOVED lines=10> */
.L_x_342:
[----:B------:R-:W-:Y:S05]  /*1da0*/  BSYNC.RECONVERGENT B0 ;  /* 0x0000000000007941 */ /* 0x000fea0003800200 */
.L_x_341:
[----:B------:R-:W-:Y:S01]  /*1db0*/  FMUL R38, R8, R43 ;  /* 0x0000002b08267220 */ /* 0x000fe20000400000 */
[----:B------:R-:W-:-:S04]  /*1dc0*/  IMAD.WIDE R34, R5, 0x4, R32 ;  /* 0x0000000405227825 */ /* 0x000fc800078e0220 */
[----:B-----5:R-:W-:Y:S01]  /*1dd0*/  FFMA R38, R38, R30, R45 ;  /* 0x0000001e26267223 */ /* 0x020fe2000000002d */
[--C-:B------:R-:W-:Y:S01]  /*1de0*/  IMAD.WIDE R30, R11, 0x4, R32.reuse ;  /* 0x000000040b1e7825 */ /* 0x100fe200078e0220 */
[----:B------:R0:W2:Y:S03]  /*1df0*/  LDG.E R35, desc[UR4][R34.64+0x4] ;  /* 0x0000040422237981 */ /* 0x0000a6000c1e1900 */
[----:B------:R-:W-:Y:S02]  /*1e00*/  IMAD.WIDE R32, R37, 0x4, R32 ;  /* 0x0000000425207825 */ /* 0x000fe400078e0220 */
[----:B------:R1:W3:Y:S04]  /*1e10*/  LDG.E R31, desc[UR4][R30.64+0x4] ;  /* 0x000004041e1f7981 */ /* 0x0002e8000c1e1900 */
[----:B------:R3:W4:Y:S01]  /*1e20*/  LDG.E R32, desc[UR4][R32.64+0x4] ;  /* 0x0000040420207981 */ /* 0x000722000c1e1900 */
[-C--:B------:R-:W-:Y:S01]  /*1e30*/  VIMNMX R39, PT, PT, R39, R4.reuse, !PT ;  /* 0x0000000427277248 */ /* 0x080fe20007fe0100 */
[-C--:B------:R-:W-:Y:S01]  /*1e40*/  FMUL R45, R10, R43.reuse ;  /* 0x0000002b0a2d7220 */ /* 0x080fe20000400000 */
[----:B------:R-:W-:Y:S01]  /*1e50*/  VIMNMX R3, PT, PT, R3, R4, !PT ;  /* 0x0000000403037248 */ /* 0x000fe20007fe0100 */
[----:B------:R-:W-:Y:S01]  /*1e60*/  FMUL R4, R40, R43 ;  /* 0x0000002b28047220 */ /* 0x000fe20000400000 */
[----:B------:R-:W-:-:S02]  /*1e70*/  VIMNMX R39, PT, PT, R0, R39, PT ;  /* 0x0000002700277248 */ /* 0x000fc40003fe0100 */
[----:B------:R-:W-:-:S03]  /*1e80*/  VIMNMX R3, PT, PT, R0, R3, PT ;  /* 0x0000000300037248 */ /* 0x000fc60003fe0100 */
[----:B------:R-:W-:Y:S02]  /*1e90*/  IMAD R0, R39, UR11, RZ ;  /* 0x0000000b27007c24 */ /* 0x000fe4000f8e02ff */
[----:B------:R-:W-:-:S03]  /*1ea0*/  IMAD R3, R3, UR11, RZ ;  /* 0x0000000b03037c24 */ /* 0x000fc6000f8e02ff */
[----:B0-----:R-:W-:Y:S02]  /*1eb0*/  IADD3 R34, P0, PT, R0, UR12, RZ ;  /* 0x0000000c00227c10 */ /* 0x001fe4000ff1e0ff */
[----:B-1----:R-:W-:Y:S01]  /*1ec0*/  IADD3 R30, P1, PT, R3, UR12, RZ ;  /* 0x0000000c031e7c10 */ /* 0x002fe2000ff3e0ff */
[----:B--2---:R-:W-:Y:S01]  /*1ed0*/  FFMA R38, R45, R35, R38 ;  /* 0x000000232d267223 */ /* 0x004fe20000000026 */
[----:B------:R-:W-:-:S04]  /*1ee0*/  FMUL R35, R36, R43 ;  /* 0x0000002b24237220 */ /* 0x000fc80000400000 */
[----:B---3--:R-:W-:Y:S01]  /*1ef0*/  FFMA R33, R35, R31, R38 ;  /* 0x0000001f23217223 */ /* 0x008fe20000000026 */
[----:B------:R-:W-:Y:S02]  /*1f00*/  LEA.HI.X.SX32 R35, R0, UR13, 0x1, P0 ;  /* 0x0000000d00237c11 */ /* 0x000fe400080f0eff */
[----:B------:R-:W-:Y:S01]  /*1f10*/  LEA.HI.X.SX32 R31, R3, UR13, 0x1, P1 ;  /* 0x0000000d031f7c11 */ /* 0x000fe200088f0eff */
[----:B----4-:R-:W-:Y:S01]  /*1f20*/  FFMA R0, R4, R32, R33 ;  /* 0x0000002004007223 */ /* 0x010fe20000000021 */
[----:B------:R-:W-:-:S04]  /*1f30*/  IMAD.WIDE R42, R2, 0x4, R34 ;  /* 0x00000004022a7825 */ /* 0x000fc800078e0222 */
[----:B------:R0:W-:Y:S01]  /*1f40*/  STG.E desc[UR4][R16.64+0x4], R0 ;  /* 0x0000040010007986 */ /* 0x0001e2000c101904 */
[----:B------:R-:W-:-:S03]  /*1f50*/  IMAD.WIDE R38, R5, 0x4, R34 ;  /* 0x0000000405267825 */ /* 0x000fc600078e0222 */
[----:B------:R-:W5:Y:S01]  /*1f60*/  LDG.E R14, desc[UR4][R14.64+0x8] ;  /* 0x000008040e0e7981 */ /* 0x000f62000c1e1900 */
        /* <DEDUP_REMOVED lines=11> */
[----:B------:R-:W5:Y:S04]  /*2020*/  LDG.E R28, desc[UR4][R28.64+0x8] ;  /* 0x000008041c1c7981 */ /* 0x000f68000c1e1900 */
[----:B------:R-:W5:Y:S04]  /*2030*/  LDG.E R42, desc[UR4][R42.64+0x8] ;  /* 0x000008042a2a7981 */ /* 0x000f68000c1e1900 */
[----:B------:R-:W5:Y:S04]  /*2040*/  LDG.E R38, desc[UR4][R38.64+0x8] ;  /* 0x0000080426267981 */ /* 0x000f68000c1e1900 */
[----:B------:R-:W5:Y:S04]  /*2050*/  LDG.E R32, desc[UR4][R32.64+0x8] ;  /* 0x0000080420207981 */ /* 0x000f68000c1e1900 */
[----:B------:R-:W5:Y:S04]  /*2060*/  LDG.E R34, desc[UR4][R34.64+0x8] ;  /* 0x0000080422227981 */ /* 0x000f68000c1e1900 */
[----:B------:R-:W5:Y:S04]  /*2070*/  LDG.E R4, desc[UR4][R4.64+0x8] ;  /* 0x0000080404047981 */ /* 0x000f68000c1e1900 */
[----:B------:R-:W5:Y:S04]  /*2080*/  LDG.E R44, desc[UR4][R44.64+0x8] ;  /* 0x000008042c2c7981 */ /* 0x000f68000c1e1900 */
[----:B------:R-:W5:Y:S01]  /*2090*/  LDG.E R30, desc[UR4][R30.64+0x8] ;  /* 0x000008041e1e7981 */ /* 0x000f62000c1e1900 */
[----:B------:R-:W-:-:S03]  /*20a0*/  FSETP.GTU.AND P0, PT, |R7|, 1, PT ;  /* 0x3f8000000700780b */ /* 0x000fc60003f0c200 */
[----:B------:R1:W5:Y:S01]  /*20b0*/  LDG.E R13, desc[UR4][R12.64+0x8] ;  /* 0x000008040c0d7981 */ /* 0x000362000c1e1900 */
[----:B------:R-:W-:Y:S01]  /*20c0*/  BSSY.RECONVERGENT B0, `(.L_x_343) ;  /* 0x0000013000007945 */ /* 0x000fe20003800200 */
[----:B------:R-:W-:Y:S02]  /*20d0*/  FSETP.GTU.AND P1, PT, |R9|, 1, PT ;  /* 0x3f8000000900780b */ /* 0x000fe40003f2c200 */
[----:B------:R2:W5:Y:S06]  /*20e0*/  LDG.E R2, desc[UR4][R2.64+0x8] ;  /* 0x0000080402027981 */ /* 0x00056c000c1e1900 */
[C---:B0-----:R-:W-:Y:S01]  /*20f0*/  @!P0 FMUL R0, |R7|.reuse, 1.5 ;  /* 0x3fc0000007008820 */ /* 0x041fe20000400200 */
[----:B-1----:R-:W-:-:S03]  /*2100*/  @!P0 FMUL R12, |R7|, -2.5 ;  /* 0xc0200000070c8820 */ /* 0x002fc60000400200 */
[-C--:B------:R-:W-:Y:S01]  /*2110*/  @!P0 FMUL R0, R0, |R7|.reuse ;  /* 0x4000000700008220 */ /* 0x080fe20000400000 */
[----:B------:R-:W-:-:S04]  /*2120*/  @!P0 FMUL R11, R12, |R7| ;  /* 0x400000070c0b8220 */ /* 0x000fc80000400000 */
[----:B------:R-:W-:-:S04]  /*2130*/  @!P0 FFMA R0, R0, |R7|, R11 ;  /* 0x4000000700008223 */ /* 0x000fc8000000000b */
[----:B--2---:R-:W-:Y:S01]  /*2140*/  @!P0 FADD R3, R0, 1 ;  /* 0x3f80000000038421 */ /* 0x004fe20000000000 */
[----:B------:R-:W-:Y:S06]  /*2150*/  @!P0 BRA `(.L_x_344) ;  /* 0x0000000000248947 */ /* 0x000fec0003800000 */
        /* <DEDUP_REMOVED lines=9> */
.L_x_344:
[----:B------:R-:W-:Y:S05]  /*21f0*/  BSYNC.RECONVERGENT B0 ;  /* 0x0000000000007941 */ /* 0x000fea0003800200 */
.L_x_343:
[----:B------:R-:W-:Y:S01]  /*2200*/  FMUL R0, R8, R3 ;  /* 0x0000000308007220 */ /* 0x000fe20000400000 */
[C---:B------:R-:W-:Y:S01]  /*2210*/  @!P1 FMUL R12, |R9|.reuse, 1.5 ;  /* 0x3fc00000090c9820 */ /* 0x040fe20000400200 */
[C---:B------:R-:W-:Y:S01]  /*2220*/  @!P1 FMUL R5, |R9|.reuse, -2.5 ;  /* 0xc020000009059820 */ /* 0x040fe20000400200 */
[----:B------:R-:W-:Y:S01]  /*2230*/  BSSY.RECONVERGENT B0, `(.L_x_345) ;  /* 0x0000016000007945 */ /* 0x000fe20003800200 */
[----:B-----5:R-:W-:Y:S01]  /*2240*/  FFMA R13, R0, R13, RZ ;  /* 0x0000000d000d7223 */ /* 0x020fe200000000ff */
[----:B------:R-:W-:Y:S01]  /*2250*/  FMUL R0, R10, R3 ;  /* 0x000000030a007220 */ /* 0x000fe20000400000 */
[C---:B------:R-:W-:Y:S01]  /*2260*/  @!P1 FMUL R12, |R9|.reuse, R12 ;  /* 0x0000000c090c9220 */ /* 0x040fe20000400200 */
[----:B------:R-:W-:Y:S02]  /*2270*/  FSETP.GTU.AND P2, PT, |R6|, 1, PT ;  /* 0x3f8000000600780b */ /* 0x000fe40003f4c200 */
[----:B------:R-:W-:Y:S01]  /*2280*/  FFMA R13, R0, R14, R13 ;  /* 0x0000000e000d7223 */ /* 0x000fe2000000000d */
[----:B------:R-:W-:Y:S01]  /*2290*/  @!P1 FMUL R14, |R9|, R5 ;  /* 0x00000005090e9220 */ /* 0x000fe20000400200 */
[----:B------:R-:W-:-:S03]  /*22a0*/  FMUL R0, R36, R3 ;  /* 0x0000000324007220 */ /* 0x000fc60000400000 */
[----:B------:R-:W-:Y:S01]  /*22b0*/  @!P1 FFMA R12, |R9|, R12, R14 ;  /* 0x0000000c090c9223 */ /* 0x000fe2000000020e */
[----:B------:R-:W-:Y:S01]  /*22c0*/  FFMA R13, R0, R18, R13 ;  /* 0x00000012000d7223 */ /* 0x000fe2000000000d */
[----:B------:R-:W-:Y:S02]  /*22d0*/  FMUL R0, R40, R3 ;  /* 0x0000000328007220 */ /* 0x000fe40000400000 */
[----:B------:R-:W-:Y:S01]  /*22e0*/  @!P1 FADD R11, R12, 1 ;  /* 0x3f8000000c0b9421 */ /* 0x000fe20000000000 */
[----:B------:R-:W-:Y:S06]  /*22f0*/  @!P1 BRA `(.L_x_346) ;  /* 0x0000000000249947 */ /* 0x000fec0003800000 */
        /* <DEDUP_REMOVED lines=9> */
.L_x_346:
[----:B------:R-:W-:Y:S05]  /*2390*/  BSYNC.RECONVERGENT B0 ;  /* 0x0000000000007941 */ /* 0x000fea0003800200 */
.L_x_345:
[----:B------:R-:W-:Y:S01]  /*23a0*/  FFMA R0, R0, R20, R13 ;  /* 0x0000001400007223 */ /* 0x000fe2000000000d */
[-C--:B------:R-:W-:Y:S01]  /*23b0*/  FMUL R3, R8, R11.reuse ;  /* 0x0000000b08037220 */ /* 0x080fe20000400000 */
[C---:B------:R-:W-:Y:S01]  /*23c0*/  @!P2 FMUL R5, |R6|.reuse, 1.5 ;  /* 0x3fc000000605a820 */ /* 0x040fe20000400200 */
[----:B------:R-:W-:Y:S01]  /*23d0*/  @!P2 FMUL R7, |R6|, -2.5 ;  /* 0xc02000000607a820 */ /* 0x000fe20000400200 */
[----:B------:R-:W-:Y:S01]  /*23e0*/  BSSY.RECONVERGENT B0, `(.L_x_347) ;  /* 0x0000016000007945 */ /* 0x000fe20003800200 */
[----:B------:R-:W-:Y:S01]  /*23f0*/  FFMA R3, R3, R22, R0 ;  /* 0x0000001603037223 */ /* 0x000fe20000000000 */
[----:B------:R-:W-:Y:S01]  /*2400*/  FMUL R0, R10, R11 ;  /* 0x0000000b0a007220 */ /* 0x000fe20000400000 */
[C---:B------:R-:W-:Y:S01]  /*2410*/  @!P2 FMUL R5, |R6|.reuse, R5 ;  /* 0x000000050605a220 */ /* 0x040fe20000400200 */
[----:B------:R-:W-:Y:S01]  /*2420*/  @!P2 FMUL R7, |R6|, R7 ;  /* 0x000000070607a220 */ /* 0x000fe20000400200 */
[----:B------:R-:W-:Y:S01]  /*2430*/  FSETP.GTU.AND P1, PT, |R41|, 1, PT ;  /* 0x3f8000002900780b */ /* 0x000fe20003f2c200 */
[----:B------:R-:W-:Y:S01]  /*2440*/  FFMA R3, R0, R24, R3 ;  /* 0x0000001800037223 */ /* 0x000fe20000000003 */
[----:B------:R-:W-:Y:S01]  /*2450*/  FMUL R0, R36, R11 ;  /* 0x0000000b24007220 */ /* 0x000fe20000400000 */
[----:B------:R-:W-:-:S03]  /*2460*/  @!P2 FFMA R5, |R6|, R5, R7 ;  /* 0x000000050605a223 */ /* 0x000fc60000000207 */
[----:B------:R-:W-:Y:S01]  /*2470*/  FFMA R3, R0, R26, R3 ;  /* 0x0000001a00037223 */ /* 0x000fe20000000003 */
[----:B------:R-:W-:Y:S01]  /*2480*/  FMUL R0, R40, R11 ;  /* 0x0000000b28007220 */ /* 0x000fe20000400000 */
        /* <DEDUP_REMOVED lines=8> */
[----:B------:R-:W-:-:S03]  /*2510*/  HFMA2 R7, -RZ, RZ, 0, 0 ;  /* 0x00000000ff077431 */ /* 0x000fc600000001ff */
[----:B------:R-:W-:-:S04]  /*2520*/  @!P0 FFMA R5, |R6|, -4, R5 ;  /* 0xc080000006058823 */ /* 0x000fc80000000205 */
[----:B------:R-:W-:-:S07]  /*2530*/  @!P0 FADD R7, R5, 2 ;  /* 0x4000000005078421 */ /* 0x000fce0000000000 */
.L_x_348:
[----:B------:R-:W-:Y:S05]  /*2540*/  BSYNC.RECONVERGENT B0 ;  /* 0x0000000000007941 */ /* 0x000fea0003800200 */
.L_x_347:
[----:B------:R-:W-:Y:S01]  /*2550*/  FFMA R0, R0, R28, R3 ;  /* 0x0000001c00007223 */ /* 0x000fe20000000003 */
[-C--:B------:R-:W-:Y:S01]  /*2560*/  FMUL R3, R8, R7.reuse ;  /* 0x0000000708037220 */ /* 0x080fe20000400000 */
[C---:B------:R-:W-:Y:S01]  /*2570*/  @!P1 FMUL R6, |R41|.reuse, 1.5 ;  /* 0x3fc0000029069820 */ /* 0x040fe20000400200 */
[----:B------:R-:W-:Y:S01]  /*2580*/  @!P1 FMUL R12, |R41|, -2.5 ;  /* 0xc0200000290c9820 */ /* 0x000fe20000400200 */
[----:B------:R-:W-:Y:S01]  /*2590*/  BSSY.RECONVERGENT B0, `(.L_x_349) ;  /* 0x0000015000007945 */ /* 0x000fe20003800200 */
[----:B------:R-:W-:Y:S01]  /*25a0*/  FFMA R3, R3, R42, R0 ;  /* 0x0000002a03037223 */ /* 0x000fe20000000000 */
[-C--:B------:R-:W-:Y:S01]  /*25b0*/  FMUL R0, R10, R7.reuse ;  /* 0x000000070a007220 */ /* 0x080fe20000400000 */
[C---:B------:R-:W-:Y:S01]  /*25c0*/  @!P1 FMUL R6, |R41|.reuse, R6 ;  /* 0x0000000629069220 */ /* 0x040fe20000400200 */
[C---:B------:R-:W-:Y:S02]  /*25d0*/  @!P1 FMUL R12, |R41|.reuse, R12 ;  /* 0x0000000c290c9220 */ /* 0x040fe40000400200 */
        /* <DEDUP_REMOVED lines=16> */
.L_x_350:
[----:B------:R-:W-:Y:S05]  /*26e0*/  BSYNC.RECONVERGENT B0 ;  /* 0x0000000000007941 */ /* 0x000fea0003800200 */
.L_x_349:
[----:B------:R-:W-:Y:S01]  /*26f0*/  FFMA R0, R0, R34, R3 ;  /* 0x0000002200007223 */ /* 0x000fe20000000003 */
[-C--:B------:R-:W-:Y:S01]  /*2700*/  FMUL R3, R8, R5.reuse ;  /* 0x0000000508037220 */ /* 0x080fe20000400000 */
[-C--:B------:R-:W-:Y:S01]  /*2710*/  FMUL R10, R10, R5.reuse ;  /* 0x000000050a0a7220 */ /* 0x080fe20000400000 */
[-C--:B------:R-:W-:Y:S01]  /*2720*/  FMUL R36, R36, R5.reuse ;  /* 0x0000000524247220 */ /* 0x080fe20000400000 */
[----:B------:R-:W-:Y:S01]  /*2730*/  FMUL R40, R40, R5 ;  /* 0x0000000528287220 */ /* 0x000fe20000400000 */
[----:B------:R-:W-:-:S04]  /*2740*/  FFMA R3, R3, R2, R0 ;  /* 0x0000000203037223 */ /* 0x000fc80000000000 */
[----:B------:R-:W-:-:S04]  /*2750*/  FFMA R3, R10, R4, R3 ;  /* 0x000000040a037223 */ /* 0x000fc80000000003 */
[----:B------:R-:W-:-:S04]  /*2760*/  FFMA R3, R36, R44, R3 ;  /* 0x0000002c24037223 */ /* 0x000fc80000000003 */
[----:B------:R-:W-:-:S05]  /*2770*/  FFMA R3, R40, R30, R3 ;  /* 0x0000001e28037223 */ /* 0x000fca0000000003 */
[----:B------:R-:W-:Y:S01]  /*2780*/  STG.E desc[UR4][R16.64+0x8], R3 ;  /* 0x0000080310007986 */ /* 0x000fe2000c101904 */
[----:B------:R-:W-:Y:S05]  /*2790*/  EXIT ;  /* 0x000000000000794d */ /* 0x000fea0003800000 */
        .weak           $__internal_2_$__cuda_sm3x_div_rn_noftz_f32_slowpath
        .type           $__internal_2_$__cuda_sm3x_div_rn_noftz_f32_slowpath,@function
        .size           $__internal_2_$__cuda_sm3x_div_rn_noftz_f32_slowpath,(.L_x_1310 - $__internal_2_$__cuda_sm3x_div_rn_noftz_f32_slowpath)
$__internal_2_$__cuda_sm3x_div_rn_noftz_f32_slowpath:
[----:B------:R-:W-:Y:S02]  /*27a0*/  SHF.R.U32.HI R6, RZ, 0x17, R3 ;  /* 0x00000017ff067819 */ /* 0x000fe40000011603 */
[----:B------:R-:W-:Y:S02]  /*27b0*/  SHF.R.U32.HI R5, RZ, 0x17, R0 ;  /* 0x00000017ff057819 */ /* 0x000fe40000011600 */
[----:B------:R-:W-:Y:S02]  /*27c0*/  LOP3.LUT R12, R6, 0xff, RZ, 0xc0, !PT ;  /* 0x000000ff060c7812 */ /* 0x000fe400078ec0ff */
[----:B------:R-:W-:Y:S02]  /*27d0*/  LOP3.LUT R10, R5, 0xff, RZ, 0xc0, !PT ;  /* 0x000000ff050a7812 */ /* 0x000fe400078ec0ff */
[----:B------:R-:W-:Y:S02]  /*27e0*/  IADD3 R7, PT, PT, R12, -0x1, RZ ;  /* 0xffffffff0c077810 */ /* 0x000fe40007ffe0ff */
[----:B------:R-:W-:-:S02]  /*27f0*/  IADD3 R6, PT, PT, R10, -0x1, RZ ;  /* 0xffffffff0a067810 */ /* 0x000fc40007ffe0ff */
[----:B------:R-:W-:-:S04]  /*2800*/  ISETP.GT.U32.AND P0, PT, R7, 0xfd, PT ;  /* 0x000000fd0700780c */ /* 0x000fc80003f04070 */
        /* <DEDUP_REMOVED lines=26> */
.L_x_351:
[----:B------:R-:W-:-:S04]  /*29b0*/  LEA R6, R12, 0xc0800000, 0x17 ;  /* 0xc08000000c067811 */ /* 0x000fc800078eb8ff */
[----:B------:R-:W-:Y:S02]  /*29c0*/  IADD3 R6, PT, PT, -R6, R3, RZ ;  /* 0x0000000306067210 */ /* 0x000fe40007ffe1ff */
[----:B------:R-:W-:Y:S02]  /*29d0*/  IADD3 R3, PT, PT, R10, -0x7f, RZ ;  /* 0xffffff810a037810 */ /* 0x000fe40007ffe0ff */
[----:B------:R0:W1:Y:S01]  /*29e0*/  MUFU.RCP R7, R6 ;  /* 0x0000000600077308 */ /* 0x0000620000001000 */
[----:B------:R-:W-:Y:S02]  /*29f0*/  FADD.FTZ R11, -R6, -RZ ;  /* 0x800000ff060b7221 */ /* 0x000fe40000010100 */
[C---:B------:R-:W-:Y:S01]  /*2a00*/  IMAD R0, R3.reuse, -0x800000, R0 ;  /* 0xff80000003007824 */ /* 0x040fe200078e0200 */
        /* <DEDUP_REMOVED lines=17> */
[----:B------:R-:W-:Y:S02]  /*2b20*/  ISETP.GE.AND P0, PT, R12, 0x1, PT ;  /* 0x000000010c00780c */ /* 0x000fe40003f06270 */
[----:B------:R-:W-:-:S11]  /*2b30*/  MOV R0, R11 ;  /* 0x0000000b00007202 */ /* 0x000fd60000000f00 */
[----:B------:R-:W-:Y:S05]  /*2b40*/  @P0 BRA `(.L_x_358) ;  /* 0x00000000009c0947 */ /* 0x000fea0003800000 */
[----:B------:R-:W-:Y:S02]  /*2b50*/  ISETP.GE.AND P0, PT, R12, -0x18, PT ;  /* 0xffffffe80c00780c */ /* 0x000fe40003f06270 */
[----:B------:R-:W-:-:S04]  /*2b60*/  LOP3.LUT R16, R11, 0x80000000, RZ, 0xc0, !PT ;  /* 0x800000000b107812 */ /* 0x000fc800078ec0ff */
[----:B------:R-:W-:-:S07]  /*2b70*/  MOV R0, R16 ;  /* 0x0000001000007202 */ /* 0x000fce0000000f00 */
[----:B------:R-:W-:Y:S05]  /*2b80*/  @!P0 BRA `(.L_x_358) ;  /* 0x00000000008c8947 */ /* 0x000fea0003800000 */
[-CC-:B------:R-:W-:Y:S01]  /*2b90*/  FFMA.RZ R0, R14, R10.reuse, R7.reuse ;  /* 0x0000000a0e007223 */ /* 0x180fe2000000c007 */
[----:B------:R-:W-:Y:S01]  /*2ba0*/  IADD3 R6, PT, PT, R12, 0x20, RZ ;  /* 0x000000200c067810 */ /* 0x000fe20007ffe0ff */
[-CC-:B------:R-:W-:Y:S01]  /*2bb0*/  FFMA.RM R3, R14, R10.reuse, R7.reuse ;  /* 0x0000000a0e037223 */ /* 0x180fe20000004007 */
[----:B------:R-:W-:Y:S02]  /*2bc0*/  ISETP.NE.AND P2, PT, R12, RZ, PT ;  /* 0x000000ff0c00720c */ /* 0x000fe40003f45270 */
[----:B------:R-:W-:Y:S01]  /*2bd0*/  LOP3.LUT R5, R0, 0x7fffff, RZ, 0xc0, !PT ;  /* 0x007fffff00057812 */ /* 0x000fe200078ec0ff */
[----:B------:R-:W-:Y:S01]  /*2be0*/  FFMA.RP R0, R14, R10, R7 ;  /* 0x0000000a0e007223 */ /* 0x000fe20000008007 */
[C---:B------:R-:W-:Y:S02]  /*2bf0*/  ISETP.NE.AND P1, PT, R12.reuse, RZ, PT ;  /* 0x000000ff0c00720c */ /* 0x040fe40003f25270 */
[----:B------:R-:W-:Y:S02]  /*2c00*/  LOP3.LUT R5, R5, 0x800000, RZ, 0xfc, !PT ;  /* 0x0080000005057812 */ /* 0x000fe400078efcff */
[----:B------:R-:W-:-:S02]  /*2c10*/  IADD3 R7, PT, PT, -R12, RZ, RZ ;  /* 0x000000ff0c077210 */ /* 0x000fc40007ffe1ff */
[----:B------:R-:W-:Y:S02]  /*2c20*/  SHF.L.U32 R6, R5, R6, RZ ;  /* 0x0000000605067219 */ /* 0x000fe400000006ff */
[----:B------:R-:W-:Y:S02]  /*2c30*/  FSETP.NEU.FTZ.AND P0, PT, R0, R3, PT ;  /* 0x000000030000720b */ /* 0x000fe40003f1d000 */
[----:B------:R-:W-:Y:S02]  /*2c40*/  SEL R0, R7, RZ, P2 ;  /* 0x000000ff07007207 */ /* 0x000fe40001000000 */
[----:B------:R-:W-:Y:S02]  /*2c50*/  ISETP.NE.AND P1, PT, R6, RZ, P1 ;  /* 0x000000ff0600720c */ /* 0x000fe40000f25270 */
[----:B------:R-:W-:Y:S02]  /*2c60*/  SHF.R.U32.HI R0, RZ, R0, R5 ;  /* 0x00000000ff007219 */ /* 0x000fe40000011605 */
[----:B------:R-:W-:-:S02]  /*2c70*/  PLOP3.LUT P0, PT, P0, P1, PT, 0xf8, 0x8f ;  /* 0x00000000008f781c */ /* 0x000fc40000703f70 */
[----:B------:R-:W-:Y:S02]  /*2c80*/  SHF.R.U32.HI R6, RZ, 0x1, R0 ;  /* 0x00000001ff067819 */ /* 0x000fe40000011600 */
[----:B------:R-:W-:-:S04]  /*2c90*/  SEL R3, RZ, 0x1, !P0 ;  /* 0x00000001ff037807 */ /* 0x000fc80004000000 */
[----:B------:R-:W-:-:S04]  /*2ca0*/  LOP3.LUT R3, R3, 0x1, R6, 0xf8, !PT ;  /* 0x0000000103037812 */ /* 0x000fc800078ef806 */
[----:B------:R-:W-:-:S04]  /*2cb0*/  LOP3.LUT R3, R3, R0, RZ, 0xc0, !PT ;  /* 0x0000000003037212 */ /* 0x000fc800078ec0ff */
[----:B------:R-:W-:-:S04]  /*2cc0*/  IADD3 R3, PT, PT, R6, R3, RZ ;  /* 0x0000000306037210 */ /* 0x000fc80007ffe0ff */
[----:B------:R-:W-:Y:S01]  /*2cd0*/  LOP3.LUT R0, R3, R16, RZ, 0xfc, !PT ;  /* 0x0000001003007212 */ /* 0x000fe200078efcff */
[----:B------:R-:W-:Y:S06]  /*2ce0*/  BRA `(.L_x_358) ;  /* 0x0000000000347947 */ /* 0x000fec0003800000 */
.L_x_357:
[----:B------:R-:W-:-:S04]  /*2cf0*/  LOP3.LUT R0, R11, 0x80000000, RZ, 0xc0, !PT ;  /* 0x800000000b007812 */ /* 0x000fc800078ec0ff */
[----:B------:R-:W-:Y:S01]  /*2d00*/  LOP3.LUT R0, R0, 0x7f800000, RZ, 0xfc, !PT ;  /* 0x7f80000000007812 */ /* 0x000fe200078efcff */
[----:B------:R-:W-:Y:S06]  /*2d10*/  BRA `(.L_x_358) ;  /* 0x0000000000287947 */ /* 0x000fec0003800000 */
.L_x_356:
[----:B------:R-:W-:Y:S01]  /*2d20*/  LEA R0, R6, R11, 0x17 ;  /* 0x0000000b06007211 */ /* 0x000fe200078eb8ff */
[----:B------:R-:W-:Y:S06]  /*2d30*/  BRA `(.L_x_358) ;  /* 0x0000000000207947 */ /* 0x000fec0003800000 */
.L_x_355:
[----:B------:R-:W-:-:S04]  /*2d40*/  LOP3.LUT R0, R3, 0x80000000, R0, 0x48, !PT ;  /* 0x8000000003007812 */ /* 0x000fc800078e4800 */
[----:B------:R-:W-:Y:S01]  /*2d50*/  LOP3.LUT R0, R0, 0x7f800000, RZ, 0xfc, !PT ;  /* 0x7f80000000007812 */ /* 0x000fe200078efcff */
[----:B------:R-:W-:Y:S06]  /*2d60*/  BRA `(.L_x_358) ;  /* 0x0000000000147947 */ /* 0x000fec0003800000 */
.L_x_354:
[----:B------:R-:W-:Y:S01]  /*2d70*/  LOP3.LUT R0, R3, 0x80000000, R0, 0x48, !PT ;  /* 0x8000000003007812 */ /* 0x000fe200078e4800 */
[----:B------:R-:W-:Y:S06]  /*2d80*/  BRA `(.L_x_358) ;  /* 0x00000000000c7947 */ /* 0x000fec0003800000 */
.L_x_353:
[----:B------:R-:W0:Y:S01]  /*2d90*/  MUFU.RSQ R0, -QNAN ;  /* 0xffc0000000007908 */ /* 0x000e220000001400 */
[----:B------:R-:W-:Y:S05]  /*2da0*/  BRA `(.L_x_358) ;  /* 0x0000000000047947 */ /* 0x000fea0003800000 */
.L_x_352:
[----:B------:R-:W-:-:S07]  /*2db0*/  FADD.FTZ R0, R0, R3 ;  /* 0x0000000300007221 */ /* 0x000fce0000010000 */
.L_x_358:
[----:B------:R-:W-:-:S04]  /*2dc0*/  HFMA2 R5, -RZ, RZ, 0, 0 ;  /* 0x00000000ff057431 */ /* 0x000fc800000001ff */
[----:B0-----:R-:W-:Y:S05]  /*2dd0*/  RET.REL.NODEC R4 `(_Z12resizeKernelIfLi3E17CubicInterpolatorIfLi3EEEvPKT_i8NppiSize8NppiRectPS2_iS5_S6_) ;  /* 0xffffffd004887950 */ /* 0x001fea0003c3ffff */
.L_x_359:
        /* <DEDUP_REMOVED lines=10> */
.L_x_1310:


//--------------------- .text._Z12resizeKernelIfLi3E20BilinearInterpolatorIfLi3EEEvPKT_i8NppiSize8NppiRectPS2_iS5_S6_ --------------------------
	.section	.text._Z12resizeKernelIfLi3E20BilinearInterpolatorIfLi3EEEvPKT_i8NppiSize8NppiRectPS2_iS5_S6_,"ax",@progbits
	.align	128
        .global         _Z12resizeKernelIfLi3E20BilinearInterpolatorIfLi3EEEvPKT_i8NppiSize8NppiRectPS2_iS5_S6_
        .type           _Z12resizeKernelIfLi3E20BilinearInterpolatorIfLi3EEEvPKT_i8NppiSize8NppiRectPS2_iS5_S6_,@function
        .size           _Z12resizeKernelIfLi3E20BilinearInterpolatorIfLi3EEEvPKT_i8NppiSize8NppiRectPS2_iS5_S6_,(.L_x_1311 - _Z12resizeKernelIfLi3E20BilinearInterpolatorIfLi3EEEvPKT_i8NppiSize8NppiRectPS2_iS5_S6_)
        .other          _Z12resizeKernelIfLi3E20BilinearInterpolatorIfLi3EEEvPKT_i8NppiSize8NppiRectPS2_iS5_S6_,@"STO_CUDA_ENTRY STV_DEFAULT"
_Z12resizeKernelIfLi3E20BilinearInterpolatorIfLi3EEEvPKT_i8NppiSize8NppiRectPS2_iS5_S6_:
.text._Z12resizeKernelIfLi3E20BilinearInterpolatorIfLi3EEEvPKT_i8NppiSize8NppiRectPS2_iS5_S6_:
        /* <DEDUP_REMOVED lines=26> */
[----:B------:R-:W-:Y:S05]  /*01a0*/  CALL.REL.NOINC `($__internal_3_$__cuda_sm3x_div_rn_noftz_f32_slowpath) ;  /* 0x0000000400847944 */ /* 0x000fea0003c00000 */
[----:B------:R-:W-:-:S07]  /*01b0*/  IMAD.MOV.U32 R13, RZ, RZ, R0 ;  /* 0x000000ffff0d7224 */ /* 0x000fce00078e0000 */
.L_x_360:
[----:B------:R-:W0:Y:S02]  /*01c0*/  LDCU UR4, c[0x0][0x3c8] ;  /* 0x00007900ff0477ac */ /* 0x000e240008000800 */
[----:B0-----:R-:W-:Y:S01]  /*01d0*/  I2FP.F32.U32 R3, UR4 ;  /* 0x0000000400037c45 */ /* 0x001fe20008201000 */
[----:B------:R-:W0:Y:S03]  /*01e0*/  LDCU UR4, c[0x0][0x3a0] ;  /* 0x00007400ff0477ac */ /* 0x000e260008000800 */
[----:B------:R-:W1:Y:S01]  /*01f0*/  MUFU.RCP R2, R3 ;  /* 0x0000000300027308 */ /* 0x000e620000001000 */
[----:B0-----:R-:W-:Y:S01]  /*0200*/  I2FP.F32.S32 R0, UR4 ;  /* 0x0000000400007c45 */ /* 0x001fe20008201400 */
[----:B------:R-:W0:Y:S01]  /*0210*/  LDCU.64 UR4, c[0x0][0x358] ;  /* 0x00006b00ff0477ac */ /* 0x000e220008000a00 */
[----:B-1----:R-:W-:-:S05]  /*0220*/  FFMA R5, -R3, R2, 1 ;  /* 0x3f80000003057423 */ /* 0x002fca0000000102 */
[----:B------:R-:W1:Y:S01]  /*0230*/  FCHK P0, R0, R3 ;  /* 0x0000000300007302 */ /* 0x000e620000000000 */
[----:B------:R-:W-:-:S04]  /*0240*/  FFMA R5, R2, R5, R2 ;  /* 0x0000000502057223 */ /* 0x000fc80000000002 */
[----:B------:R-:W-:-:S04]  /*0250*/  FFMA R2, R0, R5, RZ ;  /* 0x0000000500027223 */ /* 0x000fc800000000ff */
[----:B------:R-:W-:-:S04]  /*0260*/  FFMA R4, -R3, R2, R0 ;  /* 0x0000000203047223 */ /* 0x000fc80000000100 */
[----:B------:R-:W-:Y:S01]  /*0270*/  FFMA R4, R5, R4, R2 ;  /* 0x0000000405047223 */ /* 0x000fe20000000002 */
[----:B01----:R-:W-:Y:S06]  /*0280*/  @!P0 BRA `(.L_x_361) ;  /* 0x00000000000c8947 */ /* 0x003fec0003800000 */
[----:B------:R-:W-:-:S07]  /*0290*/  MOV R2, 0x2b0 ;  /* 0x000002b000027802 */ /* 0x000fce0000000f00 */
[----:B------:R-:W-:Y:S05]  /*02a0*/  CALL.REL.NOINC `($__internal_3_$__cuda_sm3x_div_rn_noftz_f32_slowpath) ;  /* 0x0000000400447944 */ /* 0x000fea0003c00000 */
[----:B------:R-:W-:-:S07]  /*02b0*/  IMAD.MOV.U32 R4, RZ, RZ, R0 ;  /* 0x000000ffff047224 */ /* 0x000fce00078e0000 */
.L_x_361:
[----:B------:R-:W0:Y:S01]  /*02c0*/  LDC.64 R2, c[0x0][0x398] ;  /* 0x0000e600ff027b82 */ /* 0x000e220000000a00 */
[----:B------:R-:W-:Y:S01]  /*02d0*/  I2FP.F32.U32 R5, R9 ;  /* 0x0000000900057245 */ /* 0x000fe20000201000 */
[----:B------:R-:W1:Y:S01]  /*02e0*/  LDCU UR6, c[0x0][0x388] ;  /* 0x00007100ff0677ac */ /* 0x000e620008000800 */
[----:B------:R-:W2:Y:S05]  /*02f0*/  LDCU.64 UR8, c[0x0][0x380] ;  /* 0x00007000ff0877ac */ /* 0x000eaa0008000a00 */
[----:B------:R-:W3:Y:S01]  /*0300*/  LDC R14, c[0x0][0x394] ;  /* 0x0000e500ff0e7b82 */ /* 0x000ee20000000800 */
[----:B------:R-:W4:Y:S01]  /*0310*/  LDCU UR7, c[0x0][0x3b0] ;  /* 0x00007600ff0777ac */ /* 0x000f220008000800 */
[----:B------:R-:W5:Y:S06]  /*0320*/  LDCU UR10, c[0x0][0x3bc] ;  /* 0x00007780ff0a77ac */ /* 0x000f6c0008000800 */
[----:B------:R-:W1:Y:S01]  /*0330*/  LDC R11, c[0x0][0x3a0] ;  /* 0x0000e800ff0b7b82 */ /* 0x000e620000000800 */
[----:B0-----:R-:W-:-:S05]  /*0340*/  I2FP.F32.S32 R0, R2 ;  /* 0x0000000200007245 */ /* 0x001fca0000201400 */
[----:B------:R-:W-:Y:S01]  /*0350*/  FFMA R0, R5, R4, R0 ;  /* 0x0000000405007223 */ /* 0x000fe20000000000 */
[----:B------:R-:W-:Y:S02]  /*0360*/  I2FP.F32.S32 R4, R8 ;  /* 0x0000000800047245 */ /* 0x000fe40000201400 */
[----:B---3--:R-:W-:Y:S01]  /*0370*/  I2FP.F32.S32 R5, R14 ;  /* 0x0000000e00057245 */ /* 0x008fe20000201400 */
[----:B------:R-:W0:Y:S04]  /*0380*/  F2I.TRUNC.NTZ R7, R0 ;  /* 0x0000000000077305 */ /* 0x000e28000020f100 */
[----:B------:R-:W-:Y:S01]  /*0390*/  FFMA R13, R4, R13, R5 ;  /* 0x0000000d040d7223 */ /* 0x000fe20000000005 */
[----:B-1----:R-:W-:-:S03]  /*03a0*/  IADD3 R4, PT, PT, R11, -0x1, R2 ;  /* 0xffffffff0b047810 */ /* 0x002fc60007ffe002 */
[----:B------:R-:W1:Y:S01]  /*03b0*/  F2I.TRUNC.NTZ R5, R13 ;  /* 0x0000000d00057305 */ /* 0x000e62000020f100 */
[C---:B0-----:R-:W-:Y:S02]  /*03c0*/  VIMNMX R12, PT, PT, R7.reuse, R2, !PT ;  /* 0x00000002070c7248 */ /* 0x041fe40007fe0100 */
[----:B------:R-:W-:Y:S02]  /*03d0*/  VIADDMNMX R4, R7, 0x1, R4, PT ;  /* 0x0000000107047846 */ /* 0x000fe40003800104 */
[----:B------:R-:W-:Y:S01]  /*03e0*/  IADD3 R2, PT, PT, R3, -0x1, R14 ;  /* 0xffffffff03027810 */ /* 0x000fe20007ffe00e */
[----:B------:R-:W-:Y:S02]  /*03f0*/  IMAD R6, R12, UR6, RZ ;  /* 0x000000060c067c24 */ /* 0x000fe4000f8e02ff */
[----:B------:R-:W-:Y:S01]  /*0400*/  IMAD R7, R4, UR6, RZ ;  /* 0x0000000604077c24 */ /* 0x000fe2000f8e02ff */
[----:B-1----:R-:W-:Y:S01]  /*0410*/  VIMNMX R14, PT, PT, R5, R14, !PT ;  /* 0x0000000e050e7248 */ /* 0x002fe20007fe0100 */
[----:B------:R-:W0:Y:S01]  /*0420*/  LDCU UR6, c[0x0][0x3c0] ;  /* 0x00007800ff0677ac */ /* 0x000e220008000800 */
[----:B--2---:R-:W-:-:S02]  /*0430*/  IADD3 R4, P0, PT, R6, UR8, RZ ;  /* 0x0000000806047c10 */ /* 0x004fc4000ff1e0ff */
[----:B------:R-:W-:Y:S02]  /*0440*/  IADD3 R10, P1, PT, R7, UR8, RZ ;  /* 0x00000008070a7c10 */ /* 0x000fe4000ff3e0ff */
[----:B------:R-:W-:Y:S02]  /*0450*/  VIADDMNMX R2, R5, 0x1, R2, PT ;  /* 0x0000000105027846 */ /* 0x000fe40003800102 */
[----:B------:R-:W-:Y:S02]  /*0460*/  LEA.HI.X.SX32 R5, R6, UR9, 0x1, P0 ;  /* 0x0000000906057c11 */ /* 0x000fe400080f0eff */
[----:B------:R-:W-:Y:S01]  /*0470*/  LEA.HI.X.SX32 R11, R7, UR9, 0x1, P1 ;  /* 0x00000009070b7c11 */ /* 0x000fe200088f0eff */
[----:B------:R-:W-:Y:S01]  /*0480*/  IMAD R7, R14, 0x3, RZ ;  /* 0x000000030e077824 */ /* 0x000fe200078e02ff */
[----:B------:R-:W1:Y:S01]  /*0490*/  LDCU.64 UR8, c[0x0][0x3a8] ;  /* 0x00007500ff0877ac */ /* 0x000e620008000a00 */
[----:B------:R-:W-:Y:S02]  /*04a0*/  IMAD R15, R2, 0x3, RZ ;  /* 0x00000003020f7824 */ /* 0x000fe400078e02ff */
[----:B------:R-:W-:-:S04]  /*04b0*/  IMAD.WIDE R2, R7, 0x4, R4 ;  /* 0x0000000407027825 */ /* 0x000fc800078e0204 */
[----:B------:R-:W-:Y:S01]  /*04c0*/  IMAD.WIDE R6, R7, 0x4, R10 ;  /* 0x0000000407067825 */ /* 0x000fe200078e020a */
[----:B------:R-:W2:Y:S03]  /*04d0*/  LDG.E R16, desc[UR4][R2.64] ;  /* 0x0000000402107981 */ /* 0x000ea6000c1e1900 */
[C---:B------:R-:W-:Y:S01]  /*04e0*/  IMAD.WIDE R4, R15.reuse, 0x4, R4 ;  /* 0x000000040f047825 */ /* 0x040fe200078e0204 */
[----:B------:R-:W3:Y:S03]  /*04f0*/  LDG.E R18, desc[UR4][R6.64] ;  /* 0x0000000406127981 */ /* 0x000ee6000c1e1900 */
[----:B------:R-:W-:Y:S01]  /*0500*/  IMAD.WIDE R10, R15, 0x4, R10 ;  /* 0x000000040f0a7825 */ /* 0x000fe200078e020a */
[----:B------:R-:W2:Y:S04]  /*0510*/  LDG.E R17, desc[UR4][R4.64] ;  /* 0x0000000404117981 */ /* 0x000ea8000c1e1900 */
[----:B------:R-:W3:Y:S01]  /*0520*/  LDG.E R19, desc[UR4][R10.64] ;  /* 0x000000040a137981 */ /* 0x000ee2000c1e1900 */
[----:B0-----:R-:W-:Y:S01]  /*0530*/  VIADD R9, R9, UR6 ;  /* 0x0000000609097c36 */ /* 0x001fe20008000000 */
[----:B------:R-:W-:-:S03]  /*0540*/  I2FP.F32.S32 R14, R14 ;  /* 0x0000000e000e7245 */ /* 0x000fc60000201400 */
[----:B----4-:R-:W-:Y:S02]  /*0550*/  IMAD R15, R9, UR7, RZ ;  /* 0x00000007090f7c24 */ /* 0x010fe4000f8e02ff */
[----:B------:R-:W-:Y:S01]  /*0560*/  FADD R13, R13, -R14 ;  /* 0x8000000e0d0d7221 */ /* 0x000fe20000000000 */
[----:B------:R-:W-:Y:S01]  /*0570*/  I2FP.F32.S32 R9, R12 ;  /* 0x0000000c00097245 */ /* 0x000fe20000201400 */
[----:B-----5:R-:W-:Y:S01]  /*0580*/  VIADD R8, R8, UR10 ;  /* 0x0000000a08087c36 */ /* 0x020fe20008000000 */
[----:B-1----:R-:W-:-:S03]  /*0590*/  IADD3 R14, P0, PT, R15, UR8, RZ ;  /* 0x000000080f0e7c10 */ /* 0x002fc6000ff1e0ff */
[----:B------:R-:W-:Y:S01]  /*05a0*/  FADD R0, R0, -R9 ;  /* 0x8000000900007221 */ /* 0x000fe20000000000 */
[----:B------:R-:W-:Y:S01]  /*05b0*/  LEA.HI.X.SX32 R15, R15, UR9, 0x1, P0 ;  /* 0x000000090f0f7c11 */ /* 0x000fe200080f0eff */
[----:B------:R-:W-:-:S04]  /*05c0*/  IMAD R9, R8, 0x3, RZ ;  /* 0x0000000308097824 */ /* 0x000fc800078e02ff */
[----:B------:R-:W-:-:S04]  /*05d0*/  IMAD.WIDE R14, R9, 0x4, R14 ;  /* 0x00000004090e7825 */ /* 0x000fc800078e020e */
[----:B--2---:R-:W-:Y:S01]  /*05e0*/  FADD R17, -R16, R17 ;  /* 0x0000001110117221 */ /* 0x004fe20000000100 */
[----:B---3--:R-:W-:-:S03]  /*05f0*/  FADD R19, -R18, R19 ;  /* 0x0000001312137221 */ /* 0x008fc60000000100 */
[C---:B------:R-:W-:Y:S01]  /*0600*/  FFMA R17, R13.reuse, R17, R16 ;  /* 0x000000110d117223 */ /* 0x040fe20000000010 */
[----:B------:R-:W-:-:S04]  /*0610*/  FFMA R18, R13, R19, R18 ;  /* 0x000000130d127223 */ /* 0x000fc80000000012 */
[----:B------:R-:W-:-:S04]  /*0620*/  FADD R18, -R17, R18 ;  /* 0x0000001211127221 */ /* 0x000fc80000000100 */
[----:B------:R-:W-:-:S05]  /*0630*/  FFMA R17, R0, R18, R17 ;  /* 0x0000001200117223 */ /* 0x000fca0000000011 */
[----:B------:R0:W-:Y:S04]  /*0640*/  STG.E desc[UR4][R14.64], R17 ;  /* 0x000000110e007986 */ /* 0x0001e8000c101904 */
[----:B------:R-:W2:Y:S04]  /*0650*/  LDG.E R8, desc[UR4][R2.64+0x4] ;  /* 0x0000040402087981 */ /* 0x000ea8000c1e1900 */
[----:B------:R-:W2:Y:S04]  /*0660*/  LDG.E R9, desc[UR4][R4.64+0x4] ;  /* 0x0000040404097981 */ /* 0x000ea8000c1e1900 */
[----:B------:R-:W3:Y:S04]  /*0670*/  LDG.E R12, desc[UR4][R6.64+0x4] ;  /* 0x00000404060c7981 */ /* 0x000ee8000c1e1900 */
[----:B------:R-:W3:Y:S01]  /*0680*/  LDG.E R19, desc[UR4][R10.64+0x4] ;  /* 0x000004040a137981 */ /* 0x000ee2000c1e1900 */
[----:B--2---:R-:W-:-:S04]  /*0690*/  FADD R9, -R8, R9 ;  /* 0x0000000908097221 */ /* 0x004fc80000000100 */
[----:B------:R-:W-:Y:S01]  /*06a0*/  FFMA R9, R13, R9, R8 ;  /* 0x000000090d097223 */ /* 0x000fe20000000008 */
[----:B---3--:R-:W-:-:S04]  /*06b0*/  FADD R19, -R12, R19 ;  /* 0x000000130c137221 */ /* 0x008fc80000000100 */
[----:B------:R-:W-:-:S04]  /*06c0*/  FFMA R12, R13, R19, R12 ;  /* 0x000000130d0c7223 */ /* 0x000fc8000000000c */
[----:B------:R-:W-:-:S04]  /*06d0*/  FADD R12, -R9, R12 ;  /* 0x0000000c090c7221 */ /* 0x000fc80000000100 */
[----:B------:R-:W-:-:S05]  /*06e0*/  FFMA R9, R0, R12, R9 ;  /* 0x0000000c00097223 */ /* 0x000fca0000000009 */
[----:B------:R-:W-:Y:S04]  /*06f0*/  STG.E desc[UR4][R14.64+0x4], R9 ;  /* 0x000004090e007986 */ /* 0x000fe8000c101904 */
[----:B------:R-:W2:Y:S04]  /*0700*/  LDG.E R2, desc[UR4][R2.64+0x8] ;  /* 0x0000080402027981 */ /* 0x000ea8000c1e1900 */
[----:B------:R-:W2:Y:S04]  /*0710*/  LDG.E R5, desc[UR4][R4.64+0x8] ;  /* 0x0000080404057981 */ /* 0x000ea8000c1e1900 */
[----:B------:R-:W3:Y:S04]  /*0720*/  LDG.E R6, desc[UR4][R6.64+0x8] ;  /* 0x0000080406067981 */ /* 0x000ee8000c1e1900 */
[----:B------:R-:W3:Y:S01]  /*0730*/  LDG.E R11, desc[UR4][R10.64+0x8] ;  /* 0x000008040a0b7981 */ /* 0x000ee2000c1e1900 */
[----:B--2---:R-:W-:-:S04]  /*0740*/  FADD R8, -R2, R5 ;  /* 0x0000000502087221 */ /* 0x004fc80000000100 */
[----:B0-----:R-:W-:Y:S01]  /*0750*/  FFMA R17, R13, R8, R2 ;  /* 0x000000080d117223 */ /* 0x001fe20000000002 */
[----:B---3--:R-:W-:-:S04]  /*0760*/  FADD R19, -R6, R11 ;  /* 0x0000000b06137221 */ /* 0x008fc80000000100 */
[----:B------:R-:W-:-:S04]  /*0770*/  FFMA R8, R13, R19, R6 ;  /* 0x000000130d087223 */ /* 0x000fc80000000006 */
[----:B------:R-:W-:-:S04]  /*0780*/  FADD R8, -R17, R8 ;  /* 0x0000000811087221 */ /* 0x000fc80000000100 */
[----:B------:R-:W-:-:S05]  /*0790*/  FFMA R17, R0, R8, R17 ;  /* 0x0000000800117223 */ /* 0x000fca0000000011 */
[----:B------:R-:W-:Y:S01]  /*07a0*/  STG.E desc[UR4][R14.64+0x8], R17 ;  /* 0x000008110e007986 */ /* 0x000fe2000c101904 */
[----:B------:R-:W-:Y:S05]  /*07b0*/  EXIT ;  /* 0x000000000000794d */ /* 0x000fea0003800000 */
        .weak           $__internal_3_$__cuda_sm3x_div_rn_noftz_f32_slowpath
        .type           $__internal_3_$__cuda_sm3x_div_rn_noftz_f32_slowpath,@function
        .size           $__internal_3_$__cuda_sm3x_div_rn_noftz_f32_slowpath,(.L_x_1311 - $__internal_3_$__cuda_sm3x_div_rn_noftz_f32_slowpath)
$__internal_3_$__cuda_sm3x_div_rn_noftz_f32_slowpath:
[----:B------:R-:W-:Y:S02]  /*07c0*/  SHF.R.U32.HI R5, RZ, 0x17, R3 ;  /* 0x00000017ff057819 */ /* 0x000fe40000011603 */
[----:B------:R-:W-:Y:S02]  /*07d0*/  SHF.R.U32.HI R4, RZ, 0x17, R0 ;  /* 0x00000017ff047819 */ /* 0x000fe40000011600 */
[----:B------:R-:W-:Y:S02]  /*07e0*/  LOP3.LUT R12, R5, 0xff, RZ, 0xc0, !PT ;  /* 0x000000ff050c7812 */ /* 0x000fe400078ec0ff */
[----:B------:R-:W-:-:S03]  /*07f0*/  LOP3.LUT R10, R4, 0xff, RZ, 0xc0, !PT ;  /* 0x000000ff040a7812 */ /* 0x000fc600078ec0ff */
[----:B------:R-:W-:Y:S01]  /*0800*/  VIADD R6, R12, 0xffffffff ;  /* 0xffffffff0c067836 */ /* 0x000fe20000000000 */
[----:B------:R-:W-:-:S04]  /*0810*/  IADD3 R5, PT, PT, R10, -0x1, RZ ;  /* 0xffffffff0a057810 */ /* 0x000fc80007ffe0ff */
        /* <DEDUP_REMOVED lines=22> */
[----:B------:R-:W-:Y:S02]  /*0980*/  @P0 IMAD.MOV.U32 R4, RZ, RZ, RZ ;  /* 0x000000ffff040224 */ /* 0x000fe400078e00ff */
[----:B------:R-:W-:Y:S01]  /*0990*/  @!P0 FFMA R0, R0, 1.84467440737095516160e+19, RZ ;  /* 0x5f80000000008823 */ /* 0x000fe200000000ff */
[----:B------:R-:W-:Y:S02]  /*09a0*/  @!P0 IMAD.MOV.U32 R4, RZ, RZ, -0x40 ;  /* 0xffffffc0ff048424 */ /* 0x000fe400078e00ff */
[----:B------:R-:W-:-:S03]  /*09b0*/  @!P1 FFMA R3, R3, 1.84467440737095516160e+19, RZ ;  /* 0x5f80000003039823 */ /* 0x000fc600000000ff */
[----:B------:R-:W-:-:S07]  /*09c0*/  @!P1 IADD3 R4, PT, PT, R4, 0x40, RZ ;  /* 0x0000004004049810 */ /* 0x000fce0007ffe0ff */
.L_x_362:
[----:B------:R-:W-:-:S05]  /*09d0*/  LEA R6, R12, 0xc0800000, 0x17 ;  /* 0xc08000000c067811 */ /* 0x000fca00078eb8ff */
[----:B------:R-:W-:Y:S02]  /*09e0*/  IMAD.IADD R6, R3, 0x1, -R6 ;  /* 0x0000000103067824 */ /* 0x000fe400078e0a06 */
[----:B------:R-:W-:Y:S02]  /*09f0*/  VIADD R3, R10, 0xffffff81 ;  /* 0xffffff810a037836 */ /* 0x000fe40000000000 */
[----:B------:R-:W0:Y:S01]  /*0a00*/  MUFU.RCP R5, R6 ;  /* 0x0000000600057308 */ /* 0x000e220000001000 */
[----:B------:R-:W-:Y:S01]  /*0a10*/  FADD.FTZ R7, -R6, -RZ ;  /* 0x800000ff06077221 */ /* 0x000fe20000010100 */
[----:B------:R-:W-:-:S03]  /*0a20*/  IMAD R0, R3, -0x800000, R0 ;  /* 0xff80000003007824 */ /* 0x000fc600078e0200 */
        /* <DEDUP_REMOVED lines=10> */
[----:B------:R-:W-:-:S04]  /*0ad0*/  LOP3.LUT R3, R3, 0xff, RZ, 0xc0, !PT ;  /* 0x000000ff03037812 */ /* 0x000fc800078ec0ff */
[----:B------:R-:W-:-:S05]  /*0ae0*/  IADD3 R7, PT, PT, R3, R5, RZ ;  /* 0x0000000503077210 */ /* 0x000fca0007ffe0ff */
        /* <DEDUP_REMOVED lines=11> */
[C---:B------:R-:W-:Y:S02]  /*0ba0*/  VIADD R6, R7.reuse, 0x20 ;  /* 0x0000002007067836 */ /* 0x040fe40000000000 */
[CCC-:B------:R-:W-:Y:S01]  /*0bb0*/  FFMA.RM R4, R14.reuse, R10.reuse, R11.reuse ;  /* 0x0000000a0e047223 */ /* 0x1c0fe2000000400b */
[----:B------:R-:W-:Y:S02]  /*0bc0*/  ISETP.NE.AND P2, PT, R7, RZ, PT ;  /* 0x000000ff0700720c */ /* 0x000fe40003f45270 */
[----:B------:R-:W-:Y:S01]  /*0bd0*/  LOP3.LUT R5, R3, 0x7fffff, RZ, 0xc0, !PT ;  /* 0x007fffff03057812 */ /* 0x000fe200078ec0ff */
[----:B------:R-:W-:Y:S01]  /*0be0*/  FFMA.RP R3, R14, R10, R11 ;  /* 0x0000000a0e037223 */ /* 0x000fe2000000800b */
[----:B------:R-:W-:Y:S01]  /*0bf0*/  ISETP.NE.AND P1, PT, R7, RZ, PT ;  /* 0x000000ff0700720c */ /* 0x000fe20003f25270 */
[----:B------:R-:W-:Y:S01]  /*0c00*/  IMAD.MOV R7, RZ, RZ, -R7 ;  /* 0x000000ffff077224 */ /* 0x000fe200078e0a07 */
[----:B------:R-:W-:-:S02]  /*0c10*/  LOP3.LUT R5, R5, 0x800000, RZ, 0xfc, !PT ;  /* 0x0080000005057812 */ /* 0x000fc400078efcff */
[----:B------:R-:W-:Y:S02]  /*0c20*/  FSETP.NEU.FTZ.AND P0, PT, R3, R4, PT ;  /* 0x000000040300720b */ /* 0x000fe40003f1d000 */
[----:B------:R-:W-:Y:S02]  /*0c30*/  SHF.L.U32 R6, R5, R6, RZ ;  /* 0x0000000605067219 */ /* 0x000fe400000006ff */
        /* <DEDUP_REMOVED lines=11> */
.L_x_368:
[----:B------:R-:W-:-:S04]  /*0cf0*/  LOP3.LUT R0, R0, 0x80000000, RZ, 0xc0, !PT ;  /* 0x8000000000007812 */ /* 0x000fc800078ec0ff */
[----:B------:R-:W-:Y:S01]  /*0d00*/  LOP3.LUT R0, R0, 0x7f800000, RZ, 0xfc, !PT ;  /* 0x7f80000000007812 */ /* 0x000fe200078efcff */
[----:B------:R-:W-:Y:S06]  /*0d10*/  BRA `(.L_x_369) ;  /* 0x0000000000287947 */ /* 0x000fec0003800000 */
.L_x_367:
[----:B------:R-:W-:Y:S01]  /*0d20*/  IMAD R0, R5, 0x800000, R0 ;  /* 0x0080000005007824 */ /* 0x000fe200078e0200 */
[----:B------:R-:W-:Y:S06]  /*0d30*/  BRA `(.L_x_369) ;  /* 0x0000000000207947 */ /* 0x000fec0003800000 */
.L_x_366:
[----:B------:R-:W-:-:S04]  /*0d40*/  LOP3.LUT R0, R3, 0x80000000, R0, 0x48, !PT ;  /* 0x8000000003007812 */ /* 0x000fc800078e4800 */
[----:B------:R-:W-:Y:S01]  /*0d50*/  LOP3.LUT R0, R0, 0x7f800000, RZ, 0xfc, !PT ;  /* 0x7f80000000007812 */ /* 0x000fe200078efcff */
[----:B------:R-:W-:Y:S06]  /*0d60*/  BRA `(.L_x_369) ;  /* 0x0000000000147947 */ /* 0x000fec0003800000 */
.L_x_365:
[----:B------:R-:W-:Y:S01]  /*0d70*/  LOP3.LUT R0, R3, 0x80000000, R0, 0x48, !PT ;  /* 0x8000000003007812 */ /* 0x000fe200078e4800 */
[----:B------:R-:W-:Y:S06]  /*0d80*/  BRA `(.L_x_369) ;  /* 0x00000000000c7947 */ /* 0x000fec0003800000 */
.L_x_364:
[----:B------:R-:W0:Y:S01]  /*0d90*/  MUFU.RSQ R0, -QNAN ;  /* 0xffc0000000007908 */ /* 0x000e220000001400 */
[----:B------:R-:W-:Y:S05]  /*0da0*/  BRA `(.L_x_369) ;  /* 0x0000000000047947 */ /* 0x000fea0003800000 */
.L_x_363:
[----:B------:R-:W-:-:S07]  /*0db0*/  FADD.FTZ R0, R0, R3 ;  /* 0x0000000300007221 */ /* 0x000fce0000010000 */
.L_x_369:
[----:B------:R-:W-:-:S04]  /*0dc0*/  IMAD.MOV.U32 R3, RZ, RZ, 0x0 ;  /* 0x00000000ff037424 */ /* 0x000fc800078e00ff */
[----:B0-----:R-:W-:Y:S05]  /*0dd0*/  RET.REL.NODEC R2 `(_Z12resizeKernelIfLi3E20BilinearInterpolatorIfLi3EEEvPKT_i8NppiSize8NppiRectPS2_iS5_S6_) ;  /* 0xfffffff002887950 */ /* 0x001fea0003c3ffff */
.L_x_370:
        /* <DEDUP_REMOVED lines=10> */
.L_x_1311:


//--------------------- .text._Z12resizeKernelIfLi3E19NearestInterpolatorIfLi3EEEvPKT_i8NppiSize8NppiRectPS2_iS5_S6_ --------------------------
	.section	.text._Z12resizeKernelIfLi3E19NearestInterpolatorIfLi3EEEvPKT_i8NppiSize8NppiRectPS2_iS5_S6_,"ax",@progbits
	.align	128
        .global         _Z12resizeKernelIfLi3E19NearestInterpolatorIfLi3EEEvPKT_i8NppiSize8NppiRectPS2_iS5_S6_
        .type           _Z12resizeKernelIfLi3E19NearestInterpolatorIfLi3EEEvPKT_i8NppiSize8NppiRectPS2_iS5_S6_,@function
        .size           _Z12resizeKernelIfLi3E19NearestInterpolatorIfLi3EEEvPKT_i8NppiSize8NppiRectPS2_iS5_S6_,(.L_x_1312 - _Z12resizeKernelIfLi3E19NearestInterpolatorIfLi3EEEvPKT_i8NppiSize8NppiRectPS2_iS5_S6_)
        .other          _Z12resizeKernelIfLi3E19NearestInterpolatorIfLi3EEEvPKT_i8NppiSize8NppiRectPS2_iS5_S6_,@"STO_CUDA_ENTRY STV_DEFAULT"
_Z12resizeKernelIfLi3E19NearestInterpolatorIfLi3EEEvPKT_i8NppiSize8NppiRectPS2_iS5_S6_:
.text._Z12resizeKernelIfLi3E19NearestInterpolatorIfLi3EEEvPKT_i8NppiSize8NppiRectPS2_iS5_S6_:
        /* <DEDUP_REMOVED lines=26> */
[----:B------:R-:W-:Y:S05]  /*01a0*/  CALL.REL.NOINC `($__internal_4_$__cuda_sm3x_div_rn_noftz_f32_slowpath) ;  /* 0x0000000000e47944 */ /* 0x000fea0003c00000 */
[----:B------:R-:W-:-:S07]  /*01b0*/  IMAD.MOV.U32 R5, RZ, RZ, R0 ;  /* 0x000000ffff057224 */ /* 0x000fce00078e0000 */
.L_x_371:
        /* <DEDUP_REMOVED lines=14> */
[----:B------:R-:W-:Y:S05]  /*02a0*/  CALL.REL.NOINC `($__internal_4_$__cuda_sm3x_div_rn_noftz_f32_slowpath) ;  /* 0x0000000000a47944 */ /* 0x000fea0003c00000 */
[----:B------:R-:W-:-:S07]  /*02b0*/  IMAD.MOV.U32 R8, RZ, RZ, R0 ;  /* 0x000000ffff087224 */ /* 0x000fce00078e0000 */
.L_x_372:
[----:B------:R-:W-:Y:S01]  /*02c0*/  I2FP.F32.U32 R3, R4 ;  /* 0x0000000400037245 */ /* 0x000fe20000201000 */
[----:B------:R-:W0:Y:S01]  /*02d0*/  LDC.64 R6, c[0x0][0x398] ;  /* 0x0000e600ff067b82 */ /* 0x000e220000000a00 */
[----:B------:R-:W1:Y:S01]  /*02e0*/  LDCU UR7, c[0x0][0x3a0] ;  /* 0x00007400ff0777ac */ /* 0x000e620008000800 */
[----:B------:R-:W-:Y:S02]  /*02f0*/  I2FP.F32.S32 R0, R2 ;  /* 0x0000000200007245 */ /* 0x000fe40000201400 */
[----:B------:R-:W-:Y:S01]  /*0300*/  FFMA R3, R3, R8, 0.5 ;  /* 0x3f00000003037423 */ /* 0x000fe20000000008 */
[----:B------:R-:W2:Y:S02]  /*0310*/  LDCU UR6, c[0x0][0x388] ;  /* 0x00007100ff0677ac */ /* 0x000ea40008000800 */
[----:B------:R-:W-:Y:S01]  /*0320*/  FFMA R0, R0, R5, 0.5 ;  /* 0x3f00000000007423 */ /* 0x000fe20000000005 */
[----:B------:R-:W3:Y:S01]  /*0330*/  LDC R8, c[0x0][0x394] ;  /* 0x0000e500ff087b82 */ /* 0x000ee20000000800 */
[----:B------:R-:W4:Y:S01]  /*0340*/  LDCU.64 UR8, c[0x0][0x380] ;  /* 0x00007000ff0877ac */ /* 0x000f220008000a00 */
[----:B------:R-:W0:Y:S01]  /*0350*/  F2I.TRUNC.NTZ R3, R3 ;  /* 0x0000000300037305 */ /* 0x000e22000020f100 */
[----:B------:R-:W5:Y:S07]  /*0360*/  LDCU UR10, c[0x0][0x3bc] ;  /* 0x00007780ff0a77ac */ /* 0x000f6e0008000800 */
[----:B------:R-:W3:Y:S01]  /*0370*/  F2I.TRUNC.NTZ R0, R0 ;  /* 0x0000000000007305 */ /* 0x000ee2000020f100 */
[----:B0-----:R-:W-:Y:S01]  /*0380*/  VIADDMNMX R5, R3, R6, R6, !PT ;  /* 0x0000000603057246 */ /* 0x001fe20007800106 */
[----:B-1----:R-:W-:Y:S01]  /*0390*/  VIADD R6, R6, UR7 ;  /* 0x0000000706067c36 */ /* 0x002fe20008000000 */
[----:B------:R-:W0:Y:S04]  /*03a0*/  LDCU UR7, c[0x0][0x3b0] ;  /* 0x00007600ff0777ac */ /* 0x000e280008000800 */
[----:B------:R-:W-:-:S02]  /*03b0*/  VIADDMNMX R5, R6, 0xffffffff, R5, PT ;  /* 0xffffffff06057846 */ /* 0x000fc40003800105 */
[--C-:B---3--:R-:W-:Y:S01]  /*03c0*/  VIADDMNMX R3, R0, R8, R8.reuse, !PT ;  /* 0x0000000800037246 */ /* 0x108fe20007800108 */
[----:B------:R-:W-:Y:S02]  /*03d0*/  IMAD.IADD R8, R7, 0x1, R8 ;  /* 0x0000000107087824 */ /* 0x000fe400078e0208 */
[----:B--2---:R-:W-:Y:S01]  /*03e0*/  IMAD R5, R5, UR6, RZ ;  /* 0x0000000605057c24 */ /* 0x004fe2000f8e02ff */
[----:B------:R-:W1:Y:S02]  /*03f0*/  LDCU UR6, c[0x0][0x3c0] ;  /* 0x00007800ff0677ac */ /* 0x000e640008000800 */
[----:B------:R-:W-:Y:S02]  /*0400*/  VIADDMNMX R3, R8, 0xffffffff, R3, PT ;  /* 0xffffffff08037846 */ /* 0x000fe40003800103 */
[----:B----4-:R-:W-:-:S03]  /*0410*/  IADD3 R6, P0, PT, R5, UR8, RZ ;  /* 0x0000000805067c10 */ /* 0x010fc6000ff1e0ff */
[----:B------:R-:W-:Y:S01]  /*0420*/  IMAD R3, R3, 0x3, RZ ;  /* 0x0000000303037824 */ /* 0x000fe200078e02ff */
[----:B------:R-:W-:Y:S01]  /*0430*/  LEA.HI.X.SX32 R7, R5, UR9, 0x1, P0 ;  /* 0x0000000905077c11 */ /* 0x000fe200080f0eff */
[----:B------:R-:W2:Y:S02]  /*0440*/  LDCU.64 UR8, c[0x0][0x3a8] ;  /* 0x00007500ff0877ac */ /* 0x000ea40008000a00 */
[----:B------:R-:W-:-:S05]  /*0450*/  IMAD.WIDE R6, R3, 0x4, R6 ;  /* 0x0000000403067825 */ /* 0x000fca00078e0206 */
[----:B------:R-:W3:Y:S01]  /*0460*/  LDG.E R9, desc[UR4][R6.64] ;  /* 0x0000000406097981 */ /* 0x000ee2000c1e1900 */
[----:B-1----:R-:W-:Y:S02]  /*0470*/  VIADD R4, R4, UR6 ;  /* 0x0000000604047c36 */ /* 0x002fe40008000000 */
[----:B-----5:R-:W-:Y:S02]  /*0480*/  VIADD R2, R2, UR10 ;  /* 0x0000000a02027c36 */ /* 0x020fe40008000000 */
[----:B0-----:R-:W-:Y:S02]  /*0490*/  IMAD R0, R4, UR7, RZ ;  /* 0x0000000704007c24 */ /* 0x001fe4000f8e02ff */
[----:B------:R-:W-:-:S03]  /*04a0*/  IMAD R3, R2, 0x3, RZ ;  /* 0x0000000302037824 */ /* 0x000fc600078e02ff */
[----:B--2---:R-:W-:-:S04]  /*04b0*/  IADD3 R4, P0, PT, R0, UR8, RZ ;  /* 0x0000000800047c10 */ /* 0x004fc8000ff1e0ff */
[----:B------:R-:W-:-:S03]  /*04c0*/  LEA.HI.X.SX32 R5, R0, UR9, 0x1, P0 ;  /* 0x0000000900057c11 */ /* 0x000fc600080f0eff */
[----:B------:R-:W-:-:S05]  /*04d0*/  IMAD.WIDE R2, R3, 0x4, R4 ;  /* 0x0000000403027825 */ /* 0x000fca00078e0204 */
[----:B---3--:R-:W-:Y:S04]  /*04e0*/  STG.E desc[UR4][R2.64], R9 ;  /* 0x0000000902007986 */ /* 0x008fe8000c101904 */
[----:B------:R-:W2:Y:S04]  /*04f0*/  LDG.E R5, desc[UR4][R6.64+0x4] ;  /* 0x0000040406057981 */ /* 0x000ea8000c1e1900 */
[----:B--2---:R-:W-:Y:S04]  /*0500*/  STG.E desc[UR4][R2.64+0x4], R5 ;  /* 0x0000040502007986 */ /* 0x004fe8000c101904 */
[----:B------:R-:W2:Y:S04]  /*0510*/  LDG.E R11, desc[UR4][R6.64+0x8] ;  /* 0x00000804060b7981 */ /* 0x000ea8000c1e1900 */
[----:B--2---:R-:W-:Y:S01]  /*0520*/  STG.E desc[UR4][R2.64+0x8], R11 ;  /* 0x0000080b02007986 */ /* 0x004fe2000c101904 */
[----:B------:R-:W-:Y:S05]  /*0530*/  EXIT ;  /* 0x000000000000794d */ /* 0x000fea0003800000 */
        .weak           $__internal_4_$__cuda_sm3x_div_rn_noftz_f32_slowpath
        .type           $__internal_4_$__cuda_sm3x_div_rn_noftz_f32_slowpath,@function
        .size           $__internal_4_$__cuda_sm3x_div_rn_noftz_f32_slowpath,(.L_x_1312 - $__internal_4_$__cuda_sm3x_div_rn_noftz_f32_slowpath)
$__internal_4_$__cuda_sm3x_div_rn_noftz_f32_slowpath:
[----:B------:R-:W-:Y:S02]  /*0540*/  SHF.R.U32.HI R8, RZ, 0x17, R3 ;  /* 0x00000017ff087819 */ /* 0x000fe40000011603 */
        /* <DEDUP_REMOVED lines=30> */
[----:B------:R-:W-:Y:S02]  /*0730*/  @!P1 FFMA R3, R3, 1.84467440737095516160e+19, RZ ;  /* 0x5f80000003039823 */ /* 0x000fe400000000ff */
[----:B------:R-:W-:-:S07]  /*0740*/  @!P1 VIADD R7, R7, 0x40 ;  /* 0x0000004007079836 */ /* 0x000fce0000000000 */
.L_x_373:
[----:B------:R-:W-:-:S05]  /*0750*/  LEA R8, R12, 0xc0800000, 0x17 ;  /* 0xc08000000c087811 */ /* 0x000fca00078eb8ff */
[----:B------:R-:W-:Y:S02]  /*0760*/  IMAD.IADD R8, R3, 0x1, -R8 ;  /* 0x0000000103087824 */ /* 0x000fe400078e0a08 */
[----:B------:R-:W-:Y:S02]  /*0770*/  VIADD R3, R10, 0xffffff81 ;  /* 0xffffff810a037836 */ /* 0x000fe40000000000 */
[----:B------:R0:W1:Y:S01]  /*0780*/  MUFU.RCP R9, R8 ;  /* 0x0000000800097308 */ /* 0x0000620000001000 */
[----:B------:R-:W-:Y:S01]  /*0790*/  FADD.FTZ R11, -R8, -RZ ;  /* 0x800000ff080b7221 */ /* 0x000fe20000010100 */
[C---:B------:R-:W-:Y:S01]  /*07a0*/  IMAD R0, R3.reuse, -0x800000, R0 ;  /* 0xff80000003007824 */ /* 0x040fe200078e0200 */
[----:B0-----:R-:W-:-:S05]  /*07b0*/  IADD3 R8, PT, PT, R3, 0x7f, -R12 ;  /* 0x0000007f03087810 */ /* 0x001fca0007ffe80c */
[----:B------:R-:W-:Y:S02]  /*07c0*/  IMAD.IADD R8, R8, 0x1, R7 ;  /* 0x0000000108087824 */ /* 0x000fe400078e0207 */
        /* <DEDUP_REMOVED lines=21> */
[CCC-:B------:R-:W-:Y:S01]  /*0920*/  FFMA.RM R8, R14.reuse, R10.reuse, R9.reuse ;  /* 0x0000000a0e087223 */ /* 0x1c0fe20000004009 */
[C---:B------:R-:W-:Y:S02]  /*0930*/  ISETP.NE.AND P2, PT, R11.reuse, RZ, PT ;  /* 0x000000ff0b00720c */ /* 0x040fe40003f45270 */
[----:B------:R-:W-:Y:S02]  /*0940*/  ISETP.NE.AND P1, PT, R11, RZ, PT ;  /* 0x000000ff0b00720c */ /* 0x000fe40003f25270 */
[----:B------:R-:W-:Y:S01]  /*0950*/  LOP3.LUT R7, R3, 0x7fffff, RZ, 0xc0, !PT ;  /* 0x007fffff03077812 */ /* 0x000fe200078ec0ff */
[----:B------:R-:W-:Y:S01]  /*0960*/  FFMA.RP R3, R14, R10, R9 ;  /* 0x0000000a0e037223 */ /* 0x000fe20000008009 */
[----:B------:R-:W-:Y:S02]  /*0970*/  VIADD R10, R11, 0x20 ;  /* 0x000000200b0a7836 */ /* 0x000fe40000000000 */
[----:B------:R-:W-:Y:S01]  /*0980*/  LOP3.LUT R7, R7, 0x800000, RZ, 0xfc, !PT ;  /* 0x0080000007077812 */ /* 0x000fe200078efcff */
[----:B------:R-:W-:Y:S01]  /*0990*/  IMAD.MOV R9, RZ, RZ, -R11 ;  /* 0x000000ffff097224 */ /* 0x000fe200078e0a0b */
[----:B------:R-:W-:-:S02]  /*09a0*/  FSETP.NEU.FTZ.AND P0, PT, R3, R8, PT ;  /* 0x000000080300720b */ /* 0x000fc40003f1d000 */
[----:B------:R-:W-:Y:S02]  /*09b0*/  SHF.L.U32 R10, R7, R10, RZ ;  /* 0x0000000a070a7219 */ /* 0x000fe400000006ff */
[----:B------:R-:W-:Y:S02]  /*09c0*/  SEL R8, R9, RZ, P2 ;  /* 0x000000ff09087207 */ /* 0x000fe40001000000 */
[----:B------:R-:W-:Y:S02]  /*09d0*/  ISETP.NE.AND P1, PT, R10, RZ, P1 ;  /* 0x000000ff0a00720c */ /* 0x000fe40000f25270 */
[----:B------:R-:W-:Y:S02]  /*09e0*/  SHF.R.U32.HI R8, RZ, R8, R7 ;  /* 0x00000008ff087219 */ /* 0x000fe40000011607 */
[----:B------:R-:W-:Y:S02]  /*09f0*/  PLOP3.LUT P0, PT, P0, P1, PT, 0xf8, 0x8f ;  /* 0x00000000008f781c */ /* 0x000fe40000703f70 */
[----:B------:R-:W-:-:S02]  /*0a00*/  SHF.R.U32.HI R10, RZ, 0x1, R8 ;  /* 0x00000001ff0a7819 */ /* 0x000fc40000011608 */
[----:B------:R-:W-:-:S04]  /*0a10*/  SEL R3, RZ, 0x1, !P0 ;  /* 0x00000001ff037807 */ /* 0x000fc80004000000 */
[----:B------:R-:W-:-:S04]  /*0a20*/  LOP3.LUT R3, R3, 0x1, R10, 0xf8, !PT ;  /* 0x0000000103037812 */ /* 0x000fc800078ef80a */
[----:B------:R-:W-:-:S05]  /*0a30*/  LOP3.LUT R3, R3, R8, RZ, 0xc0, !PT ;  /* 0x0000000803037212 */ /* 0x000fca00078ec0ff */
[----:B------:R-:W-:-:S05]  /*0a40*/  IMAD.IADD R3, R10, 0x1, R3 ;  /* 0x000000010a037824 */ /* 0x000fca00078e0203 */
[----:B------:R-:W-:Y:S01]  /*0a50*/  LOP3.LUT R0, R3, R0, RZ, 0xfc, !PT ;  /* 0x0000000003007212 */ /* 0x000fe200078efcff */
[----:B------:R-:W-:Y:S06]  /*0a60*/  BRA `(.L_x_380) ;  /* 0x0000000000347947 */ /* 0x000fec0003800000 */
.L_x_379:
[----:B------:R-:W-:-:S04]  /*0a70*/  LOP3.LUT R0, R0, 0x80000000, RZ, 0xc0, !PT ;  /* 0x8000000000007812 */ /* 0x000fc800078ec0ff */
[----:B------:R-:W-:Y:S01]  /*0a80*/  LOP3.LUT R0, R0, 0x7f800000, RZ, 0xfc, !PT ;  /* 0x7f80000000007812 */ /* 0x000fe200078efcff */
[----:B------:R-:W-:Y:S06]  /*0a90*/  BRA `(.L_x_380) ;  /* 0x0000000000287947 */ /* 0x000fec0003800000 */
.L_x_378:
[----:B------:R-:W-:Y:S01]  /*0aa0*/  IMAD R0, R8, 0x800000, R0 ;  /* 0x0080000008007824 */ /* 0x000fe200078e0200 */
[----:B------:R-:W-:Y:S06]  /*0ab0*/  BRA `(.L_x_380) ;  /* 0x0000000000207947 */ /* 0x000fec0003800000 */
.L_x_377:
[----:B------:R-:W-:-:S04]  /*0ac0*/  LOP3.LUT R0, R3, 0x80000000, R0, 0x48, !PT ;  /* 0x8000000003007812 */ /* 0x000fc800078e4800 */
[----:B------:R-:W-:Y:S01]  /*0ad0*/  LOP3.LUT R0, R0, 0x7f800000, RZ, 0xfc, !PT ;  /* 0x7f80000000007812 */ /* 0x000fe200078efcff */
[----:B------:R-:W-:Y:S06]  /*0ae0*/  BRA `(.L_x_380) ;  /* 0x0000000000147947 */ /* 0x000fec0003800000 */
.L_x_376:
[----:B------:R-:W-:Y:S01]  /*0af0*/  LOP3.LUT R0, R3, 0x80000000, R0, 0x48, !PT ;  /* 0x8000000003007812 */ /* 0x000fe200078e4800 */
[----:B------:R-:W-:Y:S06]  /*0b00*/  BRA `(.L_x_380) ;  /* 0x00000000000c7947 */ /* 0x000fec0003800000 */
.L_x_375:
[----:B------:R-:W0:Y:S01]  /*0b10*/  MUFU.RSQ R0, -QNAN ;  /* 0xffc0000000007908 */ /* 0x000e220000001400 */
[----:B------:R-:W-:Y:S05]  /*0b20*/  BRA `(.L_x_380) ;  /* 0x0000000000047947 */ /* 0x000fea0003800000 */
.L_x_374:
[----:B------:R-:W-:-:S07]  /*0b30*/  FADD.FTZ R0, R0, R3 ;  /* 0x0000000300007221 */ /* 0x000fce0000010000 */
.L_x_380:
[----:B------:R-:W-:-:S04]  /*0b40*/  IMAD.MOV.U32 R7, RZ, RZ, 0x0 ;  /* 0x00000000ff077424 */ /* 0x000fc800078e00ff */
[----:B0-----:R-:W-:Y:S05]  /*0b50*/  RET.REL.NODEC R6 `(_Z12resizeKernelIfLi3E19NearestInterpolatorIfLi3EEEvPKT_i8NppiSize8NppiRectPS2_iS5_S6_) ;  /* 0xfffffff406287950 */ /* 0x001fea0003c3ffff */
.L_x_381:
        /* <DEDUP_REMOVED lines=10> */
.L_x_1312:


//--------------------- .text._Z12resizeKernelIfLi1E19LanczosInterpolatorIfLi1EEEvPKT_i8NppiSize8NppiRectPS2_iS5_S6_ --------------------------
	.section	.text._Z12resizeKernelIfLi1E19LanczosInterpolatorIfLi1EEEvPKT_i8NppiSize8NppiRectPS2_iS5_S6_,"ax",@progbits
	.align	128
        .global         _Z12resizeKernelIfLi1E19LanczosInterpolatorIfLi1EEEvPKT_i8NppiSize8NppiRectPS2_iS5_S6_
        .type           _Z12resizeKernelIfLi1E19LanczosInterpolatorIfLi1EEEvPKT_i8NppiSize8NppiRectPS2_iS5_S6_,@function
        .size           _Z12resizeKernelIfLi1E19LanczosInterpolatorIfLi1EEEvPKT_i8NppiSize8NppiRectPS2_iS5_S6_,(.L_x_1313 - _Z12resizeKernelIfLi1E19LanczosInterpolatorIfLi1EEEvPKT_i8NppiSize8NppiRectPS2_iS5_S6_)
        .other          _Z12resizeKernelIfLi1E19LanczosInterpolatorIfLi1EEEvPKT_i8NppiSize8NppiRectPS2_iS5_S6_,@"STO_CUDA_ENTRY STV_DEFAULT"
_Z12resizeKernelIfLi1E19LanczosInterpolatorIfLi1EEEvPKT_i8NppiSize8NppiRectPS2_iS5_S6_:
.text._Z12resizeKernelIfLi1E19LanczosInterpolatorIfLi1EEEvPKT_i8NppiSize8NppiRectPS2_iS5_S6_:
[----:B------:R-:W0:Y:S01]  /*0000*/  LDC R1, c[0x0][0x37c] ;  /* 0x0000df00ff017b82 */ /* 0x000e220000000800 */
[----:B------:R-:W1:Y:S07]  /*0010*/  S2R R5, SR_TID.Y ;  /* 0x0000000000057919 */ /* 0x000e6e0000002200 */
[----:B------:R-:W2:Y:S01]  /*0020*/  LDC R0, c[0x0][0x360] ;  /* 0x0000d800ff007b82 */ /* 0x000ea20000000800 */
[----:B------:R-:W3:Y:S01]  /*0030*/  LDCU UR6, c[0x0][0x3c8] ;  /* 0x00007900ff0677ac */ /* 0x000ee20008000800 */
[----:B0-----:R-:W-:Y:S01]  /*0040*/  VIADD R1, R1, 0xffffffe0 ;  /* 0xffffffe001017836 */ /* 0x001fe20000000000 */
[----:B------:R-:W2:Y:S01]  /*0050*/  S2R R3, SR_TID.X ;  /* 0x0000000000037919 */ /* 0x000ea20000002100 */
[----:B------:R-:W0:Y:S04]  /*0060*/  LDCU UR7, c[0x0][0x3c4] ;  /* 0x00007880ff0777ac */ /* 0x000e280008000800 */
        /* <DEDUP_REMOVED lines=20> */
[----:B------:R-:W-:Y:S05]  /*01b0*/  CALL.REL.NOINC `($__internal_5_$__cuda_sm3x_div_rn_noftz_f32_slowpath) ;  /* 0x0000005c006c7944 */ /* 0x000fea0003c00000 */
[----:B------:R-:W-:-:S07]  /*01c0*/  IMAD.MOV.U32 R0, RZ, RZ, R2 ;  /* 0x000000ffff007224 */ /* 0x000fce00078e0002 */
.L_x_382:
        /* <DEDUP_REMOVED lines=15> */
.L_x_383:
[----:B------:R-:W0:Y:S01]  /*02c0*/  S2R R2, SR_TID.X ;  /* 0x0000000000027919 */ /* 0x000e220000002100 */
[----:B------:R-:W0:Y:S01]  /*02d0*/  S2UR UR4, SR_CTAID.X ;  /* 0x00000000000479c3 */ /* 0x000e220000002500 */
[----:B------:R-:W-:Y:S01]  /*02e0*/  IMAD.MOV.U32 R79, RZ, RZ, 0x3eaaaaab ;  /* 0x3eaaaaabff4f7424 */ /* 0x000fe200078e00ff */
[----:B------:R-:W1:Y:S01]  /*02f0*/  LDCU.64 UR6, c[0x0][0x3a8] ;  /* 0x00007500ff0677ac */ /* 0x000e620008000a00 */
[----:B------:R-:W2:Y:S01]  /*0300*/  S2R R7, SR_TID.Y ;  /* 0x0000000000077919 */ /* 0x000ea20000002200 */
[----:B------:R-:W-:Y:S04]  /*0310*/  BSSY.RECONVERGENT B2, `(.L_x_384) ;  /* 0x000002c000027945 */ /* 0x000fe80003800200 */
[----:B------:R-:W0:Y:S08]  /*0320*/  LDC R83, c[0x0][0x360] ;  /* 0x0000d800ff537b82 */ /* 0x000e300000000800 */
[----:B------:R-:W3:Y:S08]  /*0330*/  LDC R77, c[0x0][0x394] ;  /* 0x0000e500ff4d7b82 */ /* 0x000ef00000000800 */
[----:B------:R-:W2:Y:S08]  /*0340*/  S2UR UR5, SR_CTAID.Y ;  /* 0x00000000000579c3 */ /* 0x000eb00000002600 */
[----:B------:R-:W2:Y:S01]  /*0350*/  LDC R6, c[0x0][0x364] ;  /* 0x0000d900ff067b82 */ /* 0x000ea20000000800 */
[----:B0-----:R-:W-:Y:S01]  /*0360*/  IMAD R83, R83, UR4, R2 ;  /* 0x0000000453537c24 */ /* 0x001fe2000f8e0202 */
[----:B------:R-:W0:Y:S04]  /*0370*/  LDCU UR4, c[0x0][0x3c0] ;  /* 0x00007800ff0477ac */ /* 0x000e280008000800 */
[----:B------:R-:W-:-:S02]  /*0380*/  I2FP.F32.S32 R3, R83 ;  /* 0x0000005300037245 */ /* 0x000fc40000201400 */
[----:B------:R-:W4:Y:S01]  /*0390*/  LDC.64 R8, c[0x0][0x398] ;  /* 0x0000e600ff087b82 */ /* 0x000f220000000a00 */
[----:B---3--:R-:W-:-:S05]  /*03a0*/  I2FP.F32.S32 R2, R77 ;  /* 0x0000004d00027245 */ /* 0x008fca0000201400 */
[----:B------:R-:W-:-:S04]  /*03b0*/  FFMA R0, R3, R0, R2 ;  /* 0x0000000003007223 */ /* 0x000fc80000000002 */
[----:B------:R-:W3:Y:S01]  /*03c0*/  F2I.FLOOR.NTZ R4, R0 ;  /* 0x0000000000047305 */ /* 0x000ee20000207100 */
[----:B--2---:R-:W-:Y:S01]  /*03d0*/  IMAD R2, R6, UR5, R7 ;  /* 0x0000000506027c24 */ /* 0x004fe2000f8e0207 */
[----:B------:R-:W2:Y:S04]  /*03e0*/  LDCU UR5, c[0x0][0x3b0] ;  /* 0x00007600ff0577ac */ /* 0x000ea80008000800 */
[----:B------:R-:W-:Y:S01]  /*03f0*/  I2FP.F32.U32 R6, R2 ;  /* 0x0000000200067245 */ /* 0x000fe20000201000 */
[----:B0-----:R-:W-:Y:S01]  /*0400*/  VIADD R2, R2, UR4 ;  /* 0x0000000402027c36 */ /* 0x001fe20008000000 */
[----:B----4-:R-:W-:Y:S02]  /*0410*/  I2FP.F32.S32 R3, R8 ;  /* 0x0000000800037245 */ /* 0x010fe40000201400 */
[----:B---3--:R-:W-:-:S02]  /*0420*/  I2FP.F32.S32 R81, R4 ;  /* 0x0000000400517245 */ /* 0x008fc40000201400 */
[----:B------:R-:W-:Y:S01]  /*0430*/  IADD3 R18, PT, PT, R9, -0x1, R77 ;  /* 0xffffffff09127810 */ /* 0x000fe20007ffe04d */
[----:B------:R-:W-:Y:S01]  /*0440*/  FFMA R3, R6, R5, R3 ;  /* 0x0000000506037223 */ /* 0x000fe20000000003 */
[----:B------:R-:W-:Y:S02]  /*0450*/  IMAD.MOV.U32 R6, RZ, RZ, 0x40400000 ;  /* 0x40400000ff067424 */ /* 0x000fe400078e00ff */
[----:B------:R-:W-:Y:S01]  /*0460*/  FADD R81, R0, -R81 ;  /* 0x8000005100517221 */ /* 0x000fe20000000000 */
[----:B------:R-:W-:Y:S01]  /*0470*/  VIADDMNMX R77, R4, 0xfffffffe, R77, !PT ;  /* 0xfffffffe044d7846 */ /* 0x000fe2000780014d */
[----:B------:R-:W0:Y:S01]  /*0480*/  F2I.FLOOR.NTZ R82, R3 ;  /* 0x0000000300527305 */ /* 0x000e220000207100 */
[----:B------:R-:W-:Y:S01]  /*0490*/  FFMA R0, R79, -R6, 1 ;  /* 0x3f8000004f007423 */ /* 0x000fe20000000806 */
[----:B------:R-:W-:Y:S01]  /*04a0*/  FADD R80, R81, 2 ;  /* 0x4000000051507421 */ /* 0x000fe20000000000 */
[----:B--2---:R-:W-:Y:S01]  /*04b0*/  IMAD R2, R2, UR5, RZ ;  /* 0x0000000502027c24 */ /* 0x004fe2000f8e02ff */
[----:B------:R-:W-:Y:S01]  /*04c0*/  VIMNMX R77, PT, PT, R18, R77, PT ;  /* 0x0000004d124d7248 */ /* 0x000fe20003fe0100 */
[----:B------:R-:W-:Y:S01]  /*04d0*/  FFMA R79, R0, R79, 0.3333333432674407959 ;  /* 0x3eaaaaab004f7423 */ /* 0x000fe2000000004f */
[----:B------:R-:W-:-:S02]  /*04e0*/  FMUL R0, |R80|, 3.1415927410125732422 ;  /* 0x40490fdb50007820 */ /* 0x000fc40000400200 */
[----:B-1----:R-:W-:Y:S02]  /*04f0*/  IADD3 R44, P1, PT, R2, UR6, RZ ;  /* 0x00000006022c7c10 */ /* 0x002fe4000ff3e0ff */
[----:B------:R-:W1:Y:S01]  /*0500*/  FCHK P0, R0, 3 ;  /* 0x4040000000007902 */ /* 0x000e620000000000 */
[----:B------:R-:W-:Y:S01]  /*0510*/  FFMA R5, R0, R79, RZ ;  /* 0x0000004f00057223 */ /* 0x000fe200000000ff */
[----:B------:R-:W-:Y:S02]  /*0520*/  LEA.HI.X.SX32 R45, R2, UR7, 0x1, P1 ;  /* 0x00000007022d7c11 */ /* 0x000fe400088f0eff */
[----:B0-----:R-:W-:Y:S01]  /*0530*/  I2FP.F32.S32 R78, R82 ;  /* 0x00000052004e7245 */ /* 0x001fe20000201400 */
[----:B------:R-:W-:-:S04]  /*0540*/  FFMA R6, R5, -3, R0 ;  /* 0xc040000005067823 */ /* 0x000fc80000000000 */
[----:B------:R-:W-:Y:S01]  /*0550*/  FFMA R79, R79, R6, R5 ;  /* 0x000000064f4f7223 */ /* 0x000fe20000000005 */
[----:B------:R-:W-:Y:S01]  /*0560*/  FADD R78, R3, -R78 ;  /* 0x8000004e034e7221 */ /* 0x000fe20000000000 */
[----:B-1----:R-:W-:Y:S06]  /*0570*/  @!P0 BRA `(.L_x_385) ;  /* 0x0000000000148947 */ /* 0x002fec0003800000 */
[----:B------:R-:W-:Y:S01]  /*0580*/  IMAD.MOV.U32 R3, RZ, RZ, R0 ;  /* 0x000000ffff037224 */ /* 0x000fe200078e0000 */
[----:B------:R-:W-:Y:S01]  /*0590*/  MOV R84, 0x5c0 ;  /* 0x000005c000547802 */ /* 0x000fe20000000f00 */
[----:B------:R-:W-:-:S07]  /*05a0*/  IMAD.MOV.U32 R2, RZ, RZ, 0x40400000 ;  /* 0x40400000ff027424 */ /* 0x000fce00078e00ff */
[----:B------:R-:W-:Y:S05]  /*05b0*/  CALL.REL.NOINC `($__internal_5_$__cuda_sm3x_div_rn_noftz_f32_slowpath) ;  /* 0x00000058006c7944 */ /* 0x000fea0003c00000 */
[----:B------:R-:W-:-:S07]  /*05c0*/  MOV R79, R2 ;  /* 0x00000002004f7202 */ /* 0x000fce0000000f00 */
.L_x_385:
[----:B------:R-:W-:Y:S05]  /*05d0*/  BSYNC.RECONVERGENT B2 ;  /* 0x0000000000027941 */ /* 0x000fea0003800200 */
.L_x_384:
[----:B------:R-:W-:Y:S01]  /*05e0*/  FMUL R76, R0, 0.63661974668502807617 ;  /* 0x3f22f983004c7820 */ /* 0x000fe20000400000 */
[----:B------:R-:W-:Y:S01]  /*05f0*/  FMUL R75, R79, 0.63661974668502807617 ;  /* 0x3f22f9834f4b7820 */ /* 0x000fe20000400000 */
[----:B------:R-:W0:Y:S01]  /*0600*/  LDC R67, c[0x0][0x394] ;  /* 0x0000e500ff437b82 */ /* 0x000e220000000800 */
[----:B------:R-:W-:Y:S01]  /*0610*/  FADD R74, R81, 1 ;  /* 0x3f800000514a7421 */ /* 0x000fe20000000000 */
[----:B------:R-:W-:Y:S01]  /*0620*/  IMAD.MOV.U32 R72, RZ, RZ, 0x3eaaaaab ;  /* 0x3eaaaaabff487424 */ /* 0x000fe200078e00ff */
[----:B------:R-:W-:Y:S01]  /*0630*/  SHF.R.U32.HI R69, RZ, 0x17, R0 ;  /* 0x00000017ff457819 */ /* 0x000fe20000011600 */
[----:B------:R-:W1:Y:S01]  /*0640*/  F2I.NTZ R76, R76 ;  /* 0x0000004c004c7305 */ /* 0x000e620000203100 */
[----:B------:R-:W-:Y:S01]  /*0650*/  FMUL R73, |R74|, 3.1415927410125732422 ;  /* 0x40490fdb4a497820 */ /* 0x000fe20000400200 */
[----:B------:R-:W-:Y:S01]  /*0660*/  IMAD.MOV.U32 R3, RZ, RZ, 0x40400000 ;  /* 0x40400000ff037424 */ /* 0x000fe200078e00ff */
[----:B------:R-:W-:Y:S01]  /*0670*/  SHF.R.U32.HI R68, RZ, 0x17, R79 ;  /* 0x00000017ff447819 */ /* 0x000fe2000001164f */
[C---:B------:R-:W-:Y:S01]  /*0680*/  VIADD R66, R69.reuse, 0xffffff80 ;  /* 0xffffff8045427836 */ /* 0x040fe20000000000 */
[----:B------:R-:W-:Y:S01]  /*0690*/  BSSY.RECONVERGENT B2, `(.L_x_386) ;  /* 0x000001f000027945 */ /* 0x000fe20003800200 */
[----:B------:R-:W-:Y:S01]  /*06a0*/  FFMA R3, R72, -R3, 1 ;  /* 0x3f80000048037423 */ /* 0x000fe20000000803 */
[----:B------:R-:W-:Y:S01]  /*06b0*/  LOP3.LUT R69, R69, 0x1f, RZ, 0xc0, !PT ;  /* 0x0000001f45457812 */ /* 0x000fe200078ec0ff */
[----:B------:R-:W2:Y:S01]  /*06c0*/  F2I.NTZ R75, R75 ;  /* 0x0000004b004b7305 */ /* 0x000ea20000203100 */
[----:B------:R-:W-:Y:S01]  /*06d0*/  SHF.R.U32.HI R66, RZ, 0x5, R66 ;  /* 0x00000005ff427819 */ /* 0x000fe20000011642 */
[----:B------:R-:W-:-:S04]  /*06e0*/  FFMA R72, R3, R72, 0.3333333432674407959 ;  /* 0x3eaaaaab03487423 */ /* 0x000fc80000000048 */
[----:B------:R-:W-:Y:S01]  /*06f0*/  FFMA R5, R72, R73, RZ ;  /* 0x0000004948057223 */ /* 0x000fe200000000ff */
[----:B-1----:R-:W-:Y:S01]  /*0700*/  I2FP.F32.S32 R71, R76 ;  /* 0x0000004c00477245 */ /* 0x002fe20000201400 */
[----:B------:R-:W1:Y:S01]  /*0710*/  FCHK P0, R73, 3 ;  /* 0x4040000049007902 */ /* 0x000e620000000000 */
[----:B------:R-:W-:Y:S02]  /*0720*/  IMAD R66, R66, -0x4, R1 ;  /* 0xfffffffc42427824 */ /* 0x000fe400078e0201 */
[----:B------:R-:W-:Y:S01]  /*0730*/  FFMA R6, R5, -3, R73 ;  /* 0xc040000005067823 */ /* 0x000fe20000000049 */
[C---:B------:R-:W-:Y:S01]  /*0740*/  FFMA R2, R71.reuse, -1.5707962512969970703, R0 ;  /* 0xbfc90fda47027823 */ /* 0x040fe20000000000 */
[----:B0-----:R-:W-:Y:S02]  /*0750*/  VIADDMNMX R67, R4, 0xffffffff, R67, !PT ;  /* 0xffffffff04437846 */ /* 0x001fe40007800143 */
[----:B------:R-:W-:Y:S01]  /*0760*/  FFMA R72, R72, R6, R5 ;  /* 0x0000000648487223 */ /* 0x000fe20000000005 */
[----:B--2---:R-:W-:Y:S01]  /*0770*/  I2FP.F32.S32 R70, R75 ;  /* 0x0000004b00467245 */ /* 0x004fe20000201400 */
[----:B------:R-:W-:Y:S01]  /*0780*/  FFMA R2, R71, -7.5497894158615963534e-08, R2 ;  /* 0xb3a2216847027823 */ /* 0x000fe20000000002 */
[----:B------:R-:W-:-:S03]  /*0790*/  VIMNMX R67, PT, PT, R18, R67, PT ;  /* 0x0000004312437248 */ /* 0x000fc60003fe0100 */
        /* <DEDUP_REMOVED lines=12> */
[----:B------:R-:W-:Y:S05]  /*0860*/  CALL.REL.NOINC `($__internal_5_$__cuda_sm3x_div_rn_noftz_f32_slowpath) ;  /* 0x0000005400c07944 */ /* 0x000fea0003c00000 */
[----:B------:R-:W-:-:S07]  /*0870*/  IMAD.MOV.U32 R72, RZ, RZ, R2 ;  /* 0x000000ffff487224 */ /* 0x000fce00078e0002 */
.L_x_387:
[----:B------:R-:W-:Y:S05]  /*0880*/  BSYNC.RECONVERGENT B2 ;  /* 0x0000000000027941 */ /* 0x000fea0003800200 */
.L_x_386:
[----:B------:R-:W-:Y:S01]  /*0890*/  FMUL R63, R72, 0.63661974668502807617 ;  /* 0x3f22f983483f7820 */ /* 0x000fe20000400000 */
[----:B------:R-:W-:Y:S01]  /*08a0*/  FMUL R64, R73, 0.63661974668502807617 ;  /* 0x3f22f98349407820 */ /* 0x000fe20000400000 */
[----:B------:R-:W-:Y:S02]  /*08b0*/  HFMA2 R2, -RZ, RZ, 2.125, 0 ;  /* 0x40400000ff027431 */ /* 0x000fe400000001ff */
[----:B------:R-:W-:Y:S01]  /*08c0*/  IMAD.MOV.U32 R61, RZ, RZ, 0x3eaaaaab ;  /* 0x3eaaaaabff3d7424 */ /* 0x000fe200078e00ff */
[----:B------:R-:W0:Y:S01]  /*08d0*/  LDCU UR4, c[0x0][0x394] ;  /* 0x00007280ff0477ac */ /* 0x000e220008000800 */
[----:B------:R-:W-:Y:S01]  /*08e0*/  FMUL R62, |R81|, 3.1415927410125732422 ;  /* 0x40490fdb513e7820 */ /* 0x000fe20000400200 */
[----:B------:R-:W1:Y:S01]  /*08f0*/  F2I.NTZ R63, R63 ;  /* 0x0000003f003f7305 */ /* 0x000e620000203100 */
[----:B------:R-:W-:Y:S01]  /*0900*/  SHF.R.U32.HI R58, RZ, 0x17, R73 ;  /* 0x00000017ff3a7819 */ /* 0x000fe20000011649 */
[----:B------:R-:W-:Y:S01]  /*0910*/  BSSY.RECONVERGENT B2, `(.L_x_388) ;  /* 0x0000021000027945 */ /* 0x000fe20003800200 */
[----:B------:R-:W-:Y:S01]  /*0920*/  SHF.R.U32.HI R56, RZ, 0x17, R72 ;  /* 0x00000017ff387819 */ /* 0x000fe20000011648 */
[----:B------:R-:W-:-:S04]  /*0930*/  FFMA R2, R61, -R2, 1 ;  /* 0x3f8000003d027423 */ /* 0x000fc80000000802 */
[----:B------:R-:W2:Y:S01]  /*0940*/  F2I.NTZ R64, R64 ;  /* 0x0000004000407305 */ /* 0x000ea20000203100 */
[----:B------:R-:W-:Y:S02]  /*0950*/  VIADD R54, R56, 0xffffff80 ;  /* 0xffffff8038367836 */ /* 0x000fe40000000000 */
[----:B------:R-:W-:Y:S01]  /*0960*/  FFMA R61, R2, R61, 0.3333333432674407959 ;  /* 0x3eaaaaab023d7423 */ /* 0x000fe2000000003d */
[----:B------:R-:W-:-:S03]  /*0970*/  LOP3.LUT R56, R56, 0x1f, RZ, 0xc0, !PT ;  /* 0x0000001f38387812 */ /* 0x000fc600078ec0ff */
[----:B------:R-:W-:Y:S01]  /*0980*/  FFMA R5, R61, R62, RZ ;  /* 0x0000003e3d057223 */ /* 0x000fe200000000ff */
[----:B-1----:R-:W-:Y:S01]  /*0990*/  I2FP.F32.S32 R59, R63 ;  /* 0x0000003f003b7245 */ /* 0x002fe20000201400 */
[----:B------:R-:W1:Y:S01]  /*09a0*/  FCHK P0, R62, 3 ;  /* 0x404000003e007902 */ /* 0x000e620000000000 */
[----:B------:R-:W-:Y:S01]  /*09b0*/  SHF.R.U32.HI R54, RZ, 0x5, R54 ;  /* 0x00000005ff367819 */ /* 0x000fe20000011636 */
[----:B------:R-:W-:Y:S01]  /*09c0*/  FFMA R6, R5, -3, R62 ;  /* 0xc040000005067823 */ /* 0x000fe2000000003e */
[----:B0-----:R-:W-:Y:S01]  /*09d0*/  VIMNMX R57, PT, PT, R4, UR4, !PT ;  /* 0x0000000404397c48 */ /* 0x001fe2000ffe0100 */
[----:B------:R-:W-:Y:S02]  /*09e0*/  FFMA R2, R59, -1.5707962512969970703, R72 ;  /* 0xbfc90fda3b027823 */ /* 0x000fe40000000048 */
[----:B------:R-:W-:Y:S01]  /*09f0*/  FFMA R61, R61, R6, R5 ;  /* 0x000000063d3d7223 */ /* 0x000fe20000000005 */
[----:B--2---:R-:W-:Y:S01]  /*0a00*/  I2FP.F32.S32 R60, R64 ;  /* 0x00000040003c7245 */ /* 0x004fe20000201400 */
[----:B------:R-:W-:Y:S01]  /*0a10*/  FFMA R2, R59, -7.5497894158615963534e-08, R2 ;  /* 0xb3a221683b027823 */ /* 0x000fe20000000002 */
[----:B------:R-:W-:Y:S01]  /*0a20*/  VIMNMX R57, PT, PT, R18, R57, PT ;  /* 0x0000003912397248 */ /* 0x000fe20003fe0100 */
[----:B------:R-:W-:-:S02]  /*0a30*/  IMAD R54, R54, -0x4, R1 ;  /* 0xfffffffc36367824 */ /* 0x000fc400078e0201 */
        /* <DEDUP_REMOVED lines=14> */
.L_x_389:
[----:B------:R-:W-:Y:S05]  /*0b20*/  BSYNC.RECONVERGENT B2 ;  /* 0x0000000000027941 */ /* 0x000fea0003800200 */
.L_x_388:
        /* <DEDUP_REMOVED lines=12> */
[----:B------:R-:W-:-:S02]  /*0bf0*/  FFMA R49, R2, R49, 0.3333333432674407959 ;  /* 0x3eaaaaab02317423 */ /* 0x000fc40000000031 */
[----:B------:R-:W2:Y:S01]  /*0c00*/  F2I.NTZ R52, R52 ;  /* 0x0000003400347305 */ /* 0x000ea20000203100 */
[----:B------:R-:W-:Y:S01]  /*0c10*/  IADD3 R38, PT, PT, R41, -0x80, RZ ;  /* 0xffffff8029267810 */ /* 0x000fe20007ffe0ff */
[----:B------:R-:W-:Y:S01]  /*0c20*/  FFMA R7, R49, R50, RZ ;  /* 0x0000003231077223 */ /* 0x000fe200000000ff */
[----:B------:R-:W-:Y:S02]  /*0c30*/  LOP3.LUT R41, R41, 0x1f, RZ, 0xc0, !PT ;  /* 0x0000001f29297812 */ /* 0x000fe400078ec0ff */
[----:B------:R-:W-:Y:S01]  /*0c40*/  SHF.R.U32.HI R38, RZ, 0x5, R38 ;  /* 0x00000005ff267819 */ /* 0x000fe20000011626 */
[----:B------:R-:W-:Y:S01]  /*0c50*/  FFMA R8, R7, -3, R50 ;  /* 0xc040000007087823 */ /* 0x000fe20000000032 */
[----:B-1----:R-:W-:Y:S01]  /*0c60*/  I2FP.F32.S32 R3, R53 ;  /* 0x0000003500037245 */ /* 0x002fe20000201400 */
[----:B------:R-:W1:Y:S02]  /*0c70*/  FCHK P0, R50, 3 ;  /* 0x4040000032007902 */ /* 0x000e640000000000 */
[----:B------:R-:W-:Y:S01]  /*0c80*/  FFMA R49, R49, R8, R7 ;  /* 0x0000000831317223 */ /* 0x000fe20000000007 */
[----:B------:R-:W-:-:S02]  /*0c90*/  IMAD R38, R38, -0x4, R1 ;  /* 0xfffffffc26267824 */ /* 0x000fc400078e0201 */
[----:B------:R-:W-:Y:S01]  /*0ca0*/  FFMA R2, R3, -1.5707962512969970703, R62 ;  /* 0xbfc90fda03027823 */ /* 0x000fe2000000003e */
[----:B--2---:R-:W-:-:S03]  /*0cb0*/  I2FP.F32.S32 R6, R52 ;  /* 0x0000003400067245 */ /* 0x004fc60000201400 */
[----:B------:R-:W-:-:S04]  /*0cc0*/  FFMA R2, R3, -7.5497894158615963534e-08, R2 ;  /* 0xb3a2216803027823 */ /* 0x000fc80000000002 */
[----:B------:R-:W-:Y:S01]  /*0cd0*/  FFMA R48, R3, -5.3903029534742383927e-15, R2 ;  /* 0xa7c234c503307823 */ /* 0x000fe20000000002 */
[----:B------:R-:W-:Y:S02]  /*0ce0*/  VIADD R2, R42, 0xffffff80 ;  /* 0xffffff802a027836 */ /* 0x000fe40000000000 */
[----:B------:R-:W-:Y:S01]  /*0cf0*/  FFMA R5, R6, -1.5707962512969970703, R61 ;  /* 0xbfc90fda06057823 */ /* 0x000fe2000000003d */
[----:B0-----:R-:W-:Y:S02]  /*0d00*/  VIADDMNMX R3, R4, 0x1, R9, !PT ;  /* 0x0000000104037846 */ /* 0x001fe40007800109 */
[----:B------:R-:W-:Y:S01]  /*0d10*/  LOP3.LUT R42, R42, 0x1f, RZ, 0xc0, !PT ;  /* 0x0000001f2a2a7812 */ /* 0x000fe200078ec0ff */
[----:B------:R-:W-:Y:S01]  /*0d20*/  FFMA R5, R6, -7.5497894158615963534e-08, R5 ;  /* 0xb3a2216806057823 */ /* 0x000fe20000000005 */
[----:B------:R-:W-:Y:S02]  /*0d30*/  SHF.R.U32.HI R2, RZ, 0x5, R2 ;  /* 0x00000005ff027819 */ /* 0x000fe40000011602 */
[----:B------:R-:W-:Y:S01]  /*0d40*/  VIMNMX R40, PT, PT, R18, R3, PT ;  /* 0x0000000312287248 */ /* 0x000fe20003fe0100 */
[----:B------:R-:W-:-:S02]  /*0d50*/  FFMA R43, R6, -5.3903029534742383927e-15, R5 ;  /* 0xa7c234c5062b7823 */ /* 0x000fc40000000005 */
[----:B------:R-:W-:Y:S01]  /*0d60*/  IMAD R39, R2, -0x4, R1 ;  /* 0xfffffffc02277824 */ /* 0x000fe200078e0201 */
[----:B-1----:R-:W-:Y:S06]  /*0d70*/  @!P0 BRA `(.L_x_391) ;  /* 0x0000000000148947 */ /* 0x002fec0003800000 */
[----:B------:R-:W-:Y:S01]  /*0d80*/  IMAD.MOV.U32 R3, RZ, RZ, R50 ;  /* 0x000000ffff037224 */ /* 0x000fe200078e0032 */
[----:B------:R-:W-:Y:S01]  /*0d90*/  MOV R84, 0xdc0 ;  /* 0x00000dc000547802 */ /* 0x000fe20000000f00 */
[----:B------:R-:W-:-:S07]  /*0da0*/  IMAD.MOV.U32 R2, RZ, RZ, 0x40400000 ;  /* 0x40400000ff027424 */ /* 0x000fce00078e00ff */
[----:B------:R-:W-:Y:S05]  /*0db0*/  CALL.REL.NOINC `($__internal_5_$__cuda_sm3x_div_rn_noftz_f32_slowpath) ;  /* 0x00000050006c7944 */ /* 0x000fea0003c00000 */
[----:B------:R-:W-:-:S07]  /*0dc0*/  IMAD.MOV.U32 R49, RZ, RZ, R2 ;  /* 0x000000ffff317224 */ /* 0x000fce00078e0002 */
.L_x_391:
[----:B------:R-:W-:Y:S05]  /*0dd0*/  BSYNC.RECONVERGENT B2 ;  /* 0x0000000000027941 */ /* 0x000fea0003800200 */
.L_x_390:
        /* <DEDUP_REMOVED lines=14> */
[C---:B------:R-:W-:Y:S02]  /*0ec0*/  VIADD R26, R29.reuse, 0xffffff80 ;  /* 0xffffff801d1a7836 */ /* 0x040fe40000000000 */
[----:B------:R-:W-:Y:S01]  /*0ed0*/  FFMA R33, R2, R35, RZ ;  /* 0x0000002302217223 */ /* 0x000fe200000000ff */
[----:B------:R-:W-:-:S03]  /*0ee0*/  LOP3.LUT R29, R29, 0x1f, RZ, 0xc0, !PT ;  /* 0x0000001f1d1d7812 */ /* 0x000fc600078ec0ff */
[----:B------:R-:W-:Y:S01]  /*0ef0*/  FFMA R7, R33, -3, R35 ;  /* 0xc040000021077823 */ /* 0x000fe20000000023 */
[----:B-1----:R-:W-:Y:S01]  /*0f00*/  I2FP.F32.S32 R3, R37 ;  /* 0x0000002500037245 */ /* 0x002fe20000201400 */
[----:B------:R-:W1:Y:S01]  /*0f10*/  FCHK P0, R35, 3 ;  /* 0x4040000023007902 */ /* 0x000e620000000000 */
[----:B------:R-:W-:Y:S01]  /*0f20*/  SHF.R.U32.HI R26, RZ, 0x5, R26 ;  /* 0x00000005ff1a7819 */ /* 0x000fe2000001161a */
[----:B------:R-:W-:Y:S01]  /*0f30*/  FFMA R33, R2, R7, R33 ;  /* 0x0000000702217223 */ /* 0x000fe20000000021 */
[C---:B------:R-:W-:Y:S02]  /*0f40*/  VIADD R2, R30.reuse, 0xffffff80 ;  /* 0xffffff801e027836 */ /* 0x040fe40000000000 */
[C---:B------:R-:W-:Y:S01]  /*0f50*/  FFMA R6, R3.reuse, -1.5707962512969970703, R50 ;  /* 0xbfc90fda03067823 */ /* 0x040fe20000000032 */
[----:B------:R-:W-:Y:S01]  /*0f60*/  LOP3.LUT R30, R30, 0x1f, RZ, 0xc0, !PT ;  /* 0x0000001f1e1e7812 */ /* 0x000fe200078ec0ff */
[----:B------:R-:W-:Y:S01]  /*0f70*/  IMAD R26, R26, -0x4, R1 ;  /* 0xfffffffc1a1a7824 */ /* 0x000fe200078e0201 */
[----:B--2---:R-:W-:Y:S01]  /*0f80*/  I2FP.F32.S32 R8, R36 ;  /* 0x0000002400087245 */ /* 0x004fe20000201400 */
[----:B------:R-:W-:Y:S01]  /*0f90*/  FFMA R6, R3, -7.5497894158615963534e-08, R6 ;  /* 0xb3a2216803067823 */ /* 0x000fe20000000006 */
[----:B------:R-:W-:-:S03]  /*0fa0*/  SHF.R.U32.HI R2, RZ, 0x5, R2 ;  /* 0x00000005ff027819 */ /* 0x000fc60000011602 */
[----:B------:R-:W-:Y:S01]  /*0fb0*/  FFMA R5, R8, -1.5707962512969970703, R49 ;  /* 0xbfc90fda08057823 */ /* 0x000fe20000000031 */
[----:B------:R-:W-:Y:S01]  /*0fc0*/  FFMA R32, R3, -5.3903029534742383927e-15, R6 ;  /* 0xa7c234c503207823 */ /* 0x000fe20000000006 */
[----:B0-----:R-:W-:Y:S01]  /*0fd0*/  VIADDMNMX R3, R4, 0x2, R9, !PT ;  /* 0x0000000204037846 */ /* 0x001fe20007800109 */
[----:B------:R-:W-:Y:S02]  /*0fe0*/  IMAD R27, R2, -0x4, R1 ;  /* 0xfffffffc021b7824 */ /* 0x000fe400078e0201 */
[----:B------:R-:W-:Y:S01]  /*0ff0*/  FFMA R5, R8, -7.5497894158615963534e-08, R5 ;  /* 0xb3a2216808057823 */ /* 0x000fe20000000005 */
[----:B------:R-:W-:-:S03]  /*1000*/  VIMNMX R28, PT, PT, R18, R3, PT ;  /* 0x00000003121c7248 */ /* 0x000fc60003fe0100 */
[----:B------:R-:W-:Y:S01]  /*1010*/  FFMA R31, R8, -5.3903029534742383927e-15, R5 ;  /* 0xa7c234c5081f7823 */ /* 0x000fe20000000005 */
[----:B-1----:R-:W-:Y:S06]  /*1020*/  @!P0 BRA `(.L_x_393) ;  /* 0x0000000000148947 */ /* 0x002fec0003800000 */
[----:B------:R-:W-:Y:S01]  /*1030*/  IMAD.MOV.U32 R3, RZ, RZ, R35 ;  /* 0x000000ffff037224 */ /* 0x000fe200078e0023 */
[----:B------:R-:W-:Y:S02]  /*1040*/  MOV R2, 0x40400000 ;  /* 0x4040000000027802 */ /* 0x000fe40000000f00 */
[----:B------:R-:W-:-:S07]  /*1050*/  MOV R84, 0x1070 ;  /* 0x0000107000547802 */ /* 0x000fce0000000f00 */
[----:B------:R-:W-:Y:S05]  /*1060*/  CALL.REL.NOINC `($__internal_5_$__cuda_sm3x_div_rn_noftz_f32_slowpath) ;  /* 0x0000004c00c07944 */ /* 0x000fea0003c00000 */
[----:B------:R-:W-:-:S07]  /*1070*/  IMAD.MOV.U32 R33, RZ, RZ, R2 ;  /* 0x000000ffff217224 */ /* 0x000fce00078e0002 */
.L_x_393:
[----:B------:R-:W-:Y:S05]  /*1080*/  BSYNC.RECONVERGENT B2 ;  /* 0x0000000000027941 */ /* 0x000fea0003800200 */
.L_x_392:
        /* <DEDUP_REMOVED lines=14> */
[----:B------:R-:W-:Y:S02]  /*1170*/  VIADD R14, R16, 0xffffff80 ;  /* 0xffffff80100e7836 */ /* 0x000fe40000000000 */
[----:B------:R-:W-:Y:S01]  /*1180*/  FFMA R21, R2, R23, RZ ;  /* 0x0000001702157223 */ /* 0x000fe200000000ff */
[----:B------:R-:W-:-:S03]  /*1190*/  LOP3.LUT R16, R16, 0x1f, RZ, 0xc0, !PT ;  /* 0x0000001f10107812 */ /* 0x000fc600078ec0ff */
[----:B------:R-:W-:Y:S01]  /*11a0*/  FFMA R5, R21, -3, R23 ;  /* 0xc040000015057823 */ /* 0x000fe20000000017 */
[----:B-1----:R-:W-:Y:S01]  /*11b0*/  I2FP.F32.S32 R20, R25 ;  /* 0x0000001900147245 */ /* 0x002fe20000201400 */
[----:B------:R-:W1:Y:S01]  /*11c0*/  FCHK P0, R23, 3 ;  /* 0x4040000017007902 */ /* 0x000e620000000000 */
[----:B------:R-:W-:Y:S01]  /*11d0*/  SHF.R.U32.HI R14, RZ, 0x5, R14 ;  /* 0x00000005ff0e7819 */ /* 0x000fe2000001160e */
[----:B------:R-:W-:Y:S01]  /*11e0*/  FFMA R21, R2, R5, R21 ;  /* 0x0000000502157223 */ /* 0x000fe20000000015 */
[----:B------:R-:W-:Y:S02]  /*11f0*/  VIADD R2, R17, 0xffffff80 ;  /* 0xffffff8011027836 */ /* 0x000fe40000000000 */
[----:B------:R-:W-:Y:S01]  /*1200*/  FFMA R3, R20, -1.5707962512969970703, R35 ;  /* 0xbfc90fda14037823 */ /* 0x000fe20000000023 */
[----:B0-----:R-:W-:Y:S01]  /*1210*/  VIADDMNMX R5, R4, 0x3, R7, !PT ;  /* 0x0000000304057846 */ /* 0x001fe20007800107 */
[----:B------:R-:W-:Y:S01]  /*1220*/  IMAD R14, R14, -0x4, R1 ;  /* 0xfffffffc0e0e7824 */ /* 0x000fe200078e0201 */
[----:B--2---:R-:W-:Y:S01]  /*1230*/  I2FP.F32.S32 R6, R24 ;  /* 0x0000001800067245 */ /* 0x004fe20000201400 */
[----:B------:R-:W-:Y:S01]  /*1240*/  FFMA R3, R20, -7.5497894158615963534e-08, R3 ;  /* 0xb3a2216814037823 */ /* 0x000fe20000000003 */
[----:B------:R-:W-:-:S02]  /*1250*/  SHF.R.U32.HI R2, RZ, 0x5, R2 ;  /* 0x00000005ff027819 */ /* 0x000fc40000011602 */
[----:B------:R-:W-:Y:S01]  /*1260*/  VIMNMX R18, PT, PT, R18, R5, PT ;  /* 0x0000000512127248 */ /* 0x000fe20003fe0100 */
[----:B------:R-:W-:Y:S01]  /*1270*/  FFMA R20, R20, -5.3903029534742383927e-15, R3 ;  /* 0xa7c234c514147823 */ /* 0x000fe20000000003 */
[----:B------:R-:W-:Y:S01]  /*1280*/  FFMA R3, R6, -1.5707962512969970703, R33 ;  /* 0xbfc90fda06037823 */ /* 0x000fe20000000021 */
[----:B------:R-:W-:Y:S01]  /*1290*/  LOP3.LUT R17, R17, 0x1f, RZ, 0xc0, !PT ;  /* 0x0000001f11117812 */ /* 0x000fe200078ec0ff */
[----:B------:R-:W-:Y:S02]  /*12a0*/  IMAD R15, R2, -0x4, R1 ;  /* 0xfffffffc020f7824 */ /* 0x000fe400078e0201 */
[----:B------:R-:W-:-:S04]  /*12b0*/  FFMA R3, R6, -7.5497894158615963534e-08, R3 ;  /* 0xb3a2216806037823 */ /* 0x000fc80000000003 */
[----:B------:R-:W-:Y:S01]  /*12c0*/  FFMA R19, R6, -5.3903029534742383927e-15, R3 ;  /* 0xa7c234c506137823 */ /* 0x000fe20000000003 */
[----:B-1----:R-:W-:Y:S06]  /*12d0*/  @!P0 BRA `(.L_x_395) ;  /* 0x0000000000148947 */ /* 0x002fec0003800000 */
[----:B------:R-:W-:Y:S01]  /*12e0*/  IMAD.MOV.U32 R3, RZ, RZ, R23 ;  /* 0x000000ffff037224 */ /* 0x000fe200078e0017 */
[----:B------:R-:W-:Y:S01]  /*12f0*/  MOV R84, 0x1320 ;  /* 0x0000132000547802 */ /* 0x000fe20000000f00 */
[----:B------:R-:W-:-:S07]  /*1300*/  IMAD.MOV.U32 R2, RZ, RZ, 0x40400000 ;  /* 0x40400000ff027424 */ /* 0x000fce00078e00ff */
[----:B------:R-:W-:Y:S05]  /*1310*/  CALL.REL.NOINC `($__internal_5_$__cuda_sm3x_div_rn_noftz_f32_slowpath) ;  /* 0x0000004c00147944 */ /* 0x000fea0003c00000 */
[----:B------:R-:W-:-:S07]  /*1320*/  IMAD.MOV.U32 R21, RZ, RZ, R2 ;  /* 0x000000ffff157224 */ /* 0x000fce00078e0002 */
.L_x_395:
[----:B------:R-:W-:Y:S05]  /*1330*/  BSYNC.RECONVERGENT B2 ;  /* 0x0000000000027941 */ /* 0x000fea0003800200 */
.L_x_394:
[----:B------:R-:W-:Y:S01]  /*1340*/  FMUL R13, R23, 0.63661974668502807617 ;  /* 0x3f22f983170d7820 */ /* 0x000fe20000400000 */
[----:B------:R-:W-:Y:S01]  /*1350*/  FMUL R12, R21, 0.63661974668502807617 ;  /* 0x3f22f983150c7820 */ /* 0x000fe20000400000 */
[----:B------:R-:W-:Y:S01]  /*1360*/  SHF.R.U32.HI R8, RZ, 0x17, R21 ;  /* 0x00000017ff087819 */ /* 0x000fe20000011615 */
[----:B------:R-:W-:Y:S01]  /*1370*/  IMAD.MOV.U32 R91, RZ, RZ, RZ ;  /* 0x000000ffff5b7224 */ /* 0x000fe200078e00ff */
[----:B------:R-:W-:Y:S01]  /*1380*/  SHF.R.U32.HI R9, RZ, 0x17, R23 ;  /* 0x00000017ff097819 */ /* 0x000fe20000011617 */
[----:B------:R-:W0:Y:S01]  /*1390*/  LDCU.64 UR8, c[0x0][0x358] ;  /* 0x00006b00ff0877ac */ /* 0x000e220008000a00 */
[----:B------:R-:W1:Y:S01]  /*13a0*/  F2I.NTZ R13, R13 ;  /* 0x0000000d000d7305 */ /* 0x000e620000203100 */
[----:B------:R-:W-:Y:S01]  /*13b0*/  VIADD R6, R8, 0xffffff80 ;  /* 0xffffff8008067836 */ /* 0x000fe20000000000 */
[C---:B------:R-:W-:Y:S01]  /*13c0*/  IADD3 R4, PT, PT, R9.reuse, -0x80, RZ ;  /* 0xffffff8009047810 */ /* 0x040fe20007ffe0ff */
[----:B------:R-:W-:Y:S01]  /*13d0*/  UMOV UR6, 0xfffffffe ;  /* 0xfffffffe00067882 */ /* 0x000fe20000000000 */
[----:B------:R-:W-:-:S02]  /*13e0*/  LOP3.LUT R9, R9, 0x1f, RZ, 0xc0, !PT ;  /* 0x0000001f09097812 */ /* 0x000fc400078ec0ff */
[----:B------:R-:W-:Y:S02]  /*13f0*/  SHF.R.U32.HI R6, RZ, 0x5, R6 ;  /* 0x00000005ff067819 */ /* 0x000fe40000011606 */
[----:B------:R-:W2:Y:S01]  /*1400*/  F2I.NTZ R12, R12 ;  /* 0x0000000c000c7305 */ /* 0x000ea20000203100 */
[----:B------:R-:W-:Y:S02]  /*1410*/  LOP3.LUT R8, R8, 0x1f, RZ, 0xc0, !PT ;  /* 0x0000001f08087812 */ /* 0x000fe400078ec0ff */
[----:B------:R-:W-:Y:S01]  /*1420*/  IMAD R6, R6, -0x4, R1 ;  /* 0xfffffffc06067824 */ /* 0x000fe200078e0201 */
[----:B-1----:R-:W-:-:S05]  /*1430*/  I2FP.F32.S32 R2, R13 ;  /* 0x0000000d00027245 */ /* 0x002fca0000201400 */
[----:B------:R-:W-:Y:S01]  /*1440*/  FFMA R3, R2, -1.5707962512969970703, R23 ;  /* 0xbfc90fda02037823 */ /* 0x000fe20000000017 */
[----:B--2---:R-:W-:-:S03]  /*1450*/  I2FP.F32.S32 R10, R12 ;  /* 0x0000000c000a7245 */ /* 0x004fc60000201400 */
[----:B------:R-:W-:Y:S02]  /*1460*/  FFMA R3, R2, -7.5497894158615963534e-08, R3 ;  /* 0xb3a2216802037823 */ /* 0x000fe40000000003 */
[----:B------:R-:W-:Y:S02]  /*1470*/  FFMA R5, R10, -1.5707962512969970703, R21 ;  /* 0xbfc90fda0a057823 */ /* 0x000fe40000000015 */
[----:B------:R-:W-:Y:S01]  /*1480*/  FFMA R11, R2, -5.3903029534742383927e-15, R3 ;  /* 0xa7c234c5020b7823 */ /* 0x000fe20000000003 */
[----:B------:R-:W-:Y:S01]  /*1490*/  SHF.R.U32.HI R2, RZ, 0x5, R4 ;  /* 0x00000005ff027819 */ /* 0x000fe20000011604 */
[----:B------:R-:W-:-:S04]  /*14a0*/  FFMA R5, R10, -7.5497894158615963534e-08, R5 ;  /* 0xb3a221680a057823 */ /* 0x000fc80000000005 */
[----:B------:R-:W-:Y:S02]  /*14b0*/  IMAD R7, R2, -0x4, R1 ;  /* 0xfffffffc02077824 */ /* 0x000fe400078e0201 */
[----:B0-----:R-:W-:-:S07]  /*14c0*/  FFMA R10, R10, -5.3903029534742383927e-15, R5 ;  /* 0xa7c234c50a0a7823 */ /* 0x001fce0000000005 */
.L_x_482:
        /* <DEDUP_REMOVED lines=20> */
[----:B------:R-:W-:Y:S02]  /*1610*/  HFMA2 R2, -RZ, RZ, 2.125, 0 ;  /* 0x40400000ff027431 */ /* 0x000fe400000001ff */
[----:B------:R-:W-:Y:S01]  /*1620*/  IMAD.MOV.U32 R3, RZ, RZ, R4 ;  /* 0x000000ffff037224 */ /* 0x000fe200078e0004 */
[----:B------:R-:W-:-:S07]  /*1630*/  MOV R84, 0x1650 ;  /* 0x0000165000547802 */ /* 0x000fce0000000f00 */
[----:B------:R-:W-:Y:S05]  /*1640*/  CALL.REL.NOINC `($__internal_5_$__cuda_sm3x_div_rn_noftz_f32_slowpath) ;  /* 0x0000004800487944 */ /* 0x000fea0003c00000 */
[----:B------:R-:W-:-:S07]  /*1650*/  IMAD.MOV.U32 R46, RZ, RZ, R2 ;  /* 0x000000ffff2e7224 */ /* 0x000fce00078e0002 */
.L_x_399:
[----:B------:R-:W-:Y:S05]  /*1660*/  BSYNC.RECONVERGENT B3 ;  /* 0x0000000000037941 */ /* 0x000fea0003800200 */
.L_x_398:
        /* <DEDUP_REMOVED lines=14> */
[----:B------:R-:W0:Y:S01]  /*1750*/  LDCU.64 UR10, c[0x4][URZ] ;  /* 0x01000000ff0a77ac */ /* 0x000e220008000a00 */
[----:B------:R-:W-:Y:S02]  /*1760*/  IMAD.MOV.U32 R86, RZ, RZ, RZ ;  /* 0x000000ffff567224 */ /* 0x000fe400078e00ff */
[----:B------:R-:W-:Y:S01]  /*1770*/  IMAD.MOV.U32 R5, RZ, RZ, R1 ;  /* 0x000000ffff057224 */ /* 0x000fe200078e0001 */
[----:B------:R-:W-:Y:S01]  /*1780*/  LOP3.LUT R47, R2, 0x80000000, RZ, 0xfc, !PT ;  /* 0x80000000022f7812 */ /* 0x000fe200078efcff */
[----:B------:R-:W-:Y:S01]  /*1790*/  UMOV UR5, URZ ;  /* 0x000000ff00057c82 */ /* 0x000fe20008000000 */
[----:B------:R-:W-:-:S05]  /*17a0*/  UMOV UR4, URZ ;  /* 0x000000ff00047c82 */ /* 0x000fca0008000000 */
.L_x_402:
[----:B0-----:R-:W-:Y:S02]  /*17b0*/  IMAD.U32 R2, RZ, RZ, UR10 ;  /* 0x0000000aff027e24 */ /* 0x001fe4000f8e00ff */
        /* <DEDUP_REMOVED lines=10> */
[----:B0-----:R-:W-:Y:S01]  /*1860*/  IADD3 R5, PT, PT, R5, 0x4, RZ ;  /* 0x0000000405057810 */ /* 0x001fe20007ffe0ff */
        /* <DEDUP_REMOVED lines=17> */
[----:B0-----:R-:W-:Y:S02]  /*1980*/  LOP3.LUT R86, R5, R4, RZ, 0x3c, !PT ;  /* 0x0000000405567212 */ /* 0x001fe400078e3cff */
        /* <DEDUP_REMOVED lines=9> */
.L_x_401:
[----:B------:R-:W-:Y:S05]  /*1a20*/  BSYNC.RECONVERGENT B0 ;  /* 0x0000000000007941 */ /* 0x000fea0003800200 */
.L_x_400:
        /* <DEDUP_REMOVED lines=8> */
[----:B------:R-:W-:Y:S01]  /*1ab0*/  BSSY.RECONVERGENT B3, `(.L_x_403) ;  /* 0x0000016000037945 */ /* 0x000fe20003800200 */
[----:B------:R-:W-:Y:S01]  /*1ac0*/  FSEL R86, -R86, -0.16666662693023681641, !P0 ;  /* 0xbe2aaaa856567808 */ /* 0x000fe20004000100 */
[----:B------:R-:W0:Y:S01]  /*1ad0*/  MUFU.RCP R5, R4 ;  /* 0x0000000400057308 */ /* 0x000e220000001000 */
[----:B------:R-:W-:-:S02]  /*1ae0*/  FSEL R2, R2, -0.00019574658654164522886, !P0 ;  /* 0xb94d415302027808 */ /* 0x000fc40004000000 */
[----:B------:R-:W-:-:S05]  /*1af0*/  FSEL R84, R84, 0.0083327032625675201416, !P0 ;  /* 0x3c0885e454547808 */ /* 0x000fca0004000000 */
[----:B------:R-:W-:Y:S01]  /*1b00*/  FFMA R84, R3, R2, R84 ;  /* 0x0000000203547223 */ /* 0x000fe20000000054 */
[----:B------:R-:W-:-:S03]  /*1b10*/  FSEL R2, R47, 1, P0 ;  /* 0x3f8000002f027808 */ /* 0x000fc60000000000 */
[C---:B------:R-:W-:Y:S02]  /*1b20*/  FFMA R84, R3.reuse, R84, R86 ;  /* 0x0000005403547223 */ /* 0x040fe40000000056 */
[----:B------:R-:W-:-:S04]  /*1b30*/  FFMA R3, R3, R2, RZ ;  /* 0x0000000203037223 */ /* 0x000fc800000000ff */
[----:B------:R-:W-:Y:S01]  /*1b40*/  FFMA R3, R3, R84, R2 ;  /* 0x0000005403037223 */ /* 0x000fe20000000002 */
[----:B0-----:R-:W-:-:S03]  /*1b50*/  FFMA R2, -R4, R5, 1 ;  /* 0x3f80000004027423 */ /* 0x001fc60000000105 */
[----:B------:R-:W-:Y:S01]  /*1b60*/  @P1 FADD R3, RZ, -R3 ;  /* 0x80000003ff031221 */ /* 0x000fe20000000000 */
[----:B------:R-:W-:-:S03]  /*1b70*/  FFMA R2, R5, R2, R5 ;  /* 0x0000000205027223 */ /* 0x000fc60000000005 */
[----:B------:R-:W0:Y:S01]  /*1b80*/  FCHK P0, R3, R4 ;  /* 0x0000000403007302 */ /* 0x000e220000000000 */
[----:B------:R-:W-:-:S04]  /*1b90*/  FFMA R5, R3, R2, RZ ;  /* 0x0000000203057223 */ /* 0x000fc800000000ff */
[----:B------:R-:W-:-:S04]  /*1ba0*/  FFMA R47, -R4, R5, R3 ;  /* 0x00000005042f7223 */ /* 0x000fc80000000103 */
[----:B------:R-:W-:Y:S01]  /*1bb0*/  FFMA R5, R2, R47, R5 ;  /* 0x0000002f02057223 */ /* 0x000fe20000000005 */
[----:B0-----:R-:W-:Y:S06]  /*1bc0*/  @!P0 BRA `(.L_x_404) ;  /* 0x0000000000108947 */ /* 0x001fec0003800000 */
[----:B------:R-:W-:Y:S01]  /*1bd0*/  IMAD.MOV.U32 R2, RZ, RZ, R4 ;  /* 0x000000ffff027224 */ /* 0x000fe200078e0004 */
[----:B------:R-:W-:-:S07]  /*1be0*/  MOV R84, 0x1c00 ;  /* 0x00001c0000547802 */ /* 0x000fce0000000f00 */
[----:B------:R-:W-:Y:S05]  /*1bf0*/  CALL.REL.NOINC `($__internal_5_$__cuda_sm3x_div_rn_noftz_f32_slowpath) ;  /* 0x0000004000dc7944 */ /* 0x000fea0003c00000 */
[----:B------:R-:W-:-:S07]  /*1c00*/  IMAD.MOV.U32 R5, RZ, RZ, R2 ;  /* 0x000000ffff057224 */ /* 0x000fce00078e0002 */
.L_x_404:
[----:B------:R-:W-:Y:S05]  /*1c10*/  BSYNC.RECONVERGENT B3 ;  /* 0x0000000000037941 */ /* 0x000fea0003800200 */
.L_x_403:
        /* <DEDUP_REMOVED lines=11> */
[----:B------:R-:W-:Y:S01]  /*1cd0*/  @!P0 MOV R47, RZ ;  /* 0x000000ff002f8202 */ /* 0x000fe20000000f00 */
[----:B------:R-:W-:Y:S06]  /*1ce0*/  @!P0 BRA `(.L_x_406) ;  /* 0x0000000000a88947 */ /* 0x000fec0003800000 */
[----:B------:R-:W-:Y:S01]  /*1cf0*/  IMAD.SHL.U32 R2, R46, 0x100, RZ ;  /* 0x000001002e027824 */ /* 0x000fe200078e00ff */
[----:B------:R-:W-:Y:S01]  /*1d00*/  UMOV UR4, URZ ;  /* 0x000000ff00047c82 */ /* 0x000fe20008000000 */
[----:B------:R-:W-:Y:S02]  /*1d10*/  IMAD.MOV.U32 R4, RZ, RZ, RZ ;  /* 0x000000ffff047224 */ /* 0x000fe400078e00ff */
[----:B------:R-:W-:Y:S01]  /*1d20*/  IMAD.MOV.U32 R47, RZ, RZ, RZ ;  /* 0x000000ffff2f7224 */ /* 0x000fe200078e00ff */
[----:B------:R-:W-:-:S07]  /*1d30*/  LOP3.LUT R89, R2, 0x80000000, RZ, 0xfc, !PT ;  /* 0x8000000002597812 */ /* 0x000fce00078efcff */
.L_x_407:
[----:B0-----:R-:W0:Y:S02]  /*1d40*/  LDC.64 R2, c[0x4][RZ] ;  /* 0x01000000ff027b82 */ /* 0x001e240000000a00 */
[----:B0-----:R-:W-:-:S05]  /*1d50*/  IMAD.WIDE.U32 R84, R47, 0x4, R2 ;  /* 0x000000042f547825 */ /* 0x001fca00078e0002 */
[----:B------:R-:W2:Y:S01]  /*1d60*/  LDG.E.CONSTANT R2, desc[UR8][R84.64] ;  /* 0x0000000854027981 */ /* 0x000ea2000c1e9900 */
[C---:B------:R-:W-:Y:S02]  /*1d70*/  IMAD R86, R47.reuse, 0x4, R1 ;  /* 0x000000042f567824 */ /* 0x040fe400078e0201 */
        /* <DEDUP_REMOVED lines=12> */
[----:B0-----:R-:W-:-:S05]  /*1e40*/  IMAD R87, R2, -0x4, R1 ;  /* 0xfffffffc02577824 */ /* 0x001fca00078e0201 */
        /* <DEDUP_REMOVED lines=20> */
.L_x_406:
[----:B------:R-:W-:Y:S05]  /*1f90*/  BSYNC.RECONVERGENT B0 ;  /* 0x0000000000007941 */ /* 0x000fea0003800200 */
.L_x_405:
[C---:B------:R-:W-:Y:S01]  /*1fa0*/  LOP3.LUT R84, R47.reuse, 0x1, RZ, 0xc0, !PT ;  /* 0x000000012f547812 */ /* 0x040fe200078ec0ff */
[----:B------:R-:W-:Y:S01]  /*1fb0*/  FMUL R3, R4, R4 ;  /* 0x0000000404037220 */ /* 0x000fe20000400000 */
[----:B------:R-:W-:Y:S01]  /*1fc0*/  MOV R2, 0x37cbac00 ;  /* 0x37cbac0000027802 */ /* 0x000fe20000000f00 */
[----:B------:R-:W-:Y:S01]  /*1fd0*/  IMAD.MOV.U32 R86, RZ, RZ, 0x3effffff ;  /* 0x3effffffff567424 */ /* 0x000fe200078e00ff */
[----:B------:R-:W-:Y:S01]  /*1fe0*/  ISETP.NE.U32.AND P0, PT, R84, 0x1, PT ;  /* 0x000000015400780c */ /* 0x000fe20003f05070 */
[----:B------:R-:W-:Y:S01]  /*1ff0*/  IMAD.MOV.U32 R84, RZ, RZ, 0x3d2aaabb ;  /* 0x3d2aaabbff547424 */ /* 0x000fe200078e00ff */
[----:B------:R-:W-:Y:S01]  /*2000*/  LOP3.LUT P1, RZ, R47, 0x2, RZ, 0xc0, !PT ;  /* 0x000000022fff7812 */ /* 0x000fe2000782c0ff */
[----:B------:R-:W-:Y:S01]  /*2010*/  FFMA R2, R3, R2, -0.0013887860113754868507 ;  /* 0xbab607ed03027423 */ /* 0x000fe20000000002 */
[----:B------:R-:W-:Y:S01]  /*2020*/  FSEL R86, -R86, -0.16666662693023681641, !P0 ;  /* 0xbe2aaaa856567808 */ /* 0x000fe20004000100 */
[----:B------:R-:W0:Y:S01]  /*2030*/  MUFU.RCP R47, R46 ;  /* 0x0000002e002f7308 */ /* 0x000e220000001000 */
[----:B------:R-:W-:Y:S01]  /*2040*/  FSEL R84, R84, 0.0083327032625675201416, !P0 ;  /* 0x3c0885e454547808 */ /* 0x000fe20004000000 */
[----:B------:R-:W-:Y:S01]  /*2050*/  BSSY.RECONVERGENT B3, `(.L_x_408) ;  /* 0x0000012000037945 */ /* 0x000fe20003800200 */
[----:B------:R-:W-:-:S05]  /*2060*/  FSEL R2, R2, -0.00019574658654164522886, !P0 ;  /* 0xb94d415302027808 */ /* 0x000fca0004000000 */
        /* <DEDUP_REMOVED lines=15> */
[----:B------:R-:W-:Y:S05]  /*2160*/  CALL.REL.NOINC `($__internal_5_$__cuda_sm3x_div_rn_noftz_f32_slowpath) ;  /* 0x0000003c00807944 */ /* 0x000fea0003c00000 */
.L_x_409:
[----:B------:R-:W-:Y:S05]  /*2170*/  BSYNC.RECONVERGENT B3 ;  /* 0x0000000000037941 */ /* 0x000fea0003800200 */
.L_x_408:
[----:B------:R-:W-:-:S07]  /*2180*/  FMUL R5, R2, R5 ;  /* 0x0000000502057220 */ /* 0x000fce0000400000 */
.L_x_397:
[----:B------:R-:W-:Y:S05]  /*2190*/  BSYNC.RECONVERGENT B2 ;  /* 0x0000000000027941 */ /* 0x000fea0003800200 */
.L_x_396:
[C---:B------:R-:W-:Y:S01]  /*21a0*/  FSETP.GEU.AND P0, PT, |R80|.reuse, 9.9999997473787516356e-05, PT ;  /* 0x38d1b7175000780b */ /* 0x040fe20003f0e200 */
[----:B------:R-:W-:Y:S01]  /*21b0*/  BSSY.RECONVERGENT B2, `(.L_x_410) ;  /* 0x000009b000027945 */ /* 0x000fe20003800200 */
[C---:B------:R-:W-:Y:S02]  /*21c0*/  FSET.BF.LT.AND R4, |R80|.reuse, 3, PT ;  /* 0x404000005004780a */ /* 0x040fe40003801200 */
[----:B------:R-:W-:-:S13]  /*21d0*/  FSETP.GEU.OR P0, PT, |R80|, 3, !P0 ;  /* 0x404000005000780b */ /* 0x000fda000470e600 */
        /* <DEDUP_REMOVED lines=13> */
.L_x_414:
[----:B0-----:R-:W0:Y:S02]  /*22b0*/  LDC.64 R2, c[0x4][RZ] ;  /* 0x01000000ff027b82 */ /* 0x001e240000000a00 */
[----:B0-----:R-:W-:-:S05]  /*22c0*/  IMAD.WIDE.U32 R46, R4, 0x4, R2 ;  /* 0x00000004042e7825 */ /* 0x001fca00078e0002 */
[----:B------:R-:W2:Y:S01]  /*22d0*/  LDG.E.CONSTANT R2, desc[UR8][R46.64] ;  /* 0x000000082e027981 */ /* 0x000ea2000c1e9900 */
[C---:B------:R-:W-:Y:S01]  /*22e0*/  IMAD R85, R4.reuse, 0x4, R1 ;  /* 0x0000000404557824 */ /* 0x040fe200078e0201 */
[----:B------:R-:W-:-:S04]  /*22f0*/  IADD3 R4, PT, PT, R4, 0x1, RZ ;  /* 0x0000000104047810 */ /* 0x000fc80007ffe0ff */
        /* <DEDUP_REMOVED lines=28> */
.L_x_413:
[----:B------:R-:W-:Y:S05]  /*24c0*/  BSYNC.RECONVERGENT B0 ;  /* 0x0000000000007941 */ /* 0x000fea0003800200 */
.L_x_412:
[----:B------:R-:W-:Y:S01]  /*24d0*/  LOP3.LUT R3, R85, 0x1, RZ, 0xc0, !PT ;  /* 0x0000000155037812 */ /* 0x000fe200078ec0ff */
[----:B------:R-:W-:Y:S02]  /*24e0*/  IMAD.MOV.U32 R4, RZ, RZ, 0x37cbac00 ;  /* 0x37cbac00ff047424 */ /* 0x000fe400078e00ff */
[----:B------:R-:W-:Y:S01]  /*24f0*/  FMUL R2, R84, R84 ;  /* 0x0000005454027220 */ /* 0x000fe20000400000 */
[----:B------:R-:W-:Y:S01]  /*2500*/  IMAD.MOV.U32 R46, RZ, RZ, 0x3d2aaabb ;  /* 0x3d2aaabbff2e7424 */ /* 0x000fe200078e00ff */
[----:B------:R-:W-:Y:S01]  /*2510*/  ISETP.NE.U32.AND P1, PT, R3, 0x1, PT ;  /* 0x000000010300780c */ /* 0x000fe20003f25070 */
[----:B------:R-:W-:Y:S02]  /*2520*/  IMAD.MOV.U32 R86, RZ, RZ, 0x3effffff ;  /* 0x3effffffff567424 */ /* 0x000fe400078e00ff */
[----:B------:R-:W-:Y:S01]  /*2530*/  FFMA R3, R2, R4, -0.0013887860113754868507 ;  /* 0xbab607ed02037423 */ /* 0x000fe20000000004 */
[----:B------:R-:W-:Y:S01]  /*2540*/  FSETP.GE.AND P2, PT, |R79|, 105615, PT ;  /* 0x47ce47804f00780b */ /* 0x000fe20003f46200 */
[----:B------:R-:W-:Y:S01]  /*2550*/  BSSY.RECONVERGENT B0, `(.L_x_415) ;  /* 0x0000035000007945 */ /* 0x000fe20003800200 */
[----:B------:R-:W-:-:S02]  /*2560*/  FSEL R47, R46, 0.0083327032625675201416, !P1 ;  /* 0x3c0885e42e2f7808 */ /* 0x000fc40004800000 */
[----:B------:R-:W-:Y:S02]  /*2570*/  FSEL R3, R3, -0.00019574658654164522886, !P1 ;  /* 0xb94d415303037808 */ /* 0x000fe40004800000 */
[----:B------:R-:W-:Y:S02]  /*2580*/  LOP3.LUT P0, RZ, R85, 0x2, RZ, 0xc0, !PT ;  /* 0x0000000255ff7812 */ /* 0x000fe4000780c0ff */
[----:B------:R-:W-:Y:S01]  /*2590*/  FSEL R85, -R86, -0.16666662693023681641, !P1 ;  /* 0xbe2aaaa856557808 */ /* 0x000fe20004800100 */
[----:B------:R-:W-:Y:S01]  /*25a0*/  FFMA R3, R2, R3, R47 ;  /* 0x0000000302037223 */ /* 0x000fe2000000002f */
[----:B------:R-:W-:Y:S02]  /*25b0*/  FSEL R47, R84, 1, P1 ;  /* 0x3f800000542f7808 */ /* 0x000fe40000800000 */
[----:B------:R-:W-:Y:S01]  /*25c0*/  FSETP.EQ.OR P1, PT, |R79|, +INF , !P2 ;  /* 0x7f8000004f00780b */ /* 0x000fe20005722600 */
[C---:B------:R-:W-:Y:S01]  /*25d0*/  FFMA R3, R2.reuse, R3, R85 ;  /* 0x0000000302037223 */ /* 0x040fe20000000055 */
[----:B------:R-:W-:Y:S01]  /*25e0*/  SEL R88, R75, RZ, !P2 ;  /* 0x000000ff4b587207 */ /* 0x000fe20005000000 */
[----:B------:R-:W-:-:S04]  /*25f0*/  FFMA R2, R2, R47, RZ ;  /* 0x0000002f02027223 */ /* 0x000fc800000000ff */
[----:B------:R-:W-:Y:S01]  /*2600*/  FFMA R47, R2, R3, R47 ;  /* 0x00000003022f7223 */ /* 0x000fe2000000002f */
[----:B------:R-:W-:-:S03]  /*2610*/  FMUL R3, RZ, R79 ;  /* 0x0000004fff037220 */ /* 0x000fc60000400000 */
[----:B------:R-:W-:Y:S02]  /*2620*/  @P0 FADD R47, RZ, -R47 ;  /* 0x8000002fff2f0221 */ /* 0x000fe40000000000 */
[----:B------:R-:W-:Y:S01]  /*2630*/  FSEL R87, R70, R3, !P2 ;  /* 0x0000000346577208 */ /* 0x000fe20005000000 */
[----:B------:R-:W-:Y:S06]  /*2640*/  @P1 BRA `(.L_x_416) ;  /* 0x0000000000941947 */ /* 0x000fec0003800000 */
[----:B------:R-:W-:Y:S01]  /*2650*/  IMAD.SHL.U32 R87, R79, 0x100, RZ ;  /* 0x000001004f577824 */ /* 0x000fe200078e00ff */
[----:B------:R-:W-:Y:S01]  /*2660*/  CS2R R88, SRZ ;  /* 0x0000000000587805 */ /* 0x000fe2000001ff00 */
[----:B------:R-:W-:-:S03]  /*2670*/  UMOV UR4, URZ ;  /* 0x000000ff00047c82 */ /* 0x000fc60008000000 */
[----:B------:R-:W-:-:S07]  /*2680*/  LOP3.LUT R87, R87, 0x80000000, RZ, 0xfc, !PT ;  /* 0x8000000057577812 */ /* 0x000fce00078efcff */
.L_x_417:
        /* <DEDUP_REMOVED lines=20> */
[C---:B------:R-:W-:Y:S02]  /*27d0*/  SHF.L.W.U32.HI R88, R2.reuse, 0x2, R87 ;  /* 0x0000000202587819 */ /* 0x040fe40000010e57 */
[----:B------:R-:W-:Y:S02]  /*27e0*/  SHF.L.U32 R2, R2, 0x2, RZ ;  /* 0x0000000202027819 */ /* 0x000fe400000006ff */
[----:B------:R-:W-:Y:S02]  /*27f0*/  SHF.R.S32.HI R3, RZ, 0x1f, R88 ;  /* 0x0000001fff037819 */ /* 0x000fe40000011458 */
[----:B-1----:R-:W-:Y:S02]  /*2800*/  LOP3.LUT R89, R88, R79, RZ, 0x3c, !PT ;  /* 0x0000004f58597212 */ /* 0x002fe400078e3cff */
[C---:B------:R-:W-:Y:S02]  /*2810*/  LOP3.LUT R2, R3.reuse, R2, RZ, 0x3c, !PT ;  /* 0x0000000203027212 */ /* 0x040fe400078e3cff */
[----:B------:R-:W-:-:S02]  /*2820*/  LOP3.LUT R3, R3, R88, RZ, 0x3c, !PT ;  /* 0x0000005803037212 */ /* 0x000fc400078e3cff */
[----:B------:R-:W-:Y:S02]  /*2830*/  SHF.R.U32.HI R87, RZ, 0x1e, R87 ;  /* 0x0000001eff577819 */ /* 0x000fe40000011657 */
[----:B------:R-:W-:Y:S02]  /*2840*/  ISETP.GE.AND P0, PT, R89, RZ, PT ;  /* 0x000000ff5900720c */ /* 0x000fe40003f06270 */
[----:B------:R-:W1:Y:S01]  /*2850*/  I2F.F64.S64 R2, R2 ;  /* 0x0000000200027312 */ /* 0x000e620000301c00 */
[----:B------:R-:W-:Y:S01]  /*2860*/  LEA.HI R88, R88, R87, RZ, 0x1 ;  /* 0x0000005758587211 */ /* 0x000fe200078f08ff */
[----:B-1----:R-:W-:-:S10]  /*2870*/  DMUL R84, R2, UR4 ;  /* 0x0000000402547c28 */ /* 0x002fd40008000000 */
[----:B------:R-:W1:Y:S02]  /*2880*/  F2F.F32.F64 R84, R84 ;  /* 0x0000005400547310 */ /* 0x000e640000301000 */
[----:B-1----:R-:W-:-:S07]  /*2890*/  FSEL R87, -R84, R84, !P0 ;  /* 0x0000005454577208 */ /* 0x002fce0004000100 */
.L_x_416:
[----:B------:R-:W-:Y:S05]  /*28a0*/  BSYNC.RECONVERGENT B0 ;  /* 0x0000000000007941 */ /* 0x000fea0003800200 */
.L_x_415:
[----:B------:R-:W-:Y:S01]  /*28b0*/  FMUL R3, R87, R87 ;  /* 0x0000005757037220 */ /* 0x000fe20000400000 */
[C---:B------:R-:W-:Y:S01]  /*28c0*/  LOP3.LUT R2, R88.reuse, 0x1, RZ, 0xc0, !PT ;  /* 0x0000000158027812 */ /* 0x040fe200078ec0ff */
[----:B------:R-:W1:Y:S01]  /*28d0*/  MUFU.RCP R84, R79 ;  /* 0x0000004f00547308 */ /* 0x000e620000001000 */
        /* <DEDUP_REMOVED lines=10> */
[----:B------:R-:W-:Y:S01]  /*2980*/  FFMA R3, R3, R2, RZ ;  /* 0x0000000203037223 */ /* 0x000fe200000000ff */
[----:B-1----:R-:W-:-:S03]  /*2990*/  FFMA R85, R84, -R79, 1 ;  /* 0x3f80000054557423 */ /* 0x002fc6000000084f */
[----:B------:R-:W-:Y:S01]  /*29a0*/  FFMA R3, R3, R4, R2 ;  /* 0x0000000403037223 */ /* 0x000fe20000000002 */
[----:B------:R-:W-:-:S03]  /*29b0*/  FFMA R4, R84, R85, R84 ;  /* 0x0000005554047223 */ /* 0x000fc60000000054 */
        /* <DEDUP_REMOVED lines=8> */
[----:B0-----:R-:W-:Y:S05]  /*2a40*/  CALL.REL.NOINC `($__internal_5_$__cuda_sm3x_div_rn_noftz_f32_slowpath) ;  /* 0x0000003400487944 */ /* 0x001fea0003c00000 */
[----:B------:R-:W-:-:S07]  /*2a50*/  IMAD.MOV.U32 R4, RZ, RZ, R2 ;  /* 0x000000ffff047224 */ /* 0x000fce00078e0002 */
.L_x_419:
[----:B------:R-:W-:Y:S05]  /*2a60*/  BSYNC.RECONVERGENT B3 ;  /* 0x0000000000037941 */ /* 0x000fea0003800200 */
.L_x_418:
        /* <DEDUP_REMOVED lines=12> */
[----:B0-----:R-:W-:Y:S05]  /*2b30*/  CALL.REL.NOINC `($__internal_5_$__cuda_sm3x_div_rn_noftz_f32_slowpath) ;  /* 0x00000034000c7944 */ /* 0x001fea0003c00000 */
.L_x_421:
[----:B------:R-:W-:Y:S05]  /*2b40*/  BSYNC.RECONVERGENT B3 ;  /* 0x0000000000037941 */ /* 0x000fea0003800200 */
.L_x_420:
[----:B------:R-:W-:-:S07]  /*2b50*/  FMUL R4, R2, R4 ;  /* 0x0000000402047220 */ /* 0x000fce0000400000 */
.L_x_411:
[----:B------:R-:W-:Y:S05]  /*2b60*/  BSYNC.RECONVERGENT B2 ;  /* 0x0000000000027941 */ /* 0x000fea0003800200 */
.L_x_410:
        /* <DEDUP_REMOVED lines=12> */
[----:B------:R-:W-:Y:S01]  /*2c30*/  FSETP.GEU.AND P0, PT, |R74|, 9.9999997473787516356e-05, PT ;  /* 0x38d1b7174a00780b */ /* 0x000fe20003f0e200 */
[----:B------:R-:W-:Y:S01]  /*2c40*/  FMUL R4, R4, R5 ;  /* 0x0000000504047220 */ /* 0x000fe20000400000 */
[----:B------:R-:W-:Y:S02]  /*2c50*/  BSSY.RECONVERGENT B2, `(.L_x_422) ;  /* 0x000009d000027945 */ /* 0x000fe40003800200 */
[----:B------:R-:W-:Y:S01]  /*2c60*/  FSETP.GEU.OR P0, PT, |R74|, 3, !P0 ;  /* 0x404000004a00780b */ /* 0x000fe2000470e600 */
[----:B--2---:R-:W-:Y:S01]  /*2c70*/  FFMA R91, R4, R2, R91 ;  /* 0x00000002045b7223 */ /* 0x004fe2000000005b */
[----:B------:R-:W-:-:S11]  /*2c80*/  FSET.BF.LT.AND R4, |R74|, 3, PT ;  /* 0x404000004a04780a */ /* 0x000fd60003801200 */
[----:B------:R-:W-:Y:S05]  /*2c90*/  @P0 BRA `(.L_x_423) ;  /* 0x0000000800600947 */ /* 0x000fea0003800000 */
[C---:B------:R-:W-:Y:S01]  /*2ca0*/  FSETP.GE.AND P1, PT, |R73|.reuse, 105615, PT ;  /* 0x47ce47804900780b */ /* 0x040fe20003f26200 */
[----:B------:R-:W-:Y:S01]  /*2cb0*/  FMUL R3, RZ, R73 ;  /* 0x00000049ff037220 */ /* 0x000fe20000400000 */
[----:B------:R-:W-:Y:S02]  /*2cc0*/  BSSY.RECONVERGENT B0, `(.L_x_424) ;  /* 0x000002b000007945 */ /* 0x000fe40003800200 */
[----:B------:R-:W-:Y:S02]  /*2cd0*/  FSETP.EQ.OR P0, PT, |R73|, +INF , !P1 ;  /* 0x7f8000004900780b */ /* 0x000fe40004f02600 */
[----:B0-----:R-:W-:Y:S02]  /*2ce0*/  FSEL R90, R60, R3, !P1 ;  /* 0x000000033c5a7208 */ /* 0x001fe40004800000 */
[----:B------:R-:W-:-:S09]  /*2cf0*/  SEL R86, R64, RZ, !P1 ;  /* 0x000000ff40567207 */ /* 0x000fd20004800000 */
[----:B------:R-:W-:Y:S05]  /*2d00*/  @P0 BRA `(.L_x_425) ;  /* 0x0000000000980947 */ /* 0x000fea0003800000 */
[----:B------:R-:W-:Y:S01]  /*2d10*/  IMAD.SHL.U32 R86, R73, 0x100, RZ ;  /* 0x0000010049567824 */ /* 0x000fe200078e00ff */
[----:B------:R-:W-:Y:S01]  /*2d20*/  MOV R87, RZ ;  /* 0x000000ff00577202 */ /* 0x000fe20000000f00 */
[----:B------:R-:W-:Y:S01]  /*2d30*/  IMAD.MOV.U32 R4, RZ, RZ, RZ ;  /* 0x000000ffff047224 */ /* 0x000fe200078e00ff */
[----:B------:R-:W-:Y:S02]  /*2d40*/  UMOV UR4, URZ ;  /* 0x000000ff00047c82 */ /* 0x000fe40008000000 */
[----:B------:R-:W-:-:S07]  /*2d50*/  LOP3.LUT R86, R86, 0x80000000, RZ, 0xfc, !PT ;  /* 0x8000000056567812 */ /* 0x000fce00078efcff */
.L_x_426:
        /* <DEDUP_REMOVED lines=29> */
[----:B------:R-:W1:Y:S02]  /*2f30*/  I2F.F64.S64 R2, R2 ;  /* 0x0000000200027312 */ /* 0x000e640000301c00 */
[----:B-1----:R-:W-:-:S10]  /*2f40*/  DMUL R84, R2, UR4 ;  /* 0x0000000402547c28 */ /* 0x002fd40008000000 */
[----:B------:R-:W1:Y:S02]  /*2f50*/  F2F.F32.F64 R84, R84 ;  /* 0x0000005400547310 */ /* 0x000e640000301000 */
[----:B-1----:R-:W-:-:S07]  /*2f60*/  FSEL R90, -R84, R84, !P0 ;  /* 0x00000054545a7208 */ /* 0x002fce0004000100 */
.L_x_425:
[----:B------:R-:W-:Y:S05]  /*2f70*/  BSYNC.RECONVERGENT B0 ;  /* 0x0000000000007941 */ /* 0x000fea0003800200 */
.L_x_424:
[----:B------:R-:W-:Y:S01]  /*2f80*/  LOP3.LUT R2, R86, 0x1, RZ, 0xc0, !PT ;  /* 0x0000000156027812 */ /* 0x000fe200078ec0ff */
[----:B------:R-:W-:Y:S02]  /*2f90*/  IMAD.MOV.U32 R84, RZ, RZ, 0x37cbac00 ;  /* 0x37cbac00ff547424 */ /* 0x000fe400078e00ff */
[----:B------:R-:W-:Y:S01]  /*2fa0*/  FMUL R3, R90, R90 ;  /* 0x0000005a5a037220 */ /* 0x000fe20000400000 */
[----:B------:R-:W-:Y:S01]  /*2fb0*/  IMAD.MOV.U32 R85, RZ, RZ, 0x3d2aaabb ;  /* 0x3d2aaabbff557424 */ /* 0x000fe200078e00ff */
[----:B------:R-:W-:Y:S01]  /*2fc0*/  ISETP.NE.U32.AND P1, PT, R2, 0x1, PT ;  /* 0x000000010200780c */ /* 0x000fe20003f25070 */
[----:B------:R-:W-:Y:S01]  /*2fd0*/  BSSY.RECONVERGENT B0, `(.L_x_427) ;  /* 0x0000039000007945 */ /* 0x000fe20003800200 */
[----:B------:R-:W-:Y:S01]  /*2fe0*/  FFMA R2, R3, R84, -0.0013887860113754868507 ;  /* 0xbab607ed03027423 */ /* 0x000fe20000000054 */
[----:B------:R-:W-:Y:S01]  /*2ff0*/  LOP3.LUT P0, RZ, R86, 0x2, RZ, 0xc0, !PT ;  /* 0x0000000256ff7812 */ /* 0x000fe2000780c0ff */
[----:B------:R-:W-:Y:S01]  /*3000*/  IMAD.MOV.U32 R86, RZ, RZ, 0x3effffff ;  /* 0x3effffffff567424 */ /* 0x000fe200078e00ff */
[----:B------:R-:W-:-:S02]  /*3010*/  FSEL R4, R85, 0.0083327032625675201416, !P1 ;  /* 0x3c0885e455047808 */ /* 0x000fc40004800000 */
[----:B------:R-:W-:Y:S02]  /*3020*/  FSEL R2, R2, -0.00019574658654164522886, !P1 ;  /* 0xb94d415302027808 */ /* 0x000fe40004800000 */
[----:B------:R-:W-:Y:S02]  /*3030*/  FSETP.GE.AND P2, PT, |R72|, 105615, PT ;  /* 0x47ce47804800780b */ /* 0x000fe40003f46200 */
[----:B------:R-:W-:Y:S01]  /*3040*/  FSEL R90, R90, 1, P1 ;  /* 0x3f8000005a5a7808 */ /* 0x000fe20000800000 */
[----:B------:R-:W-:Y:S01]  /*3050*/  FFMA R2, R3, R2, R4 ;  /* 0x0000000203027223 */ /* 0x000fe20000000004 */
[----:B------:R-:W-:Y:S02]  /*3060*/  FSEL R4, -R86, -0.16666662693023681641, !P1 ;  /* 0xbe2aaaa856047808 */ /* 0x000fe40004800100 */
[----:B------:R-:W-:-:S03]  /*3070*/  FSETP.EQ.OR P1, PT, |R72|, +INF , !P2 ;  /* 0x7f8000004800780b */ /* 0x000fc60005722600 */
[C---:B------:R-:W-:Y:S01]  /*3080*/  FFMA R2, R3.reuse, R2, R4 ;  /* 0x0000000203027223 */ /* 0x040fe20000000004 */
[----:B------:R-:W-:Y:S01]  /*3090*/  FFMA R3, R3, R90, RZ ;  /* 0x0000005a03037223 */ /* 0x000fe200000000ff */
[----:B------:R-:W-:-:S03]  /*30a0*/  SEL R4, R63, RZ, !P2 ;  /* 0x000000ff3f047207 */ /* 0x000fc60005000000 */
[----:B------:R-:W-:Y:S01]  /*30b0*/  FFMA R90, R3, R2, R90 ;  /* 0x00000002035a7223 */ /* 0x000fe2000000005a */
[----:B------:R-:W-:-:S03]  /*30c0*/  FMUL R2, RZ, R72 ;  /* 0x00000048ff027220 */ /* 0x000fc60000400000 */
[----:B------:R-:W-:Y:S02]  /*30d0*/  @P0 FADD R90, RZ, -R90 ;  /* 0x8000005aff5a0221 */ /* 0x000fe40000000000 */
[----:B------:R-:W-:Y:S01]  /*30e0*/  FSEL R87, R59, R2, !P2 ;  /* 0x000000023b577208 */ /* 0x000fe20005000000 */
[----:B------:R-:W-:Y:S06]  /*30f0*/  @P1 BRA `(.L_x_428) ;  /* 0x0000000000981947 */ /* 0x000fec0003800000 */
[----:B------:R-:W-:Y:S01]  /*3100*/  IMAD.SHL.U32 R87, R72, 0x100, RZ ;  /* 0x0000010048577824 */ /* 0x000fe200078e00ff */
[----:B------:R-:W-:Y:S01]  /*3110*/  MOV R4, RZ ;  /* 0x000000ff00047202 */ /* 0x000fe20000000f00 */
[----:B0-----:R-:W-:Y:S01]  /*3120*/  IMAD.MOV.U32 R89, RZ, RZ, RZ ;  /* 0x000000ffff597224 */ /* 0x001fe200078e00ff */
[----:B------:R-:W-:Y:S02]  /*3130*/  UMOV UR4, URZ ;  /* 0x000000ff00047c82 */ /* 0x000fe40008000000 */
[----:B------:R-:W-:-:S07]  /*3140*/  LOP3.LUT R87, R87, 0x80000000, RZ, 0xfc, !PT ;  /* 0x8000000057577812 */ /* 0x000fce00078efcff */
.L_x_429:
[----:B------:R-:W0:Y:S02]  /*3150*/  LDC.64 R2, c[0x4][RZ] ;  /* 0x01000000ff027b82 */ /* 0x000e240000000a00 */
[----:B0-----:R-:W-:-:S05]  /*3160*/  IMAD.WIDE.U32 R92, R89, 0x4, R2 ;  /* 0x00000004595c7825 */ /* 0x001fca00078e0002 */
[----:B------:R-:W2:Y:S02]  /*3170*/  LDG.E.CONSTANT R2, desc[UR8][R92.64] ;  /* 0x000000085c027981 */ /* 0x000ea4000c1e9900 */
[----:B--2---:R-:W-:-:S03]  /*3180*/  IMAD.WIDE.U32 R2, R2, R87, RZ ;  /* 0x0000005702027225 */ /* 0x004fc600078e00ff */
[----:B------:R-:W-:Y:S01]  /*3190*/  IADD3 R88, P0, PT, R2, R4, RZ ;  /* 0x0000000402587210 */ /* 0x000fe20007f1e0ff */
[C---:B------:R-:W-:Y:S02]  /*31a0*/  IMAD R2, R89.reuse, 0x4, R1 ;  /* 0x0000000459027824 */ /* 0x040fe400078e0201 */
[----:B------:R-:W-:Y:S01]  /*31b0*/  VIADD R89, R89, 0x1 ;  /* 0x0000000159597836 */ /* 0x000fe20000000000 */
[----:B------:R-:W-:Y:S02]  /*31c0*/  IADD3.X R4, PT, PT, R3, UR4, RZ, P0, !PT ;  /* 0x0000000403047c10 */ /* 0x000fe400087fe4ff */
[----:B------:R0:W-:Y:S02]  /*31d0*/  STL [R2], R88 ;  /* 0x0000005802007387 */ /* 0x0001e40000100800 */
        /* <DEDUP_REMOVED lines=14> */
[C---:B------:R-:W-:Y:S02]  /*32c0*/  LOP3.LUT R88, R87.reuse, R72, RZ, 0x3c, !PT ;  /* 0x0000004857587212 */ /* 0x040fe400078e3cff */
[----:B0-----:R-:W-:Y:S02]  /*32d0*/  LEA.HI R4, R87, R3, RZ, 0x1 ;  /* 0x0000000357047211 */ /* 0x001fe400078f08ff */
[----:B------:R-:W-:Y:S02]  /*32e0*/  ISETP.GE.AND P0, PT, R88, RZ, PT ;  /* 0x000000ff5800720c */ /* 0x000fe40003f06270 */
[----:B------:R-:W-:-:S04]  /*32f0*/  SHF.R.S32.HI R88, RZ, 0x1f, R87 ;  /* 0x0000001fff587819 */ /* 0x000fc80000011457 */
[C---:B------:R-:W-:Y:S02]  /*3300*/  LOP3.LUT R3, R88.reuse, R87, RZ, 0x3c, !PT ;  /* 0x0000005758037212 */ /* 0x040fe400078e3cff */
[----:B------:R-:W-:-:S06]  /*3310*/  LOP3.LUT R2, R88, R2, RZ, 0x3c, !PT ;  /* 0x0000000258027212 */ /* 0x000fcc00078e3cff */
[----:B------:R-:W0:Y:S02]  /*3320*/  I2F.F64.S64 R2, R2 ;  /* 0x0000000200027312 */ /* 0x000e240000301c00 */
[----:B0-----:R-:W-:-:S10]  /*3330*/  DMUL R88, R2, UR4 ;  /* 0x0000000402587c28 */ /* 0x001fd40008000000 */
[----:B------:R-:W0:Y:S02]  /*3340*/  F2F.F32.F64 R88, R88 ;  /* 0x0000005800587310 */ /* 0x000e240000301000 */
[----:B0-----:R-:W-:-:S07]  /*3350*/  FSEL R87, -R88, R88, !P0 ;  /* 0x0000005858577208 */ /* 0x001fce0004000100 */
.L_x_428:
[----:B------:R-:W-:Y:S05]  /*3360*/  BSYNC.RECONVERGENT B0 ;  /* 0x0000000000007941 */ /* 0x000fea0003800200 */
.L_x_427:
[----:B------:R-:W-:Y:S01]  /*3370*/  FMUL R3, R87, R87 ;  /* 0x0000005757037220 */ /* 0x000fe20000400000 */
[C---:B------:R-:W-:Y:S01]  /*3380*/  LOP3.LUT R2, R4.reuse, 0x1, RZ, 0xc0, !PT ;  /* 0x0000000104027812 */ /* 0x040fe200078ec0ff */
[----:B------:R-:W-:Y:S01]  /*3390*/  BSSY.RECONVERGENT B3, `(.L_x_430) ;  /* 0x0000019000037945 */ /* 0x000fe20003800200 */
[----:B------:R-:W-:Y:S01]  /*33a0*/  LOP3.LUT P1, RZ, R4, 0x2, RZ, 0xc0, !PT ;  /* 0x0000000204ff7812 */ /* 0x000fe2000782c0ff */
[----:B------:R-:W-:Y:S01]  /*33b0*/  FFMA R84, R3, R84, -0.0013887860113754868507 ;  /* 0xbab607ed03547423 */ /* 0x000fe20000000054 */
[----:B------:R-:W-:-:S04]  /*33c0*/  ISETP.NE.U32.AND P0, PT, R2, 0x1, PT ;  /* 0x000000010200780c */ /* 0x000fc80003f05070 */
[----:B------:R-:W-:Y:S02]  /*33d0*/  FSEL R2, R85, 0.0083327032625675201416, !P0 ;  /* 0x3c0885e455027808 */ /* 0x000fe40004000000 */
[----:B------:R-:W-:Y:S01]  /*33e0*/  FSEL R84, R84, -0.00019574658654164522886, !P0 ;  /* 0xb94d415354547808 */ /* 0x000fe20004000000 */
[----:B------:R-:W1:Y:S01]  /*33f0*/  MUFU.RCP R85, R72 ;  /* 0x0000004800557308 */ /* 0x000e620000001000 */
[----:B0-----:R-:W-:-:S03]  /*3400*/  FSEL R89, -R86, -0.16666662693023681641, !P0 ;  /* 0xbe2aaaa856597808 */ /* 0x001fc60004000100 */
[----:B------:R-:W-:Y:S01]  /*3410*/  FFMA R84, R3, R84, R2 ;  /* 0x0000005403547223 */ /* 0x000fe20000000002 */
[----:B------:R-:W-:-:S03]  /*3420*/  FSEL R2, R87, 1, P0 ;  /* 0x3f80000057027808 */ /* 0x000fc60000000000 */
[C---:B------:R-:W-:Y:S02]  /*3430*/  FFMA R84, R3.reuse, R84, R89 ;  /* 0x0000005403547223 */ /* 0x040fe40000000059 */
[----:B------:R-:W-:-:S04]  /*3440*/  FFMA R3, R3, R2, RZ ;  /* 0x0000000203037223 */ /* 0x000fc800000000ff */
[----:B------:R-:W-:Y:S01]  /*3450*/  FFMA R3, R3, R84, R2 ;  /* 0x0000005403037223 */ /* 0x000fe20000000002 */
[----:B-1----:R-:W-:-:S03]  /*3460*/  FFMA R2, R85, -R72, 1 ;  /* 0x3f80000055027423 */ /* 0x002fc60000000848 */
        /* <DEDUP_REMOVED lines=10> */
[----:B------:R-:W-:-:S07]  /*3510*/  IMAD.MOV.U32 R4, RZ, RZ, R2 ;  /* 0x000000ffff047224 */ /* 0x000fce00078e0002 */
.L_x_431:
[----:B------:R-:W-:Y:S05]  /*3520*/  BSYNC.RECONVERGENT B3 ;  /* 0x0000000000037941 */ /* 0x000fea0003800200 */
.L_x_430:
        /* <DEDUP_REMOVED lines=10> */
[----:B------:R-:W-:Y:S02]  /*35d0*/  MOV R2, R73 ;  /* 0x0000004900027202 */ /* 0x000fe40000000f00 */
[----:B------:R-:W-:-:S07]  /*35e0*/  MOV R84, 0x3600 ;  /* 0x0000360000547802 */ /* 0x000fce0000000f00 */
[----:B------:R-:W-:Y:S05]  /*35f0*/  CALL.REL.NOINC `($__internal_5_$__cuda_sm3x_div_rn_noftz_f32_slowpath) ;  /* 0x00000028005c7944 */ /* 0x000fea0003c00000 */
.L_x_433:
[----:B------:R-:W-:Y:S05]  /*3600*/  BSYNC.RECONVERGENT B3 ;  /* 0x0000000000037941 */ /* 0x000fea0003800200 */
.L_x_432:
[----:B------:R-:W-:-:S07]  /*3610*/  FMUL R4, R2, R4 ;  /* 0x0000000402047220 */ /* 0x000fce0000400000 */
.L_x_423:
[----:B------:R-:W-:Y:S05]  /*3620*/  BSYNC.RECONVERGENT B2 ;  /* 0x0000000000027941 */ /* 0x000fea0003800200 */
.L_x_422:
[----:B------:R-:W-:-:S06]  /*3630*/  IMAD.WIDE R2, R67, 0x4, R46 ;  /* 0x0000000443027825 */ /* 0x000fcc00078e022e */
[----:B------:R-:W2:Y:S01]  /*3640*/  LDG.E R2, desc[UR8][R2.64] ;  /* 0x0000000802027981 */ /* 0x000ea2000c1e1900 */
[C---:B------:R-:W-:Y:S01]  /*3650*/  FSETP.GEU.AND P0, PT, |R81|.reuse, 9.9999997473787516356e-05, PT ;  /* 0x38d1b7175100780b */ /* 0x040fe20003f0e200 */
[----:B------:R-:W-:Y:S01]  /*3660*/  FMUL R4, R4, R5 ;  /* 0x0000000504047220 */ /* 0x000fe20000400000 */
[----:B------:R-:W-:Y:S02]  /*3670*/  BSSY.RECONVERGENT B2, `(.L_x_434) ;  /* 0x000009d000027945 */ /* 0x000fe40003800200 */
[C---:B------:R-:W-:Y:S01]  /*3680*/  FSETP.GEU.OR P0, PT, |R81|.reuse, 3, !P0 ;  /* 0x404000005100780b */ /* 0x040fe2000470e600 */
        /* <DEDUP_REMOVED lines=11> */
[----:B------:R-:W-:Y:S01]  /*3740*/  UMOV UR4, URZ ;  /* 0x000000ff00047c82 */ /* 0x000fe20008000000 */
[----:B------:R-:W-:Y:S02]  /*3750*/  IMAD.MOV.U32 R4, RZ, RZ, RZ ;  /* 0x000000ffff047224 */ /* 0x000fe400078e00ff */
[----:B------:R-:W-:Y:S01]  /*3760*/  IMAD.MOV.U32 R87, RZ, RZ, RZ ;  /* 0x000000ffff577224 */ /* 0x000fe200078e00ff */
[----:B------:R-:W-:-:S07]  /*3770*/  LOP3.LUT R86, R86, 0x80000000, RZ, 0xfc, !PT ;  /* 0x8000000056567812 */ /* 0x000fce00078efcff */
.L_x_438:
        /* <DEDUP_REMOVED lines=33> */
.L_x_437:
[----:B------:R-:W-:Y:S05]  /*3990*/  BSYNC.RECONVERGENT B0 ;  /* 0x0000000000007941 */ /* 0x000fea0003800200 */
.L_x_436:
[----:B------:R-:W-:Y:S01]  /*39a0*/  LOP3.LUT R2, R87, 0x1, RZ, 0xc0, !PT ;  /* 0x0000000157027812 */ /* 0x000fe200078ec0ff */
[----:B------:R-:W-:Y:S01]  /*39b0*/  IMAD.MOV.U32 R84, RZ, RZ, 0x37cbac00 ;  /* 0x37cbac00ff547424 */ /* 0x000fe200078e00ff */
[----:B------:R-:W-:Y:S01]  /*39c0*/  MOV R85, 0x3d2aaabb ;  /* 0x3d2aaabb00557802 */ /* 0x000fe20000000f00 */
[----:B------:R-:W-:Y:S01]  /*39d0*/  IMAD.MOV.U32 R86, RZ, RZ, 0x3effffff ;  /* 0x3effffffff567424 */ /* 0x000fe200078e00ff */
[----:B------:R-:W-:Y:S01]  /*39e0*/  ISETP.NE.U32.AND P1, PT, R2, 0x1, PT ;  /* 0x000000010200780c */ /* 0x000fe20003f25070 */
[----:B------:R-:W-:Y:S01]  /*39f0*/  FMUL R2, R93, R93 ;  /* 0x0000005d5d027220 */ /* 0x000fe20000400000 */
[----:B------:R-:W-:Y:S01]  /*3a00*/  LOP3.LUT P0, RZ, R87, 0x2, RZ, 0xc0, !PT ;  /* 0x0000000257ff7812 */ /* 0x000fe2000780c0ff */
[----:B------:R-:W-:Y:S01]  /*3a10*/  BSSY.RECONVERGENT B0, `(.L_x_439) ;  /* 0x0000037000007945 */ /* 0x000fe20003800200 */
[----:B------:R-:W-:Y:S01]  /*3a20*/  FSEL R87, R85, 0.0083327032625675201416, !P1 ;  /* 0x3c0885e455577808 */ /* 0x000fe20004800000 */
[----:B------:R-:W-:Y:S01]  /*3a30*/  FFMA R3, R2, R84, -0.0013887860113754868507 ;  /* 0xbab607ed02037423 */ /* 0x000fe20000000054 */
[----:B------:R-:W-:-:S02]  /*3a40*/  FSETP.GE.AND P2, PT, |R61|, 105615, PT ;  /* 0x47ce47803d00780b */ /* 0x000fc40003f46200 */
[----:B------:R-:W-:Y:S02]  /*3a50*/  FSEL R93, R93, 1, P1 ;  /* 0x3f8000005d5d7808 */ /* 0x000fe40000800000 */
[----:B------:R-:W-:Y:S02]  /*3a60*/  FSEL R3, R3, -0.00019574658654164522886, !P1 ;  /* 0xb94d415303037808 */ /* 0x000fe40004800000 */
[----:B------:R-:W-:-:S03]  /*3a70*/  SEL R4, R52, RZ, !P2 ;  /* 0x000000ff34047207 */ /* 0x000fc60005000000 */
[----:B------:R-:W-:Y:S01]  /*3a80*/  FFMA R3, R2, R3, R87 ;  /* 0x0000000302037223 */ /* 0x000fe20000000057 */
[----:B------:R-:W-:Y:S02]  /*3a90*/  FSEL R87, -R86, -0.16666662693023681641, !P1 ;  /* 0xbe2aaaa856577808 */ /* 0x000fe40004800100 */
[----:B------:R-:W-:-:S03]  /*3aa0*/  FSETP.EQ.OR P1, PT, |R61|, +INF , !P2 ;  /* 0x7f8000003d00780b */ /* 0x000fc60005722600 */
[C---:B------:R-:W-:Y:S01]  /*3ab0*/  FFMA R3, R2.reuse, R3, R87 ;  /* 0x0000000302037223 */ /* 0x040fe20000000057 */
[----:B------:R-:W-:-:S04]  /*3ac0*/  FFMA R2, R2, R93, RZ ;  /* 0x0000005d02027223 */ /* 0x000fc800000000ff */
[----:B------:R-:W-:Y:S01]  /*3ad0*/  FFMA R93, R2, R3, R93 ;  /* 0x00000003025d7223 */ /* 0x000fe2000000005d */
[----:B------:R-:W-:-:S03]  /*3ae0*/  FMUL R2, RZ, R61 ;  /* 0x0000003dff027220 */ /* 0x000fc60000400000 */
[----:B------:R-:W-:Y:S02]  /*3af0*/  @P0 FADD R93, RZ, -R93 ;  /* 0x8000005dff5d0221 */ /* 0x000fe40000000000 */
[----:B------:R-:W-:Y:S01]  /*3b00*/  FSEL R87, R43, R2, !P2 ;  /* 0x000000022b577208 */ /* 0x000fe20005000000 */
[----:B------:R-:W-:Y:S06]  /*3b10*/  @P1 BRA `(.L_x_440) ;  /* 0x0000000000981947 */ /* 0x000fec0003800000 */
[----:B------:R-:W-:Y:S01]  /*3b20*/  IMAD.SHL.U32 R87, R61, 0x100, RZ ;  /* 0x000001003d577824 */ /* 0x000fe200078e00ff */
[----:B------:R-:W-:Y:S01]  /*3b30*/  UMOV UR4, URZ ;  /* 0x000000ff00047c82 */ /* 0x000fe20008000000 */
[----:B------:R-:W-:Y:S02]  /*3b40*/  IMAD.MOV.U32 R4, RZ, RZ, RZ ;  /* 0x000000ffff047224 */ /* 0x000fe400078e00ff */
[----:B------:R-:W-:Y:S01]  /*3b50*/  IMAD.MOV.U32 R89, RZ, RZ, RZ ;  /* 0x000000ffff597224 */ /* 0x000fe200078e00ff */
[----:B------:R-:W-:-:S07]  /*3b60*/  LOP3.LUT R87, R87, 0x80000000, RZ, 0xfc, !PT ;  /* 0x8000000057577812 */ /* 0x000fce00078efcff */
.L_x_441:
[----:B------:R-:W0:Y:S02]  /*3b70*/  LDC.64 R2, c[0x4][RZ] ;  /* 0x01000000ff027b82 */ /* 0x000e240000000a00 */
[----:B0-----:R-:W-:-:S06]  /*3b80*/  IMAD.WIDE.U32 R2, R89, 0x4, R2 ;  /* 0x0000000459027825 */ /* 0x001fcc00078e0002 */
[----:B------:R-:W2:Y:S01]  /*3b90*/  LDG.E.CONSTANT R2, desc[UR8][R2.64] ;  /* 0x0000000802027981 */ /* 0x000ea2000c1e9900 */
[C---:B------:R-:W-:Y:S02]  /*3ba0*/  IMAD R88, R89.reuse, 0x4, R1 ;  /* 0x0000000459587824 */ /* 0x040fe400078e0201 */
        /* <DEDUP_REMOVED lines=16> */
[--C-:B------:R-:W-:Y:S02]  /*3cb0*/  SHF.L.W.U32.HI R87, R3, 0x2, R2.reuse ;  /* 0x0000000203577819 */ /* 0x100fe40000010e02 */
[----:B------:R-:W-:Y:S02]  /*3cc0*/  SHF.R.U32.HI R2, RZ, 0x1e, R2 ;  /* 0x0000001eff027819 */ /* 0x000fe40000011602 */
[----:B------:R-:W-:Y:S02]  /*3cd0*/  LOP3.LUT R88, R87, R61, RZ, 0x3c, !PT ;  /* 0x0000003d57587212 */ /* 0x000fe400078e3cff */
[----:B------:R-:W-:Y:S02]  /*3ce0*/  SHF.R.S32.HI R89, RZ, 0x1f, R87 ;  /* 0x0000001fff597819 */ /* 0x000fe40000011457 */
[----:B------:R-:W-:Y:S01]  /*3cf0*/  ISETP.GE.AND P0, PT, R88, RZ, PT ;  /* 0x000000ff5800720c */ /* 0x000fe20003f06270 */
[----:B------:R-:W-:Y:S01]  /*3d00*/  IMAD.SHL.U32 R88, R3, 0x4, RZ ;  /* 0x0000000403587824 */ /* 0x000fe200078e00ff */
[----:B0-----:R-:W-:-:S02]  /*3d10*/  LEA.HI R4, R87, R2, RZ, 0x1 ;  /* 0x0000000257047211 */ /* 0x001fc400078f08ff */
[C---:B------:R-:W-:Y:S02]  /*3d20*/  LOP3.LUT R3, R89.reuse, R87, RZ, 0x3c, !PT ;  /* 0x0000005759037212 */ /* 0x040fe400078e3cff */
[----:B------:R-:W-:-:S06]  /*3d30*/  LOP3.LUT R2, R89, R88, RZ, 0x3c, !PT ;  /* 0x0000005859027212 */ /* 0x000fcc00078e3cff */
[----:B------:R-:W0:Y:S02]  /*3d40*/  I2F.F64.S64 R2, R2 ;  /* 0x0000000200027312 */ /* 0x000e240000301c00 */
[----:B0-----:R-:W-:-:S10]  /*3d50*/  DMUL R88, R2, UR4 ;  /* 0x0000000402587c28 */ /* 0x001fd40008000000 */
[----:B------:R-:W0:Y:S02]  /*3d60*/  F2F.F32.F64 R88, R88 ;  /* 0x0000005800587310 */ /* 0x000e240000301000 */
[----:B0-----:R-:W-:-:S07]  /*3d70*/  FSEL R87, -R88, R88, !P0 ;  /* 0x0000005858577208 */ /* 0x001fce0004000100 */
.L_x_440:
[----:B------:R-:W-:Y:S05]  /*3d80*/  BSYNC.RECONVERGENT B0 ;  /* 0x0000000000007941 */ /* 0x000fea0003800200 */
.L_x_439:
[----:B------:R-:W-:Y:S01]  /*3d90*/  FMUL R3, R87, R87 ;  /* 0x0000005757037220 */ /* 0x000fe20000400000 */
[C---:B------:R-:W-:Y:S01]  /*3da0*/  LOP3.LUT R2, R4.reuse, 0x1, RZ, 0xc0, !PT ;  /* 0x0000000104027812 */ /* 0x040fe200078ec0ff */
[----:B------:R-:W-:Y:S01]  /*3db0*/  BSSY.RECONVERGENT B3, `(.L_x_442) ;  /* 0x0000019000037945 */ /* 0x000fe20003800200 */
[----:B------:R-:W-:Y:S01]  /*3dc0*/  LOP3.LUT P1, RZ, R4, 0x2, RZ, 0xc0, !PT ;  /* 0x0000000204ff7812 */ /* 0x000fe2000782c0ff */
[----:B------:R-:W-:Y:S01]  /*3dd0*/  FFMA R84, R3, R84, -0.0013887860113754868507 ;  /* 0xbab607ed03547423 */ /* 0x000fe20000000054 */
[----:B------:R-:W-:Y:S01]  /*3de0*/  ISETP.NE.U32.AND P0, PT, R2, 0x1, PT ;  /* 0x000000010200780c */ /* 0x000fe20003f05070 */
[----:B------:R-:W0:Y:S03]  /*3df0*/  MUFU.RCP R4, R61 ;  /* 0x0000003d00047308 */ /* 0x000e260000001000 */
[----:B------:R-:W-:Y:S02]  /*3e00*/  FSEL R2, R85, 0.0083327032625675201416, !P0 ;  /* 0x3c0885e455027808 */ /* 0x000fe40004000000 */
[----:B------:R-:W-:-:S02]  /*3e10*/  FSEL R84, R84, -0.00019574658654164522886, !P0 ;  /* 0xb94d415354547808 */ /* 0x000fc40004000000 */
[----:B------:R-:W-:-:S03]  /*3e20*/  FSEL R85, -R86, -0.16666662693023681641, !P0 ;  /* 0xbe2aaaa856557808 */ /* 0x000fc60004000100 */
[----:B------:R-:W-:Y:S01]  /*3e30*/  FFMA R84, R3, R84, R2 ;  /* 0x0000005403547223 */ /* 0x000fe20000000002 */
[----:B------:R-:W-:-:S03]  /*3e40*/  FSEL R2, R87, 1, P0 ;  /* 0x3f80000057027808 */ /* 0x000fc60000000000 */
[C---:B------:R-:W-:Y:S02]  /*3e50*/  FFMA R84, R3.reuse, R84, R85 ;  /* 0x0000005403547223 */ /* 0x040fe40000000055 */
[----:B------:R-:W-:Y:S01]  /*3e60*/  FFMA R3, R3, R2, RZ ;  /* 0x0000000203037223 */ /* 0x000fe200000000ff */
[----:B0-----:R-:W-:-:S03]  /*3e70*/  FFMA R85, R4, -R61, 1 ;  /* 0x3f80000004557423 */ /* 0x001fc6000000083d */
[----:B------:R-:W-:Y:S01]  /*3e80*/  FFMA R3, R3, R84, R2 ;  /* 0x0000005403037223 */ /* 0x000fe20000000002 */
[----:B------:R-:W-:-:S03]  /*3e90*/  FFMA R4, R4, R85, R4 ;  /* 0x0000005504047223 */ /* 0x000fc60000000004 */
[----:B------:R-:W-:-:S04]  /*3ea0*/  @P1 FADD R3, RZ, -R3 ;  /* 0x80000003ff031221 */ /* 0x000fc80000000000 */
[----:B------:R-:W0:Y:S01]  /*3eb0*/  FCHK P0, R3, R61 ;  /* 0x0000003d03007302 */ /* 0x000e220000000000 */
[----:B------:R-:W-:-:S04]  /*3ec0*/  FFMA R2, R3, R4, RZ ;  /* 0x0000000403027223 */ /* 0x000fc800000000ff */
[----:B------:R-:W-:-:S04]  /*3ed0*/  FFMA R85, R2, -R61, R3 ;  /* 0x8000003d02557223 */ /* 0x000fc80000000003 */
[----:B------:R-:W-:Y:S01]  /*3ee0*/  FFMA R4, R4, R85, R2 ;  /* 0x0000005504047223 */ /* 0x000fe20000000002 */
[----:B0-----:R-:W-:Y:S06]  /*3ef0*/  @!P0 BRA `(.L_x_443) ;  /* 0x0000000000108947 */ /* 0x001fec0003800000 */
[----:B------:R-:W-:Y:S02]  /*3f00*/  MOV R2, R61 ;  /* 0x0000003d00027202 */ /* 0x000fe40000000f00 */
[----:B------:R-:W-:-:S07]  /*3f10*/  MOV R84, 0x3f30 ;  /* 0x00003f3000547802 */ /* 0x000fce0000000f00 */
[----:B------:R-:W-:Y:S05]  /*3f20*/  CALL.REL.NOINC `($__internal_5_$__cuda_sm3x_div_rn_noftz_f32_slowpath) ;  /* 0x0000002000107944 */ /* 0x000fea0003c00000 */
[----:B------:R-:W-:-:S07]  /*3f30*/  IMAD.MOV.U32 R4, RZ, RZ, R2 ;  /* 0x000000ffff047224 */ /* 0x000fce00078e0002 */
.L_x_443:
[----:B------:R-:W-:Y:S05]  /*3f40*/  BSYNC.RECONVERGENT B3 ;  /* 0x0000000000037941 */ /* 0x000fea0003800200 */
.L_x_442:
        /* <DEDUP_REMOVED lines=12> */
[----:B------:R-:W-:Y:S05]  /*4010*/  CALL.REL.NOINC `($__internal_5_$__cuda_sm3x_div_rn_noftz_f32_slowpath) ;  /* 0x0000001c00d47944 */ /* 0x000fea0003c00000 */
.L_x_445:
[----:B------:R-:W-:Y:S05]  /*4020*/  BSYNC.RECONVERGENT B3 ;  /* 0x0000000000037941 */ /* 0x000fea0003800200 */
.L_x_444:
[----:B------:R-:W-:-:S07]  /*4030*/  FMUL R4, R2, R4 ;  /* 0x0000000402047220 */ /* 0x000fce0000400000 */
.L_x_435:
[----:B------:R-:W-:Y:S05]  /*4040*/  BSYNC.RECONVERGENT B2 ;  /* 0x0000000000027941 */ /* 0x000fea0003800200 */
.L_x_434:
        /* <DEDUP_REMOVED lines=21> */
.L_x_450:
        /* <DEDUP_REMOVED lines=33> */
.L_x_449:
[----:B------:R-:W-:Y:S05]  /*43b0*/  BSYNC.RECONVERGENT B0 ;  /* 0x0000000000007941 */ /* 0x000fea0003800200 */
.L_x_448:
[C---:B------:R-:W-:Y:S01]  /*43c0*/  LOP3.LUT R2, R87.reuse, 0x1, RZ, 0xc0, !PT ;  /* 0x0000000157027812 */ /* 0x040fe200078ec0ff */
[----:B------:R-:W-:Y:S01]  /*43d0*/  IMAD.MOV.U32 R84, RZ, RZ, 0x37cbac00 ;  /* 0x37cbac00ff547424 */ /* 0x000fe200078e00ff */
[----:B------:R-:W-:Y:S01]  /*43e0*/  LOP3.LUT P0, RZ, R87, 0x2, RZ, 0xc0, !PT ;  /* 0x0000000257ff7812 */ /* 0x000fe2000780c0ff */
[----:B------:R-:W-:Y:S01]  /*43f0*/  IMAD.MOV.U32 R85, RZ, RZ, 0x3d2aaabb ;  /* 0x3d2aaabbff557424 */ /* 0x000fe200078e00ff */
[----:B------:R-:W-:Y:S01]  /*4400*/  ISETP.NE.U32.AND P1, PT, R2, 0x1, PT ;  /* 0x000000010200780c */ /* 0x000fe20003f25070 */
[----:B------:R-:W-:Y:S01]  /*4410*/  FMUL R2, R93, R93 ;  /* 0x0000005d5d027220 */ /* 0x000fe20000400000 */
[----:B------:R-:W-:Y:S01]  /*4420*/  IMAD.MOV.U32 R86, RZ, RZ, 0x3effffff ;  /* 0x3effffffff567424 */ /* 0x000fe200078e00ff */
[----:B------:R-:W-:Y:S01]  /*4430*/  FSETP.GE.AND P2, PT, |R49|, 105615, PT ;  /* 0x47ce47803100780b */ /* 0x000fe20003f46200 */
[----:B------:R-:W-:Y:S01]  /*4440*/  BSSY.RECONVERGENT B0, `(.L_x_451) ;  /* 0x0000036000007945 */ /* 0x000fe20003800200 */
[----:B------:R-:W-:Y:S01]  /*4450*/  FFMA R3, R2, R84, -0.0013887860113754868507 ;  /* 0xbab607ed02037423 */ /* 0x000fe20000000054 */
[----:B------:R-:W-:-:S02]  /*4460*/  FSEL R87, R85, 0.0083327032625675201416, !P1 ;  /* 0x3c0885e455577808 */ /* 0x000fc40004800000 */
        /* <DEDUP_REMOVED lines=18> */
.L_x_453:
[----:B------:R-:W0:Y:S02]  /*4590*/  LDC.64 R2, c[0x4][RZ] ;  /* 0x01000000ff027b82 */ /* 0x000e240000000a00 */
[----:B0-----:R-:W-:-:S06]  /*45a0*/  IMAD.WIDE.U32 R2, R89, 0x4, R2 ;  /* 0x0000000459027825 */ /* 0x001fcc00078e0002 */
[----:B------:R-:W2:Y:S01]  /*45b0*/  LDG.E.CONSTANT R2, desc[UR8][R2.64] ;  /* 0x0000000802027981 */ /* 0x000ea2000c1e9900 */
[C---:B------:R-:W-:Y:S01]  /*45c0*/  LEA R88, R89.reuse, R1, 0x2 ;  /* 0x0000000159587211 */ /* 0x040fe200078e10ff */
        /* <DEDUP_REMOVED lines=29> */
.L_x_452:
[----:B------:R-:W-:Y:S05]  /*47a0*/  BSYNC.RECONVERGENT B0 ;  /* 0x0000000000007941 */ /* 0x000fea0003800200 */
.L_x_451:
        /* <DEDUP_REMOVED lines=27> */
.L_x_455:
[----:B------:R-:W-:Y:S05]  /*4960*/  BSYNC.RECONVERGENT B3 ;  /* 0x0000000000037941 */ /* 0x000fea0003800200 */
.L_x_454:
        /* <DEDUP_REMOVED lines=13> */
.L_x_457:
[----:B------:R-:W-:Y:S05]  /*4a40*/  BSYNC.RECONVERGENT B3 ;  /* 0x0000000000037941 */ /* 0x000fea0003800200 */
.L_x_456:
[----:B------:R-:W-:-:S07]  /*4a50*/  FMUL R4, R2, R4 ;  /* 0x0000000402047220 */ /* 0x000fce0000400000 */
.L_x_447:
[----:B------:R-:W-:Y:S05]  /*4a60*/  BSYNC.RECONVERGENT B2 ;  /* 0x0000000000027941 */ /* 0x000fea0003800200 */
.L_x_446:
[----:B------:R-:W-:-:S06]  /*4a70*/  IMAD.WIDE R2, R40, 0x4, R46 ;  /* 0x0000000428027825 */ /* 0x000fcc00078e022e */
[----:B------:R-:W2:Y:S01]  /*4a80*/  LDG.E R2, desc[UR8][R2.64] ;  /* 0x0000000802027981 */ /* 0x000ea2000c1e1900 */
[----:B------:R-:W-:Y:S01]  /*4a90*/  FSETP.GEU.AND P0, PT, |R34|, 9.9999997473787516356e-05, PT ;  /* 0x38d1b7172200780b */ /* 0x000fe20003f0e200 */
[----:B------:R-:W-:Y:S01]  /*4aa0*/  FMUL R4, R4, R5 ;  /* 0x0000000504047220 */ /* 0x000fe20000400000 */
[----:B------:R-:W-:Y:S01]  /*4ab0*/  BSSY.RECONVERGENT B2, `(.L_x_458) ;  /* 0x000009d000027945 */ /* 0x000fe20003800200 */
[C---:B0-----:R-:W-:Y:S02]  /*4ac0*/  FSET.BF.LT.AND R90, |R34|.reuse, 3, PT ;  /* 0x40400000225a780a */ /* 0x041fe40003801200 */
[----:B------:R-:W-:Y:S01]  /*4ad0*/  FSETP.GEU.OR P0, PT, |R34|, 3, !P0 ;  /* 0x404000002200780b */ /* 0x000fe2000470e600 */
[----:B--2---:R-:W-:-:S12]  /*4ae0*/  FFMA R91, R4, R2, R91 ;  /* 0x00000002045b7223 */ /* 0x004fd8000000005b */
        /* <DEDUP_REMOVED lines=9> */
[----:B------:R-:W-:Y:S01]  /*4b80*/  MOV R4, RZ ;  /* 0x000000ff00047202 */ /* 0x000fe20000000f00 */
[----:B------:R-:W-:Y:S01]  /*4b90*/  IMAD.MOV.U32 R87, RZ, RZ, RZ ;  /* 0x000000ffff577224 */ /* 0x000fe200078e00ff */
[----:B------:R-:W-:Y:S02]  /*4ba0*/  UMOV UR4, URZ ;  /* 0x000000ff00047c82 */ /* 0x000fe40008000000 */
[----:B------:R-:W-:-:S07]  /*4bb0*/  LOP3.LUT R86, R86, 0x80000000, RZ, 0xfc, !PT ;  /* 0x8000000056567812 */ /* 0x000fce00078efcff */
.L_x_462:
        /* <DEDUP_REMOVED lines=33> */
.L_x_461:
[----:B------:R-:W-:Y:S05]  /*4dd0*/  BSYNC.RECONVERGENT B0 ;  /* 0x0000000000007941 */ /* 0x000fea0003800200 */
.L_x_460:
[C---:B------:R-:W-:Y:S01]  /*4de0*/  LOP3.LUT R2, R86.reuse, 0x1, RZ, 0xc0, !PT ;  /* 0x0000000156027812 */ /* 0x040fe200078ec0ff */
[----:B------:R-:W-:Y:S01]  /*4df0*/  IMAD.MOV.U32 R85, RZ, RZ, 0x37cbac00 ;  /* 0x37cbac00ff557424 */ /* 0x000fe200078e00ff */
[----:B------:R-:W-:Y:S01]  /*4e00*/  LOP3.LUT P0, RZ, R86, 0x2, RZ, 0xc0, !PT ;  /* 0x0000000256ff7812 */ /* 0x000fe2000780c0ff */
[----:B------:R-:W-:Y:S01]  /*4e10*/  IMAD.MOV.U32 R86, RZ, RZ, 0x3d2aaabb ;  /* 0x3d2aaabbff567424 */ /* 0x000fe200078e00ff */
[----:B------:R-:W-:Y:S01]  /*4e20*/  ISETP.NE.U32.AND P1, PT, R2, 0x1, PT ;  /* 0x000000010200780c */ /* 0x000fe20003f25070 */
[----:B------:R-:W-:Y:S01]  /*4e30*/  FMUL R2, R4, R4 ;  /* 0x0000000404027220 */ /* 0x000fe20000400000 */
[----:B------:R-:W-:Y:S01]  /*4e40*/  FSETP.GE.AND P2, PT, |R33|, 105615, PT ;  /* 0x47ce47802100780b */ /* 0x000fe20003f46200 */
[----:B------:R-:W-:Y:S01]  /*4e50*/  FMUL R90, RZ, R33 ;  /* 0x00000021ff5a7220 */ /* 0x000fe20000400000 */
[----:B------:R-:W-:Y:S01]  /*4e60*/  FSEL R87, R86, 0.0083327032625675201416, !P1 ;  /* 0x3c0885e456577808 */ /* 0x000fe20004800000 */
[----:B------:R-:W-:Y:S01]  /*4e70*/  FFMA R3, R2, R85, -0.0013887860113754868507 ;  /* 0xbab607ed02037423 */ /* 0x000fe20000000055 */
[----:B------:R-:W-:Y:S01]  /*4e80*/  FSEL R4, R4, 1, P1 ;  /* 0x3f80000004047808 */ /* 0x000fe20000800000 */
[----:B------:R-:W-:Y:S01]  /*4e90*/  BSSY.RECONVERGENT B0, `(.L_x_463) ;  /* 0x0000033000007945 */ /* 0x000fe20003800200 */
[----:B------:R-:W-:-:S02]  /*4ea0*/  FSEL R90, R19, R90, !P2 ;  /* 0x0000005a135a7208 */ /* 0x000fc40005000000 */
[----:B------:R-:W-:Y:S02]  /*4eb0*/  FSEL R3, R3, -0.00019574658654164522886, !P1 ;  /* 0xb94d415303037808 */ /* 0x000fe40004800000 */
[----:B------:R-:W-:-:S03]  /*4ec0*/  SEL R84, R24, RZ, !P2 ;  /* 0x000000ff18547207 */ /* 0x000fc60005000000 */
[----:B------:R-:W-:Y:S01]  /*4ed0*/  FFMA R3, R2, R3, R87 ;  /* 0x0000000302037223 */ /* 0x000fe20000000057 */
[----:B------:R-:W-:-:S05]  /*4ee0*/  IMAD.MOV.U32 R87, RZ, RZ, 0x3effffff ;  /* 0x3effffffff577424 */ /* 0x000fca00078e00ff */
[----:B------:R-:W-:Y:S02]  /*4ef0*/  FSEL R89, -R87, -0.16666662693023681641, !P1 ;  /* 0xbe2aaaa857597808 */ /* 0x000fe40004800100 */
[----:B------:R-:W-:-:S03]  /*4f00*/  FSETP.EQ.OR P1, PT, |R33|, +INF , !P2 ;  /* 0x7f8000002100780b */ /* 0x000fc60005722600 */
[C---:B------:R-:W-:Y:S01]  /*4f10*/  FFMA R89, R2.reuse, R3, R89 ;  /* 0x0000000302597223 */ /* 0x040fe20000000059 */
[----:B------:R-:W-:-:S04]  /*4f20*/  FFMA R3, R2, R4, RZ ;  /* 0x0000000402037223 */ /* 0x000fc800000000ff */
[----:B------:R-:W-:-:S04]  /*4f30*/  FFMA R4, R3, R89, R4 ;  /* 0x0000005903047223 */ /* 0x000fc80000000004 */
[----:B------:R-:W-:Y:S01]  /*4f40*/  @P0 FADD R4, RZ, -R4 ;  /* 0x80000004ff040221 */ /* 0x000fe20000000000 */
[----:B------:R-:W-:Y:S06]  /*4f50*/  @P1 BRA `(.L_x_464) ;  /* 0x0000000000981947 */ /* 0x000fec0003800000 */
[----:B------:R-:W-:Y:S01]  /*4f60*/  SHF.L.U32 R88, R33, 0x8, RZ ;  /* 0x0000000821587819 */ /* 0x000fe200000006ff */
[----:B------:R-:W-:Y:S01]  /*4f70*/  IMAD.MOV.U32 R84, RZ, RZ, RZ ;  /* 0x000000ffff547224 */ /* 0x000fe200078e00ff */
[----:B------:R-:W-:Y:S01]  /*4f80*/  UMOV UR4, URZ ;  /* 0x000000ff00047c82 */ /* 0x000fe20008000000 */
[----:B------:R-:W-:Y:S01]  /*4f90*/  IMAD.MOV.U32 R89, RZ, RZ, RZ ;  /* 0x000000ffff597224 */ /* 0x000fe200078e00ff */
[----:B------:R-:W-:-:S07]  /*4fa0*/  LOP3.LUT R88, R88, 0x80000000, RZ, 0xfc, !PT ;  /* 0x8000000058587812 */ /* 0x000fce00078efcff */
.L_x_465:
        /* <DEDUP_REMOVED lines=33> */
.L_x_464:
[----:B------:R-:W-:Y:S05]  /*51c0*/  BSYNC.RECONVERGENT B0 ;  /* 0x0000000000007941 */ /* 0x000fea0003800200 */
.L_x_463:
        /* <DEDUP_REMOVED lines=27> */
.L_x_467:
[----:B------:R-:W-:Y:S05]  /*5380*/  BSYNC.RECONVERGENT B3 ;  /* 0x0000000000037941 */ /* 0x000fea0003800200 */
.L_x_466:
        /* <DEDUP_REMOVED lines=9> */
[----:B------:R-:W-:Y:S01]  /*5420*/  MOV R3, R4 ;  /* 0x0000000400037202 */ /* 0x000fe20000000f00 */
[----:B------:R-:W-:Y:S01]  /*5430*/  IMAD.MOV.U32 R2, RZ, RZ, R35 ;  /* 0x000000ffff027224 */ /* 0x000fe200078e0023 */
[----:B------:R-:W-:-:S07]  /*5440*/  MOV R84, 0x5460 ;  /* 0x0000546000547802 */ /* 0x000fce0000000f00 */
[----:B------:R-:W-:Y:S05]  /*5450*/  CALL.REL.NOINC `($__internal_5_$__cuda_sm3x_div_rn_noftz_f32_slowpath) ;  /* 0x0000000800c47944 */ /* 0x000fea0003c00000 */
.L_x_469:
[----:B------:R-:W-:Y:S05]  /*5460*/  BSYNC.RECONVERGENT B3 ;  /* 0x0000000000037941 */ /* 0x000fea0003800200 */
.L_x_468:
[----:B------:R-:W-:-:S07]  /*5470*/  FMUL R90, R2, R90 ;  /* 0x0000005a025a7220 */ /* 0x000fce0000400000 */
.L_x_459:
[----:B------:R-:W-:Y:S05]  /*5480*/  BSYNC.RECONVERGENT B2 ;  /* 0x0000000000027941 */ /* 0x000fea0003800200 */
.L_x_458:
        /* <DEDUP_REMOVED lines=21> */
.L_x_474:
        /* <DEDUP_REMOVED lines=33> */
.L_x_473:
[----:B------:R-:W-:Y:S05]  /*57f0*/  BSYNC.RECONVERGENT B0 ;  /* 0x0000000000007941 */ /* 0x000fea0003800200 */
.L_x_472:
[----:B------:R-:W-:Y:S01]  /*5800*/  LOP3.LUT R2, R86, 0x1, RZ, 0xc0, !PT ;  /* 0x0000000156027812 */ /* 0x000fe200078ec0ff */
[----:B------:R-:W-:Y:S01]  /*5810*/  BSSY.RECONVERGENT B0, `(.L_x_475) ;  /* 0x000003d000007945 */ /* 0x000fe20003800200 */
[----:B------:R-:W-:Y:S02]  /*5820*/  MOV R85, 0x37cbac00 ;  /* 0x37cbac0000557802 */ /* 0x000fe40000000f00 */
[----:B------:R-:W-:Y:S01]  /*5830*/  ISETP.NE.U32.AND P1, PT, R2, 0x1, PT ;  /* 0x000000010200780c */ /* 0x000fe20003f25070 */
[----:B------:R-:W-:Y:S01]  /*5840*/  FMUL R2, R4, R4 ;  /* 0x0000000404027220 */ /* 0x000fe20000400000 */
[----:B------:R-:W-:Y:S01]  /*5850*/  LOP3.LUT P0, RZ, R86, 0x2, RZ, 0xc0, !PT ;  /* 0x0000000256ff7812 */ /* 0x000fe2000780c0ff */
[----:B------:R-:W-:Y:S01]  /*5860*/  IMAD.MOV.U32 R86, RZ, RZ, 0x3d2aaabb ;  /* 0x3d2aaabbff567424 */ /* 0x000fe200078e00ff */
[----:B------:R-:W-:Y:S01]  /*5870*/  FSETP.GE.AND P2, PT, |R21|, 105615, PT ;  /* 0x47ce47801500780b */ /* 0x000fe20003f46200 */
[----:B------:R-:W-:Y:S01]  /*5880*/  FFMA R3, R2, R85, -0.0013887860113754868507 ;  /* 0xbab607ed02037423 */ /* 0x000fe20000000055 */
[----:B------:R-:W-:-:S02]  /*5890*/  FSEL R4, R4, 1, P1 ;  /* 0x3f80000004047808 */ /* 0x000fc40000800000 */
[----:B------:R-:W-:Y:S02]  /*58a0*/  FSEL R87, R86, 0.0083327032625675201416, !P1 ;  /* 0x3c0885e456577808 */ /* 0x000fe40004800000 */
        /* <DEDUP_REMOVED lines=18> */
.L_x_477:
        /* <DEDUP_REMOVED lines=23> */
[----:B------:R-:W-:Y:S02]  /*5b40*/  SHF.L.U32 R2, R2, 0x2, RZ ;  /* 0x0000000202027819 */ /* 0x000fe400000006ff */
[----:B------:R-:W-:Y:S02]  /*5b50*/  ISETP.GE.AND P0, PT, R89, RZ, PT ;  /* 0x000000ff5900720c */ /* 0x000fe40003f06270 */
[----:B------:R-:W-:-:S02]  /*5b60*/  SHF.R.S32.HI R89, RZ, 0x1f, R88 ;  /* 0x0000001fff597819 */ /* 0x000fc40000011458 */
[----:B0-----:R-:W-:Y:S02]  /*5b70*/  LEA.HI R84, R88, R3, RZ, 0x1 ;  /* 0x0000000358547211 */ /* 0x001fe400078f08ff */
[C---:B------:R-:W-:Y:S02]  /*5b80*/  LOP3.LUT R3, R89.reuse, R88, RZ, 0x3c, !PT ;  /* 0x0000005859037212 */ /* 0x040fe400078e3cff */
[----:B------:R-:W-:-:S06]  /*5b90*/  LOP3.LUT R2, R89, R2, RZ, 0x3c, !PT ;  /* 0x0000000259027212 */ /* 0x000fcc00078e3cff */
[----:B------:R-:W0:Y:S02]  /*5ba0*/  I2F.F64.S64 R2, R2 ;  /* 0x0000000200027312 */ /* 0x000e240000301c00 */
[----:B0-----:R-:W-:-:S10]  /*5bb0*/  DMUL R88, R2, UR4 ;  /* 0x0000000402587c28 */ /* 0x001fd40008000000 */
[----:B------:R-:W0:Y:S02]  /*5bc0*/  F2F.F32.F64 R88, R88 ;  /* 0x0000005800587310 */ /* 0x000e240000301000 */
[----:B0-----:R-:W-:-:S07]  /*5bd0*/  FSEL R90, -R88, R88, !P0 ;  /* 0x00000058585a7208 */ /* 0x001fce0004000100 */
.L_x_476:
[----:B------:R-:W-:Y:S05]  /*5be0*/  BSYNC.RECONVERGENT B0 ;  /* 0x0000000000007941 */ /* 0x000fea0003800200 */
.L_x_475:
        /* <DEDUP_REMOVED lines=27> */
.L_x_479:
[----:B------:R-:W-:Y:S05]  /*5da0*/  BSYNC.RECONVERGENT B3 ;  /* 0x0000000000037941 */ /* 0x000fea0003800200 */
.L_x_478:
        /* <DEDUP_REMOVED lines=13> */
.L_x_481:
[----:B------:R-:W-:Y:S05]  /*5e80*/  BSYNC.RECONVERGENT B3 ;  /* 0x0000000000037941 */ /* 0x000fea0003800200 */
.L_x_480:
[----:B------:R-:W-:-:S07]  /*5e90*/  FMUL R90, R2, R90 ;  /* 0x0000005a025a7220 */ /* 0x000fce0000400000 */
.L_x_471:
[----:B------:R-:W-:Y:S05]  /*5ea0*/  BSYNC.RECONVERGENT B2 ;  /* 0x0000000000027941 */ /* 0x000fea0003800200 */
.L_x_470:
[----:B------:R-:W-:-:S06]  /*5eb0*/  IMAD.WIDE R46, R18, 0x4, R46 ;  /* 0x00000004122e7825 */ /* 0x000fcc00078e022e */
[----:B------:R-:W2:Y:S01]  /*5ec0*/  LDG.E R46, desc[UR8][R46.64] ;  /* 0x000000082e2e7981 */ /* 0x000ea2000c1e1900 */
[----:B------:R-:W-:Y:S01]  /*5ed0*/  UIADD3 UR6, UPT, UPT, UR6, 0x1, URZ ;  /* 0x0000000106067890 */ /* 0x000fe2000fffe0ff */
[----:B------:R-:W-:-:S03]  /*5ee0*/  FMUL R90, R90, R5 ;  /* 0x000000055a5a7220 */ /* 0x000fc60000400000 */
[----:B------:R-:W-:Y:S01]  /*5ef0*/  UISETP.NE.AND UP0, UPT, UR6, 0x4, UPT ;  /* 0x000000040600788c */ /* 0x000fe2000bf05270 */
[----:B--2---:R-:W-:-:S08]  /*5f00*/  FFMA R91, R90, R46, R91 ;  /* 0x0000002e5a5b7223 */ /* 0x004fd0000000005b */
[----:B------:R-:W-:Y:S05]  /*5f10*/  BRA.U UP0, `(.L_x_482) ;  /* 0xffffffb5006c7547 */ /* 0x000fea000b83ffff */
[----:B------:R-:W0:Y:S02]  /*5f20*/  LDCU UR4, c[0x0][0x3bc] ;  /* 0x00007780ff0477ac */ /* 0x000e240008000800 */
[----:B0-----:R-:W-:-:S04]  /*5f30*/  VIADD R83, R83, UR4 ;  /* 0x0000000453537c36 */ /* 0x001fc80008000000 */
[----:B------:R-:W-:-:S05]  /*5f40*/  IMAD.WIDE R44, R83, 0x4, R44 ;  /* 0x00000004532c7825 */ /* 0x000fca00078e022c */
[----:B------:R-:W-:Y:S01]  /*5f50*/  STG.E desc[UR8][R44.64], R91 ;  /* 0x0000005b2c007986 */ /* 0x000fe2000c101908 */
[----:B------:R-:W-:Y:S05]  /*5f60*/  EXIT ;  /* 0x000000000000794d */ /* 0x000fea0003800000 */
        .weak           $__internal_5_$__cuda_sm3x_div_rn_noftz_f32_slowpath
        .type           $__internal_5_$__cuda_sm3x_div_rn_noftz_f32_slowpath,@function
        .size           $__internal_5_$__cuda_sm3x_div_rn_noftz_f32_slowpath,(.L_x_1313 - $__internal_5_$__cuda_sm3x_div_rn_noftz_f32_slowpath)
$__internal_5_$__cuda_sm3x_div_rn_noftz_f32_slowpath:
        /* <DEDUP_REMOVED lines=34> */
.L_x_484:
[----:B------:R-:W-:Y:S01]  /*6190*/  LEA R87, R85, 0xc0800000, 0x17 ;  /* 0xc080000055577811 */ /* 0x000fe200078eb8ff */
[----:B------:R-:W-:Y:S01]  /*61a0*/  VIADD R86, R86, 0xffffff81 ;  /* 0xffffff8156567836 */ /* 0x000fe20000000000 */
[----:B------:R-:W-:Y:S03]  /*61b0*/  BSSY.RECONVERGENT B1, `(.L_x_489) ;  /* 0x0000035000017945 */ /* 0x000fe60003800200 */
[----:B------:R-:W-:Y:S02]  /*61c0*/  IMAD.IADD R92, R2, 0x1, -R87 ;  /* 0x00000001025c7824 */ /* 0x000fe400078e0a57 */
[C---:B------:R-:W-:Y:S01]  /*61d0*/  IMAD R3, R86.reuse, -0x800000, R3 ;  /* 0xff80000056037824 */ /* 0x040fe200078e0203 */
[----:B------:R-:W-:Y:S01]  /*61e0*/  IADD3 R86, PT, PT, R86, 0x7f, -R85 ;  /* 0x0000007f56567810 */ /* 0x000fe20007ffe855 */
[----:B------:R-:W0:Y:S01]  /*61f0*/  MUFU.RCP R87, R92 ;  /* 0x0000005c00577308 */ /* 0x000e220000001000 */
[----:B------:R-:W-:-:S04]  /*6200*/  FADD.FTZ R88, -R92, -RZ ;  /* 0x800000ff5c587221 */ /* 0x000fc80000010100 */
[----:B0-----:R-:W-:-:S04]  /*6210*/  FFMA R2, R87, R88, 1 ;  /* 0x3f80000057027423 */ /* 0x001fc80000000058 */
[----:B------:R-:W-:-:S04]  /*6220*/  FFMA R2, R87, R2, R87 ;  /* 0x0000000257027223 */ /* 0x000fc80000000057 */
[----:B------:R-:W-:-:S04]  /*6230*/  FFMA R87, R3, R2, RZ ;  /* 0x0000000203577223 */ /* 0x000fc800000000ff */
[----:B------:R-:W-:-:S04]  /*6240*/  FFMA R85, R88, R87, R3 ;  /* 0x0000005758557223 */ /* 0x000fc80000000003 */
[----:B------:R-:W-:-:S04]  /*6250*/  FFMA R85, R2, R85, R87 ;  /* 0x0000005502557223 */ /* 0x000fc80000000057 */
[----:B------:R-:W-:Y:S01]  /*6260*/  FFMA R3, R88, R85, R3 ;  /* 0x0000005558037223 */ /* 0x000fe20000000003 */
[----:B------:R-:W-:-:S03]  /*6270*/  IMAD.IADD R88, R86, 0x1, R89 ;  /* 0x0000000156587824 */ /* 0x000fc600078e0259 */
[----:B------:R-:W-:-:S05]  /*6280*/  FFMA R89, R2, R3, R85 ;  /* 0x0000000302597223 */ /* 0x000fca0000000055 */
[----:B------:R-:W-:-:S04]  /*6290*/  SHF.R.U32.HI R87, RZ, 0x17, R89 ;  /* 0x00000017ff577819 */ /* 0x000fc80000011659 */
[----:B------:R-:W-:-:S05]  /*62a0*/  LOP3.LUT R87, R87, 0xff, RZ, 0xc0, !PT ;  /* 0x000000ff57577812 */ /* 0x000fca00078ec0ff */
[----:B------:R-:W-:-:S05]  /*62b0*/  IMAD.IADD R86, R87, 0x1, R88 ;  /* 0x0000000157567824 */ /* 0x000fca00078e0258 */
        /* <DEDUP_REMOVED lines=10> */
[CCC-:B------:R-:W-:Y:S01]  /*6360*/  FFMA.RP R88, R2.reuse, R3.reuse, R85.reuse ;  /* 0x0000000302587223 */ /* 0x1c0fe20000008055 */
[CCC-:B------:R-:W-:Y:S01]  /*6370*/  FFMA.RM R87, R2.reuse, R3.reuse, R85.reuse ;  /* 0x0000000302577223 */ /* 0x1c0fe20000004055 */
[----:B------:R-:W-:Y:S01]  /*6380*/  FFMA.RZ R2, R2, R3, R85 ;  /* 0x0000000302027223 */ /* 0x000fe2000000c055 */
[C---:B------:R-:W-:Y:S02]  /*6390*/  ISETP.NE.AND P2, PT, R86.reuse, RZ, PT ;  /* 0x000000ff5600720c */ /* 0x040fe40003f45270 */
[----:B------:R-:W-:Y:S02]  /*63a0*/  ISETP.NE.AND P1, PT, R86, RZ, PT ;  /* 0x000000ff5600720c */ /* 0x000fe40003f25270 */
[----:B------:R-:W-:Y:S02]  /*63b0*/  LOP3.LUT R2, R2, 0x7fffff, RZ, 0xc0, !PT ;  /* 0x007fffff02027812 */ /* 0x000fe400078ec0ff */
[----:B------:R-:W-:Y:S02]  /*63c0*/  FSETP.NEU.FTZ.AND P0, PT, R88, R87, PT ;  /* 0x000000575800720b */ /* 0x000fe40003f1d000 */
[----:B------:R-:W-:Y:S01]  /*63d0*/  LOP3.LUT R3, R2, 0x800000, RZ, 0xfc, !PT ;  /* 0x0080000002037812 */ /* 0x000fe200078efcff */
[----:B------:R-:W-:-:S02]  /*63e0*/  VIADD R2, R86, 0x20 ;  /* 0x0000002056027836 */ /* 0x000fc40000000000 */
[----:B------:R-:W-:-:S03]  /*63f0*/  IMAD.MOV R86, RZ, RZ, -R86 ;  /* 0x000000ffff567224 */ /* 0x000fc600078e0a56 */
        /* <DEDUP_REMOVED lines=12> */
.L_x_491:
[----:B------:R-:W-:-:S04]  /*64c0*/  LOP3.LUT R89, R89, 0x80000000, RZ, 0xc0, !PT ;  /* 0x8000000059597812 */ /* 0x000fc800078ec0ff */
[----:B------:R-:W-:Y:S01]  /*64d0*/  LOP3.LUT R89, R89, 0x7f800000, RZ, 0xfc, !PT ;  /* 0x7f80000059597812 */ /* 0x000fe200078efcff */
[----:B------:R-:W-:Y:S06]  /*64e0*/  BRA `(.L_x_492) ;  /* 0x0000000000047947 */ /* 0x000fec0003800000 */
.L_x_490:
[----:B------:R-:W-:-:S07]  /*64f0*/  IMAD R89, R88, 0x800000, R89 ;  /* 0x0080000058597824 */ /* 0x000fce00078e0259 */
.L_x_492:
[----:B------:R-:W-:Y:S05]  /*6500*/  BSYNC.RECONVERGENT B1 ;  /* 0x0000000000017941 */ /* 0x000fea0003800200 */
.L_x_489:
[----:B------:R-:W-:Y:S01]  /*6510*/  IMAD.MOV.U32 R2, RZ, RZ, R89 ;  /* 0x000000ffff027224 */ /* 0x000fe200078e0059 */
[----:B------:R-:W-:Y:S06]  /*6520*/  BRA `(.L_x_493) ;  /* 0x0000000000207947 */ /* 0x000fec0003800000 */
.L_x_488:
[----:B------:R-:W-:-:S04]  /*6530*/  LOP3.LUT R2, R2, 0x80000000, R3, 0x48, !PT ;  /* 0x8000000002027812 */ /* 0x000fc800078e4803 */
[----:B------:R-:W-:Y:S01]  /*6540*/  LOP3.LUT R2, R2, 0x7f800000, RZ, 0xfc, !PT ;  /* 0x7f80000002027812 */ /* 0x000fe200078efcff */
[----:B------:R-:W-:Y:S06]  /*6550*/  BRA `(.L_x_493) ;  /* 0x0000000000147947 */ /* 0x000fec0003800000 */
.L_x_487:
[----:B------:R-:W-:Y:S01]  /*6560*/  LOP3.LUT R2, R2, 0x80000000, R3, 0x48, !PT ;  /* 0x8000000002027812 */ /* 0x000fe200078e4803 */
[----:B------:R-:W-:Y:S06]  /*6570*/  BRA `(.L_x_493) ;  /* 0x00000000000c7947 */ /* 0x000fec0003800000 */
.L_x_486:
[----:B------:R-:W0:Y:S01]  /*6580*/  MUFU.RSQ R2, -QNAN ;  /* 0xffc0000000027908 */ /* 0x000e220000001400 */
[----:B------:R-:W-:Y:S05]  /*6590*/  BRA `(.L_x_493) ;  /* 0x0000000000047947 */ /* 0x000fea0003800000 */
.L_x_485:
[----:B------:R-:W-:-:S07]  /*65a0*/  FADD.FTZ R2, R3, R2 ;  /* 0x0000000203027221 */ /* 0x000fce0000010000 */
.L_x_493:
[----:B------:R-:W-:Y:S05]  /*65b0*/  BSYNC.RECONVERGENT B0 ;  /* 0x0000000000007941 */ /* 0x000fea0003800200 */
.L_x_483:
[----:B------:R-:W-:-:S04]  /*65c0*/  IMAD.MOV.U32 R85, RZ, RZ, 0x0 ;  /* 0x00000000ff557424 */ /* 0x000fc800078e00ff */
[----:B0-----:R-:W-:Y:S05]  /*65d0*/  RET.REL.NODEC R84 `(_Z12resizeKernelIfLi1E19LanczosInterpolatorIfLi1EEEvPKT_i8NppiSize8NppiRectPS2_iS5_S6_) ;  /* 0xffffff9854887950 */ /* 0x001fea0003c3ffff */
.L_x_494:
        /* <DEDUP_REMOVED lines=10> */
.L_x_1313:


//--------------------- .text._Z12resizeKernelIfLi1E25SuperSamplingInterpolatorIfLi1EEEvPKT_i8NppiSize8NppiRectPS2_iS5_S6_ --------------------------
	.section	.text._Z12resizeKernelIfLi1E25SuperSamplingInterpolatorIfLi1EEEvPKT_i8NppiSize8NppiRectPS2_iS5_S6_,"ax",@progbits
	.align	128
        .global         _Z12resizeKernelIfLi1E25SuperSamplingInterpolatorIfLi1EEEvPKT_i8NppiSize8NppiRectPS2_iS5_S6_
        .type           _Z12resizeKernelIfLi1E25SuperSamplingInterpolatorIfLi1EEEvPKT_i8NppiSize8NppiRectPS2_iS5_S6_,@function
        .size           _Z12resizeKernelIfLi1E25SuperSamplingInterpolatorIfLi1EEEvPKT_i8NppiSize8NppiRectPS2_iS5_S6_,(.L_x_1314 - _Z12resizeKernelIfLi1E25SuperSamplingInterpolatorIfLi1EEEvPKT_i8NppiSize8NppiRectPS2_iS5_S6_)
        .other          _Z12resizeKernelIfLi1E25SuperSamplingInterpolatorIfLi1EEEvPKT_i8NppiSize8NppiRectPS2_iS5_S6_,@"STO_CUDA_ENTRY STV_DEFAULT"
_Z12resizeKernelIfLi1E25SuperSamplingInterpolatorIfLi1EEEvPKT_i8NppiSize8NppiRectPS2_iS5_S6_:
.text._Z12resizeKernelIfLi1E25SuperSamplingInterpolatorIfLi1EEEvPKT_i8NppiSize8NppiRectPS2_iS5_S6_:
        /* <DEDUP_REMOVED lines=26> */
[----:B------:R-:W-:Y:S05]  /*01a0*/  CALL.REL.NOINC `($__internal_6_$__cuda_sm3x_div_rn_noftz_f32_slowpath) ;  /* 0x0000000c00387944 */ /* 0x000fea0003c00000 */
[----:B------:R-:W-:-:S07]  /*01b0*/  IMAD.MOV.U32 R2, RZ, RZ, R0 ;  /* 0x000000ffff027224 */ /* 0x000fce00078e0000 */
.L_x_495:
        /* <DEDUP_REMOVED lines=15> */
.L_x_496:
[----:B------:R-:W0:Y:S01]  /*02b0*/  LDC.64 R4, c[0x0][0x398] ;  /* 0x0000e600ff047b82 */ /* 0x000e220000000a00 */
[----:B------:R-:W1:Y:S01]  /*02c0*/  LDCU UR6, c[0x0][0x394] ;  /* 0x00007280ff0677ac */ /* 0x000e620008000800 */
[----:B------:R-:W-:Y:S01]  /*02d0*/  IADD3 R9, PT, PT, R7, 0x1, RZ ;  /* 0x0000000107097810 */ /* 0x000fe20007ffe0ff */
[----:B------:R-:W-:Y:S01]  /*02e0*/  BSSY.RECONVERGENT B1, `(.L_x_497) ;  /* 0x0000097000017945 */ /* 0x000fe20003800200 */
[----:B------:R-:W-:Y:S01]  /*02f0*/  I2FP.F32.U32 R3, R7 ;  /* 0x0000000700037245 */ /* 0x000fe20000201000 */
[----:B------:R-:W2:Y:S01]  /*0300*/  LDCU UR7, c[0x0][0x3a0] ;  /* 0x00007400ff0777ac */ /* 0x000ea20008000800 */
[----:B------:R-:W-:Y:S01]  /*0310*/  I2FP.F32.U32 R11, R9 ;  /* 0x00000009000b7245 */ /* 0x000fe20000201000 */
[----:B------:R-:W-:Y:S01]  /*0320*/  HFMA2 R17, -RZ, RZ, 0, 0 ;  /* 0x00000000ff117431 */ /* 0x000fe200000001ff */
[----:B------:R-:W3:Y:S01]  /*0330*/  LDCU.64 UR4, c[0x0][0x358] ;  /* 0x00006b00ff0477ac */ /* 0x000ee20008000a00 */
[----:B0-----:R-:W-:-:S05]  /*0340*/  I2FP.F32.S32 R0, R4 ;  /* 0x0000000400007245 */ /* 0x001fca0000201400 */
[-CC-:B------:R-:W-:Y:S01]  /*0350*/  FFMA R9, R3, R8.reuse, R0.reuse ;  /* 0x0000000803097223 */ /* 0x180fe20000000000 */
[----:B------:R-:W-:Y:S01]  /*0360*/  FFMA R12, R11, R8, R0 ;  /* 0x000000080b0c7223 */ /* 0x000fe20000000000 */
[----:B------:R-:W-:Y:S01]  /*0370*/  VIADD R3, R6, 0x1 ;  /* 0x0000000106037836 */ /* 0x000fe20000000000 */
[----:B-1----:R-:W-:Y:S02]  /*0380*/  I2FP.F32.S32 R0, UR6 ;  /* 0x0000000600007c45 */ /* 0x002fe40008201400 */
[----:B------:R-:W2:Y:S02]  /*0390*/  F2I.TRUNC.NTZ R15, R12 ;  /* 0x0000000c000f7305 */ /* 0x000ea4000020f100 */
[----:B------:R-:W-:Y:S02]  /*03a0*/  I2FP.F32.S32 R11, R3 ;  /* 0x00000003000b7245 */ /* 0x000fe40000201400 */
[----:B------:R-:W-:-:S03]  /*03b0*/  I2FP.F32.S32 R3, R6 ;  /* 0x0000000600037245 */ /* 0x000fc60000201400 */
[-CC-:B------:R-:W-:Y:S01]  /*03c0*/  FFMA R10, R11, R2.reuse, R0.reuse ;  /* 0x000000020b0a7223 */ /* 0x180fe20000000000 */
[----:B------:R-:W0:Y:S01]  /*03d0*/  F2I.TRUNC.NTZ R9, R9 ;  /* 0x0000000900097305 */ /* 0x000e22000020f100 */
[----:B------:R-:W-:Y:S01]  /*03e0*/  FFMA R3, R3, R2, R0 ;  /* 0x0000000203037223 */ /* 0x000fe20000000000 */
[----:B--2---:R-:W-:-:S06]  /*03f0*/  VIADDMNMX R0, R4, UR7, R15, PT ;  /* 0x0000000704007c46 */ /* 0x004fcc000b80010f */
[----:B------:R-:W1:Y:S01]  /*0400*/  F2I.TRUNC.NTZ R8, R10 ;  /* 0x0000000a00087305 */ /* 0x000e62000020f100 */
[----:B0-----:R-:W-:-:S07]  /*0410*/  VIMNMX R13, PT, PT, R9, R4, !PT ;  /* 0x00000004090d7248 */ /* 0x001fce0007fe0100 */
[----:B------:R-:W0:Y:S01]  /*0420*/  F2I.TRUNC.NTZ R3, R3 ;  /* 0x0000000300037305 */ /* 0x000e22000020f100 */
[----:B------:R-:W-:Y:S01]  /*0430*/  IMAD.MOV.U32 R9, RZ, RZ, RZ ;  /* 0x000000ffff097224 */ /* 0x000fe200078e00ff */
[----:B------:R-:W-:Y:S02]  /*0440*/  ISETP.GE.AND P0, PT, R13, R0, PT ;  /* 0x000000000d00720c */ /* 0x000fe40003f06270 */
[----:B-1----:R-:W-:Y:S02]  /*0450*/  VIADDMNMX R8, R5, UR6, R8, PT ;  /* 0x0000000605087c46 */ /* 0x002fe4000b800108 */
[----:B0-----:R-:W-:-:S09]  /*0460*/  VIMNMX R11, PT, PT, R3, UR6, !PT ;  /* 0x00000006030b7c48 */ /* 0x001fd2000ffe0100 */
[----:B---3--:R-:W-:Y:S05]  /*0470*/  @P0 BRA `(.L_x_498) ;  /* 0x0000000400f40947 */ /* 0x008fea0003800000 */
[----:B------:R-:W-:Y:S01]  /*0480*/  IMAD.IADD R10, R8, 0x1, -R11 ;  /* 0x00000001080a7824 */ /* 0x000fe200078e0a0b */
[----:B------:R-:W-:Y:S01]  /*0490*/  MOV R9, RZ ;  /* 0x000000ff00097202 */ /* 0x000fe20000000f00 */
[----:B------:R-:W-:Y:S02]  /*04a0*/  IMAD.IADD R4, R11, 0x1, -R8 ;  /* 0x000000010b047824 */ /* 0x000fe400078e0a08 */
[----:B------:R-:W-:Y:S01]  /*04b0*/  IMAD.MOV.U32 R17, RZ, RZ, RZ ;  /* 0x000000ffff117224 */ /* 0x000fe200078e00ff */
[C---:B------:R-:W-:Y:S02]  /*04c0*/  LOP3.LUT R21, R10.reuse, 0x7, RZ, 0xc0, !PT ;  /* 0x000000070a157812 */ /* 0x040fe400078ec0ff */
[C---:B------:R-:W-:Y:S02]  /*04d0*/  LOP3.LUT R20, R10.reuse, 0xf, RZ, 0xc0, !PT ;  /* 0x0000000f0a147812 */ /* 0x040fe400078ec0ff */
[----:B------:R-:W-:Y:S01]  /*04e0*/  LOP3.LUT R12, R10, 0xfffffff0, RZ, 0xc0, !PT ;  /* 0xfffffff00a0c7812 */ /* 0x000fe200078ec0ff */
[----:B------:R-:W-:Y:S01]  /*04f0*/  VIADD R3, R21, 0xffffffff ;  /* 0xffffffff15037836 */ /* 0x000fe20000000000 */
[----:B------:R-:W-:-:S02]  /*0500*/  IADD3 R2, PT, PT, R20, -0x1, RZ ;  /* 0xffffffff14027810 */ /* 0x000fc40007ffe0ff */
[----:B------:R-:W-:Y:S01]  /*0510*/  ISETP.GT.U32.AND P3, PT, R4, -0x10, PT ;  /* 0xfffffff00400780c */ /* 0x000fe20003f64070 */
[----:B------:R-:W-:Y:S01]  /*0520*/  IMAD.MOV R12, RZ, RZ, -R12 ;  /* 0x000000ffff0c7224 */ /* 0x000fe200078e0a0c */
[----:B------:R-:W-:Y:S02]  /*0530*/  ISETP.GE.U32.AND P2, PT, R2, 0x7, PT ;  /* 0x000000070200780c */ /* 0x000fe40003f46070 */
[----:B------:R-:W-:Y:S02]  /*0540*/  ISETP.GE.U32.AND P1, PT, R3, 0x3, PT ;  /* 0x000000030300780c */ /* 0x000fe40003f26070 */
[----:B------:R-:W-:-:S11]  /*0550*/  LOP3.LUT R22, R10, 0x3, RZ, 0xc0, !PT ;  /* 0x000000030a167812 */ /* 0x000fd600078ec0ff */
.L_x_508:
[----:B------:R-:W0:Y:S01]  /*0560*/  LDCU UR6, c[0x0][0x388] ;  /* 0x00007100ff0677ac */ /* 0x000e220008000800 */
[----:B------:R-:W-:Y:S01]  /*0570*/  ISETP.GE.AND P4, PT, R11, R8, PT ;  /* 0x000000080b00720c */ /* 0x000fe20003f86270 */
[----:B------:R-:W-:Y:S01]  /*0580*/  BSSY.RECONVERGENT B0, `(.L_x_499) ;  /* 0x000006b000007945 */ /* 0x000fe20003800200 */
[C---:B0-----:R-:W-:Y:S02]  /*0590*/  IMAD R25, R13.reuse, UR6, RZ ;  /* 0x000000060d197c24 */ /* 0x041fe4000f8e02ff */
[----:B------:R-:W-:-:S05]  /*05a0*/  VIADD R13, R13, 0x1 ;  /* 0x000000010d0d7836 */ /* 0x000fca0000000000 */
[----:B------:R-:W-:-:S04]  /*05b0*/  ISETP.NE.AND P0, PT, R13, R0, PT ;  /* 0x000000000d00720c */ /* 0x000fc80003f05270 */
[----:B------:R-:W-:Y:S09]  /*05c0*/  @P4 BRA `(.L_x_500) ;  /* 0x0000000400984947 */ /* 0x000ff20003800000 */
[----:B------:R-:W-:Y:S01]  /*05d0*/  BSSY.RECONVERGENT B2, `(.L_x_501) ;  /* 0x0000030000027945 */ /* 0x000fe20003800200 */
[----:B------:R-:W-:Y:S02]  /*05e0*/  ISETP.NE.AND P4, PT, R20, RZ, PT ;  /* 0x000000ff1400720c */ /* 0x000fe40003f85270 */
[----:B------:R-:W-:Y:S01]  /*05f0*/  MOV R15, R11 ;  /* 0x0000000b000f7202 */ /* 0x000fe20000000f00 */
[----:B------:R-:W-:Y:S10]  /*0600*/  @P3 BRA `(.L_x_502) ;  /* 0x0000000000b03947 */ /* 0x000ff40003800000 */
[----:B------:R-:W0:Y:S01]  /*0610*/  LDCU.64 UR6, c[0x0][0x380] ;  /* 0x00007000ff0677ac */ /* 0x000e220008000a00 */
[----:B------:R-:W-:Y:S02]  /*0620*/  IMAD.MOV.U32 R14, RZ, RZ, R12 ;  /* 0x000000ffff0e7224 */ /* 0x000fe400078e000c */
[----:B------:R-:W-:Y:S01]  /*0630*/  IMAD.MOV.U32 R15, RZ, RZ, R11 ;  /* 0x000000ffff0f7224 */ /* 0x000fe200078e000b */
[----:B0-----:R-:W-:-:S04]  /*0640*/  IADD3 R2, P5, PT, R25, UR6, RZ ;  /* 0x0000000619027c10 */ /* 0x001fc8000ffbe0ff */
[----:B------:R-:W-:Y:S02]  /*0650*/  IADD3 R2, P6, PT, R2, 0x20, RZ ;  /* 0x0000002002027810 */ /* 0x000fe40007fde0ff */
[----:B------:R-:W-:-:S04]  /*0660*/  LEA.HI.X.SX32 R3, R25, UR7, 0x1, P5 ;  /* 0x0000000719037c11 */ /* 0x000fc8000a8f0eff */
[----:B------:R-:W-:-:S07]  /*0670*/  IADD3.X R3, PT, PT, RZ, R3, RZ, P6, !PT ;  /* 0x00000003ff037210 */ /* 0x000fce00037fe4ff */
.L_x_503:
        /* <DEDUP_REMOVED lines=12> */
[----:B----4-:R-:W-:-:S04]  /*0740*/  FADD R27, R27, R26 ;  /* 0x0000001a1b1b7221 */ /* 0x010fc80000000000 */
[----:B-----5:R-:W-:Y:S02]  /*0750*/  FADD R26, R27, R18 ;  /* 0x000000121b1a7221 */ /* 0x020fe40000000000 */
[----:B------:R-:W4:Y:S02]  /*0760*/  LDG.E R18, desc[UR4][R4.64+0x4] ;  /* 0x0000040404127981 */ /* 0x000f24000c1e1900 */
[----:B------:R-:W-:Y:S02]  /*0770*/  FADD R26, R26, R19 ;  /* 0x000000131a1a7221 */ /* 0x000fe40000000000 */
[----:B------:R-:W5:Y:S02]  /*0780*/  LDG.E R19, desc[UR4][R4.64+0x8] ;  /* 0x0000080404137981 */ /* 0x000f64000c1e1900 */
[----:B------:R-:W-:Y:S02]  /*0790*/  FADD R27, R26, R23 ;  /* 0x000000171a1b7221 */ /* 0x000fe40000000000 */
[----:B------:R-:W5:Y:S02]  /*07a0*/  LDG.E R23, desc[UR4][R4.64+0xc] ;  /* 0x00000c0404177981 */ /* 0x000f64000c1e1900 */
[----:B------:R-:W-:-:S02]  /*07b0*/  FADD R27, R27, R24 ;  /* 0x000000181b1b7221 */ /* 0x000fc40000000000 */
[----:B------:R-:W5:Y:S02]  /*07c0*/  LDG.E R24, desc[UR4][R4.64+0x10] ;  /* 0x0000100404187981 */ /* 0x000f64000c1e1900 */
[----:B---3--:R-:W-:Y:S02]  /*07d0*/  FADD R26, R27, R16 ;  /* 0x000000101b1a7221 */ /* 0x008fe40000000000 */
[----:B------:R-:W3:Y:S02]  /*07e0*/  LDG.E R16, desc[UR4][R4.64+0x14] ;  /* 0x0000140404107981 */ /* 0x000ee4000c1e1900 */
[----:B--2---:R-:W-:Y:S02]  /*07f0*/  FADD R27, R26, R17 ;  /* 0x000000111a1b7221 */ /* 0x004fe40000000000 */
[----:B------:R-:W2:Y:S04]  /*0800*/  LDG.E R17, desc[UR4][R4.64+0x18] ;  /* 0x0000180404117981 */ /* 0x000ea8000c1e1900 */
[----:B------:R-:W2:Y:S01]  /*0810*/  LDG.E R26, desc[UR4][R4.64+0x1c] ;  /* 0x00001c04041a7981 */ /* 0x000ea2000c1e1900 */
[----:B----4-:R-:W-:Y:S01]  /*0820*/  FADD R18, R27, R18 ;  /* 0x000000121b127221 */ /* 0x010fe20000000000 */
[----:B------:R-:W-:-:S03]  /*0830*/  VIADD R14, R14, 0x10 ;  /* 0x000000100e0e7836 */ /* 0x000fc60000000000 */
[----:B-----5:R-:W-:Y:S02]  /*0840*/  FADD R18, R18, R19 ;  /* 0x0000001312127221 */ /* 0x020fe40000000000 */
[----:B------:R-:W-:Y:S02]  /*0850*/  ISETP.NE.AND P5, PT, R14, RZ, PT ;  /* 0x000000ff0e00720c */ /* 0x000fe40003fa5270 */
[----:B------:R-:W-:-:S04]  /*0860*/  FADD R23, R18, R23 ;  /* 0x0000001712177221 */ /* 0x000fc80000000000 */
[----:B------:R-:W-:Y:S01]  /*0870*/  FADD R23, R23, R24 ;  /* 0x0000001817177221 */ /* 0x000fe20000000000 */
[----:B------:R-:W-:-:S03]  /*0880*/  VIADD R15, R15, 0x10 ;  /* 0x000000100f0f7836 */ /* 0x000fc60000000000 */
[----:B---3--:R-:W-:-:S04]  /*0890*/  FADD R16, R23, R16 ;  /* 0x0000001017107221 */ /* 0x008fc80000000000 */
[----:B--2---:R-:W-:-:S04]  /*08a0*/  FADD R17, R16, R17 ;  /* 0x0000001110117221 */ /* 0x004fc80000000000 */
[----:B------:R-:W-:Y:S01]  /*08b0*/  FADD R17, R17, R26 ;  /* 0x0000001a11117221 */ /* 0x000fe20000000000 */
[----:B------:R-:W-:Y:S06]  /*08c0*/  @P5 BRA `(.L_x_503) ;  /* 0xfffffffc006c5947 */ /* 0x000fec000383ffff */
.L_x_502:
[----:B------:R-:W-:Y:S05]  /*08d0*/  BSYNC.RECONVERGENT B2 ;  /* 0x0000000000027941 */ /* 0x000fea0003800200 */
.L_x_501:
[----:B------:R-:W-:Y:S01]  /*08e0*/  IADD3 R9, PT, PT, R9, R10, RZ ;  /* 0x0000000a09097210 */ /* 0x000fe20007ffe0ff */
[----:B------:R-:W-:Y:S06]  /*08f0*/  @!P4 BRA `(.L_x_500) ;  /* 0x0000000000ccc947 */ /* 0x000fec0003800000 */
[----:B------:R-:W0:Y:S01]  /*0900*/  LDCU.64 UR6, c[0x0][0x380] ;  /* 0x00007000ff0677ac */ /* 0x000e220008000a00 */
[----:B------:R-:W-:Y:S01]  /*0910*/  BSSY.RECONVERGENT B2, `(.L_x_504) ;  /* 0x0000017000027945 */ /* 0x000fe20003800200 */
[----:B------:R-:W-:Y:S02]  /*0920*/  ISETP.NE.AND P4, PT, R21, RZ, PT ;  /* 0x000000ff1500720c */ /* 0x000fe40003f85270 */
[----:B0-----:R-:W-:-:S04]  /*0930*/  IADD3 R2, P5, PT, R25, UR6, RZ ;  /* 0x0000000619027c10 */ /* 0x001fc8000ffbe0ff */
[----:B------:R-:W-:Y:S01]  /*0940*/  LEA.HI.X.SX32 R3, R25, UR7, 0x1, P5 ;  /* 0x0000000719037c11 */ /* 0x000fe2000a8f0eff */
[----:B------:R-:W-:Y:S08]  /*0950*/  @!P2 BRA `(.L_x_505) ;  /* 0x000000000048a947 */ /* 0x000ff00003800000 */
[----:B------:R-:W-:-:S05]  /*0960*/  IMAD.WIDE R4, R15, 0x4, R2 ;  /* 0x000000040f047825 */ /* 0x000fca00078e0202 */
[----:B------:R-:W2:Y:S04]  /*0970*/  LDG.E R24, desc[UR4][R4.64] ;  /* 0x0000000404187981 */ /* 0x000ea8000c1e1900 */
[----:B------:R-:W3:Y:S04]  /*0980*/  LDG.E R23, desc[UR4][R4.64+0x4] ;  /* 0x0000040404177981 */ /* 0x000ee8000c1e1900 */
[----:B------:R-:W4:Y:S04]  /*0990*/  LDG.E R26, desc[UR4][R4.64+0x8] ;  /* 0x00000804041a7981 */ /* 0x000f28000c1e1900 */
[----:B------:R-:W5:Y:S04]  /*09a0*/  LDG.E R28, desc[UR4][R4.64+0xc] ;  /* 0x00000c04041c7981 */ /* 0x000f68000c1e1900 */
[----:B------:R-:W5:Y:S04]  /*09b0*/  LDG.E R18, desc[UR4][R4.64+0x10] ;  /* 0x0000100404127981 */ /* 0x000f68000c1e1900 */
[----:B------:R-:W5:Y:S04]  /*09c0*/  LDG.E R16, desc[UR4][R4.64+0x14] ;  /* 0x0000140404107981 */ /* 0x000f68000c1e1900 */
[----:B------:R-:W5:Y:S04]  /*09d0*/  LDG.E R14, desc[UR4][R4.64+0x18] ;  /* 0x00001804040e7981 */ /* 0x000f68000c1e1900 */
[----:B------:R-:W5:Y:S01]  /*09e0*/  LDG.E R19, desc[UR4][R4.64+0x1c] ;  /* 0x00001c0404137981 */ /* 0x000f62000c1e1900 */
[----:B------:R-:W-:-:S02]  /*09f0*/  VIADD R15, R15, 0x8 ;  /* 0x000000080f0f7836 */ /* 0x000fc40000000000 */
[----:B--2---:R-:W-:-:S04]  /*0a00*/  FADD R24, R17, R24 ;  /* 0x0000001811187221 */ /* 0x004fc80000000000 */
[----:B---3--:R-:W-:-:S04]  /*0a10*/  FADD R23, R24, R23 ;  /* 0x0000001718177221 */ /* 0x008fc80000000000 */
[----:B----4-:R-:W-:-:S04]  /*0a20*/  FADD R23, R23, R26 ;  /* 0x0000001a17177221 */ /* 0x010fc80000000000 */
[----:B-----5:R-:W-:-:S04]  /*0a30*/  FADD R23, R23, R28 ;  /* 0x0000001c17177221 */ /* 0x020fc80000000000 */
[----:B------:R-:W-:-:S04]  /*0a40*/  FADD R23, R23, R18 ;  /* 0x0000001217177221 */ /* 0x000fc80000000000 */
[----:B------:R-:W-:-:S04]  /*0a50*/  FADD R23, R23, R16 ;  /* 0x0000001017177221 */ /* 0x000fc80000000000 */
[----:B------:R-:W-:-:S04]  /*0a60*/  FADD R14, R23, R14 ;  /* 0x0000000e170e7221 */ /* 0x000fc80000000000 */
[----:B------:R-:W-:-:S07]  /*0a70*/  FADD R17, R14, R19 ;  /* 0x000000130e117221 */ /* 0x000fce0000000000 */
.L_x_505:
[----:B------:R-:W-:Y:S05]  /*0a80*/  BSYNC.RECONVERGENT B2 ;  /* 0x0000000000027941 */ /* 0x000fea0003800200 */
.L_x_504:
[----:B------:R-:W-:Y:S05]  /*0a90*/  @!P4 BRA `(.L_x_500) ;  /* 0x000000000064c947 */ /* 0x000fea0003800000 */
[----:B------:R-:W-:Y:S01]  /*0aa0*/  BSSY.RECONVERGENT B2, `(.L_x_506) ;  /* 0x000000d000027945 */ /* 0x000fe20003800200 */
[----:B------:R-:W-:-:S03]  /*0ab0*/  ISETP.NE.AND P4, PT, R22, RZ, PT ;  /* 0x000000ff1600720c */ /* 0x000fc60003f85270 */
[----:B------:R-:W-:Y:S10]  /*0ac0*/  @!P1 BRA `(.L_x_507) ;  /* 0x0000000000289947 */ /* 0x000ff40003800000 */
[----:B------:R-:W-:-:S05]  /*0ad0*/  IMAD.WIDE R4, R15, 0x4, R2 ;  /* 0x000000040f047825 */ /* 0x000fca00078e0202 */
[----:B------:R-:W2:Y:S04]  /*0ae0*/  LDG.E R14, desc[UR4][R4.64] ;  /* 0x00000004040e7981 */ /* 0x000ea8000c1e1900 */
[----:B------:R-:W3:Y:S04]  /*0af0*/  LDG.E R19, desc[UR4][R4.64+0x4] ;  /* 0x0000040404137981 */ /* 0x000ee8000c1e1900 */
[----:B------:R-:W4:Y:S04]  /*0b00*/  LDG.E R23, desc[UR4][R4.64+0x8] ;  /* 0x0000080404177981 */ /* 0x000f28000c1e1900 */
[----:B------:R-:W5:Y:S01]  /*0b10*/  LDG.E R25, desc[UR4][R4.64+0xc] ;  /* 0x00000c0404197981 */ /* 0x000f62000c1e1900 */
[----:B------:R-:W-:-:S02]  /*0b20*/  VIADD R15, R15, 0x4 ;  /* 0x000000040f0f7836 */ /* 0x000fc40000000000 */
[----:B--2---:R-:W-:-:S04]  /*0b30*/  FADD R14, R17, R14 ;  /* 0x0000000e110e7221 */ /* 0x004fc80000000000 */
[----:B---3--:R-:W-:-:S04]  /*0b40*/  FADD R14, R14, R19 ;  /* 0x000000130e0e7221 */ /* 0x008fc80000000000 */
[----:B----4-:R-:W-:-:S04]  /*0b50*/  FADD R14, R14, R23 ;  /* 0x000000170e0e7221 */ /* 0x010fc80000000000 */
[----:B-----5:R-:W-:-:S07]  /*0b60*/  FADD R17, R14, R25 ;  /* 0x000000190e117221 */ /* 0x020fce0000000000 */
.L_x_507:
[----:B------:R-:W-:Y:S05]  /*0b70*/  BSYNC.RECONVERGENT B2 ;  /* 0x0000000000027941 */ /* 0x000fea0003800200 */
.L_x_506:
[----:B------:R-:W-:Y:S05]  /*0b80*/  @!P4 BRA `(.L_x_500) ;  /* 0x000000000028c947 */ /* 0x000fea0003800000 */
[----:B------:R-:W-:-:S05]  /*0b90*/  IMAD.WIDE R2, R15, 0x4, R2 ;  /* 0x000000040f027825 */ /* 0x000fca00078e0202 */
[----:B------:R-:W2:Y:S01]  /*0ba0*/  LDG.E R4, desc[UR4][R2.64] ;  /* 0x0000000402047981 */ /* 0x000ea2000c1e1900 */
[----:B------:R-:W-:Y:S01]  /*0bb0*/  ISETP.NE.AND P4, PT, R22, 0x1, PT ;  /* 0x000000011600780c */ /* 0x000fe20003f85270 */
[----:B--2---:R-:W-:-:S12]  /*0bc0*/  FADD R17, R17, R4 ;  /* 0x0000000411117221 */ /* 0x004fd80000000000 */
[----:B------:R-:W-:Y:S05]  /*0bd0*/  @!P4 BRA `(.L_x_500) ;  /* 0x000000000014c947 */ /* 0x000fea0003800000 */
[----:B------:R-:W-:Y:S01]  /*0be0*/  ISETP.NE.AND P4, PT, R22, 0x2, PT ;  /* 0x000000021600780c */ /* 0x000fe20003f85270 */
[----:B------:R-:W2:-:S12]  /*0bf0*/  LDG.E R4, desc[UR4][R2.64+0x4] ;  /* 0x0000040402047981 */ /* 0x000e98000c1e1900 */
[----:B------:R-:W3:Y:S01]  /*0c00*/  @P4 LDG.E R14, desc[UR4][R2.64+0x8] ;  /* 0x00000804020e4981 */ /* 0x000ee2000c1e1900 */
[----:B--2---:R-:W-:-:S04]  /*0c10*/  FADD R17, R17, R4 ;  /* 0x0000000411117221 */ /* 0x004fc80000000000 */
[----:B---3--:R-:W-:-:S07]  /*0c20*/  @P4 FADD R17, R17, R14 ;  /* 0x0000000e11114221 */ /* 0x008fce0000000000 */
.L_x_500:
[----:B------:R-:W-:Y:S05]  /*0c30*/  BSYNC.RECONVERGENT B0 ;  /* 0x0000000000007941 */ /* 0x000fea0003800200 */
.L_x_499:
[----:B------:R-:W-:Y:S05]  /*0c40*/  @P0 BRA `(.L_x_508) ;  /* 0xfffffff800440947 */ /* 0x000fea000383ffff */
.L_x_498:
[----:B------:R-:W-:Y:S05]  /*0c50*/  BSYNC.RECONVERGENT B1 ;  /* 0x0000000000017941 */ /* 0x000fea0003800200 */
.L_x_497:
[----:B------:R-:W0:Y:S01]  /*0c60*/  LDCU UR6, c[0x0][0x3c0] ;  /* 0x00007800ff0677ac */ /* 0x000e220008000800 */
[----:B------:R-:W-:Y:S01]  /*0c70*/  ISETP.GE.AND P0, PT, R9, 0x1, PT ;  /* 0x000000010900780c */ /* 0x000fe20003f06270 */
[----:B------:R-:W1:Y:S01]  /*0c80*/  LDCU UR7, c[0x0][0x3b0] ;  /* 0x00007600ff0777ac */ /* 0x000e620008000800 */
[----:B------:R-:W2:Y:S01]  /*0c90*/  LDCU.64 UR8, c[0x0][0x3a8] ;  /* 0x00007500ff0877ac */ /* 0x000ea20008000a00 */
[----:B0-----:R-:W-:-:S05]  /*0ca0*/  IADD3 R7, PT, PT, R7, UR6, RZ ;  /* 0x0000000607077c10 */ /* 0x001fca000fffe0ff */
[----:B-1----:R-:W-:-:S05]  /*0cb0*/  IMAD R7, R7, UR7, RZ ;  /* 0x0000000707077c24 */ /* 0x002fca000f8e02ff */
[----:B--2---:R-:W-:-:S04]  /*0cc0*/  IADD3 R4, P1, PT, R7, UR8, RZ ;  /* 0x0000000807047c10 */ /* 0x004fc8000ff3e0ff */
[----:B------:R-:W-:Y:S01]  /*0cd0*/  LEA.HI.X.SX32 R5, R7, UR9, 0x1, P1 ;  /* 0x0000000907057c11 */ /* 0x000fe200088f0eff */
[----:B------:R-:W-:Y:S08]  /*0ce0*/  @!P0 BRA `(.L_x_509) ;  /* 0x0000000000548947 */ /* 0x000ff00003800000 */
[----:B------:R-:W-:Y:S01]  /*0cf0*/  I2FP.F32.U32 R8, R9 ;  /* 0x0000000900087245 */ /* 0x000fe20000201000 */
[----:B------:R-:W-:Y:S03]  /*0d00*/  BSSY.RECONVERGENT B0, `(.L_x_510) ;  /* 0x000000d000007945 */ /* 0x000fe60003800200 */
[----:B------:R-:W0:Y:S08]  /*0d10*/  MUFU.RCP R0, R8 ;  /* 0x0000000800007308 */ /* 0x000e300000001000 */
        /* <DEDUP_REMOVED lines=10> */
[----:B------:R-:W-:Y:S05]  /*0dc0*/  CALL.REL.NOINC `($__internal_6_$__cuda_sm3x_div_rn_noftz_f32_slowpath) ;  /* 0x0000000000307944 */ /* 0x000fea0003c00000 */
.L_x_511:
[----:B------:R-:W-:Y:S05]  /*0dd0*/  BSYNC.RECONVERGENT B0 ;  /* 0x0000000000007941 */ /* 0x000fea0003800200 */
.L_x_510:
[----:B------:R-:W0:Y:S01]  /*0de0*/  LDCU UR6, c[0x0][0x3bc] ;  /* 0x00007780ff0677ac */ /* 0x000e220008000800 */
[----:B------:R-:W-:Y:S01]  /*0df0*/  FADD R3, R0, 0.5 ;  /* 0x3f00000000037421 */ /* 0x000fe20000000000 */
[----:B0-----:R-:W-:-:S05]  /*0e00*/  IADD3 R7, PT, PT, R6, UR6, RZ ;  /* 0x0000000606077c10 */ /* 0x001fca000fffe0ff */
[----:B------:R-:W-:-:S05]  /*0e10*/  IMAD.WIDE R4, R7, 0x4, R4 ;  /* 0x0000000407047825 */ /* 0x000fca00078e0204 */
[----:B------:R-:W-:Y:S01]  /*0e20*/  STG.E desc[UR4][R4.64], R3 ;  /* 0x0000000304007986 */ /* 0x000fe2000c101904 */
[----:B------:R-:W-:Y:S05]  /*0e30*/  EXIT ;  /* 0x000000000000794d */ /* 0x000fea0003800000 */
.L_x_509:
[----:B------:R-:W0:Y:S02]  /*0e40*/  LDCU UR6, c[0x0][0x3bc] ;  /* 0x00007780ff0677ac */ /* 0x000e240008000800 */
[----:B0-----:R-:W-:-:S04]  /*0e50*/  VIADD R3, R6, UR6 ;  /* 0x0000000606037c36 */ /* 0x001fc80008000000 */
[----:B------:R-:W-:-:S05]  /*0e60*/  IMAD.WIDE R4, R3, 0x4, R4 ;  /* 0x0000000403047825 */ /* 0x000fca00078e0204 */
[----:B------:R-:W-:Y:S01]  /*0e70*/  STG.E desc[UR4][R4.64], RZ ;  /* 0x000000ff04007986 */ /* 0x000fe2000c101904 */
[----:B------:R-:W-:Y:S05]  /*0e80*/  EXIT ;  /* 0x000000000000794d */ /* 0x000fea0003800000 */
        .weak           $__internal_6_$__cuda_sm3x_div_rn_noftz_f32_slowpath
        .type           $__internal_6_$__cuda_sm3x_div_rn_noftz_f32_slowpath,@function
        .size           $__internal_6_$__cuda_sm3x_div_rn_noftz_f32_slowpath,(.L_x_1314 - $__internal_6_$__cuda_sm3x_div_rn_noftz_f32_slowpath)
$__internal_6_$__cuda_sm3x_div_rn_noftz_f32_slowpath:
[----:B------:R-:W-:Y:S01]  /*0e90*/  SHF.R.U32.HI R10, RZ, 0x17, R3 ;  /* 0x00000017ff0a7819 */ /* 0x000fe20000011603 */
[----:B------:R-:W-:Y:S01]  /*0ea0*/  BSSY.RECONVERGENT B1, `(.L_x_512) ;  /* 0x0000062000017945 */ /* 0x000fe20003800200 */
        /* <DEDUP_REMOVED lines=27> */
[----:B------:R-:W-:Y:S01]  /*1060*/  @P0 IMAD.MOV.U32 R9, RZ, RZ, RZ ;  /* 0x000000ffff090224 */ /* 0x000fe200078e00ff */
[----:B------:R-:W-:Y:S01]  /*1070*/  @!P0 MOV R9, 0xffffffc0 ;  /* 0xffffffc000098802 */ /* 0x000fe20000000f00 */
[----:B------:R-:W-:Y:S01]  /*1080*/  @!P0 FFMA R0, R0, 1.84467440737095516160e+19, RZ ;  /* 0x5f80000000008823 */ /* 0x000fe200000000ff */
[----:B------:R-:W-:-:S03]  /*1090*/  @!P1 FFMA R3, R3, 1.84467440737095516160e+19, RZ ;  /* 0x5f80000003039823 */ /* 0x000fc600000000ff */
[----:B------:R-:W-:-:S07]  /*10a0*/  @!P1 VIADD R9, R9, 0x40 ;  /* 0x0000004009099836 */ /* 0x000fce0000000000 */
.L_x_513:
[----:B------:R-:W-:Y:S01]  /*10b0*/  LEA R10, R14, 0xc0800000, 0x17 ;  /* 0xc08000000e0a7811 */ /* 0x000fe200078eb8ff */
[----:B------:R-:W-:Y:S04]  /*10c0*/  BSSY.RECONVERGENT B2, `(.L_x_518) ;  /* 0x0000036000027945 */ /* 0x000fe80003800200 */
[----:B------:R-:W-:Y:S01]  /*10d0*/  IMAD.IADD R10, R3, 0x1, -R10 ;  /* 0x00000001030a7824 */ /* 0x000fe200078e0a0a */
[----:B------:R-:W-:-:S03]  /*10e0*/  IADD3 R3, PT, PT, R12, -0x7f, RZ ;  /* 0xffffff810c037810 */ /* 0x000fc60007ffe0ff */
        /* <DEDUP_REMOVED lines=43> */
[----:B------:R-:W-:-:S04]  /*13a0*/  LOP3.LUT R3, R3, R10, RZ, 0xc0, !PT ;  /* 0x0000000a03037212 */ /* 0x000fc800078ec0ff */
[----:B------:R-:W-:-:S04]  /*13b0*/  IADD3 R3, PT, PT, R12, R3, RZ ;  /* 0x000000030c037210 */ /* 0x000fc80007ffe0ff */
[----:B------:R-:W-:Y:S01]  /*13c0*/  LOP3.LUT R0, R3, R0, RZ, 0xfc, !PT ;  /* 0x0000000003007212 */ /* 0x000fe200078efcff */
[----:B------:R-:W-:Y:S06]  /*13d0*/  BRA `(.L_x_521) ;  /* 0x0000000000107947 */ /* 0x000fec0003800000 */
.L_x_520:
[----:B------:R-:W-:-:S04]  /*13e0*/  LOP3.LUT R0, R0, 0x80000000, RZ, 0xc0, !PT ;  /* 0x8000000000007812 */ /* 0x000fc800078ec0ff */
[----:B------:R-:W-:Y:S01]  /*13f0*/  LOP3.LUT R0, R0, 0x7f800000, RZ, 0xfc, !PT ;  /* 0x7f80000000007812 */ /* 0x000fe200078efcff */
[----:B------:R-:W-:Y:S06]  /*1400*/  BRA `(.L_x_521) ;  /* 0x0000000000047947 */ /* 0x000fec0003800000 */
.L_x_519:
[----:B------:R-:W-:-:S07]  /*1410*/  IMAD R0, R10, 0x800000, R0 ;  /* 0x008000000a007824 */ /* 0x000fce00078e0200 */
.L_x_521:
[----:B------:R-:W-:Y:S05]  /*1420*/  BSYNC.RECONVERGENT B2 ;  /* 0x0000000000027941 */ /* 0x000fea0003800200 */
.L_x_518:
[----:B------:R-:W-:Y:S05]  /*1430*/  BRA `(.L_x_522) ;  /* 0x0000000000207947 */ /* 0x000fea0003800000 */
.L_x_517:
[----:B------:R-:W-:-:S04]  /*1440*/  LOP3.LUT R0, R3, 0x80000000, R0, 0x48, !PT ;  /* 0x8000000003007812 */ /* 0x000fc800078e4800 */
[----:B------:R-:W-:Y:S01]  /*1450*/  LOP3.LUT R0, R0, 0x7f800000, RZ, 0xfc, !PT ;  /* 0x7f80000000007812 */ /* 0x000fe200078efcff */
[----:B------:R-:W-:Y:S06]  /*1460*/  BRA `(.L_x_522) ;  /* 0x0000000000147947 */ /* 0x000fec0003800000 */
.L_x_516:
[----:B------:R-:W-:Y:S01]  /*1470*/  LOP3.LUT R0, R3, 0x80000000, R0, 0x48, !PT ;  /* 0x8000000003007812 */ /* 0x000fe200078e4800 */
[----:B------:R-:W-:Y:S06]  /*1480*/  BRA `(.L_x_522) ;  /* 0x00000000000c7947 */ /* 0x000fec0003800000 */
.L_x_515:
[----:B------:R-:W0:Y:S01]  /*1490*/  MUFU.RSQ R0, -QNAN ;  /* 0xffc0000000007908 */ /* 0x000e220000001400 */
[----:B------:R-:W-:Y:S05]  /*14a0*/  BRA `(.L_x_522) ;  /* 0x0000000000047947 */ /* 0x000fea0003800000 */
.L_x_514:
[----:B------:R-:W-:-:S07]  /*14b0*/  FADD.FTZ R0, R0, R3 ;  /* 0x0000000300007221 */ /* 0x000fce0000010000 */
.L_x_522:
[----:B------:R-:W-:Y:S05]  /*14c0*/  BSYNC.RECONVERGENT B1 ;  /* 0x0000000000017941 */ /* 0x000fea0003800200 */
.L_x_512:
[----:B------:R-:W-:-:S04]  /*14d0*/  HFMA2 R9, -RZ, RZ, 0, 0 ;  /* 0x00000000ff097431 */ /* 0x000fc800000001ff */
[----:B0-----:R-:W-:Y:S05]  /*14e0*/  RET.REL.NODEC R8 `(_Z12resizeKernelIfLi1E25SuperSamplingInterpolatorIfLi1EEEvPKT_i8NppiSize8NppiRectPS2_iS5_S6_) ;  /* 0xffffffe808c47950 */ /* 0x001fea0003c3ffff */
.L_x_523:
        /* <DEDUP_REMOVED lines=9> */
.L_x_1314:


//--------------------- .text._Z12resizeKernelIfLi1E17CubicInterpolatorIfLi1EEEvPKT_i8NppiSize8NppiRectPS2_iS5_S6_ --------------------------
	.section	.text._Z12resizeKernelIfLi1E17CubicInterpolatorIfLi1EEEvPKT_i8NppiSize8NppiRectPS2_iS5_S6_,"ax",@progbits
	.align	128
        .global         _Z12resizeKernelIfLi1E17CubicInterpolatorIfLi1EEEvPKT_i8NppiSize8NppiRectPS2_iS5_S6_
        .type           _Z12resizeKernelIfLi1E17CubicInterpolatorIfLi1EEEvPKT_i8NppiSize8NppiRectPS2_iS5_S6_,@function
        .size           _Z12resizeKernelIfLi1E17CubicInterpolatorIfLi1EEEvPKT_i8NppiSize8NppiRectPS2_iS5_S6_,(.L_x_1315 - _Z12resizeKernelIfLi1E17CubicInterpolatorIfLi1EEEvPKT_i8NppiSize8NppiRectPS2_iS5_S6_)
        .other          _Z12resizeKernelIfLi1E17CubicInterpolatorIfLi1EEEvPKT_i8NppiSize8NppiRectPS2_iS5_S6_,@"STO_CUDA_ENTRY STV_DEFAULT"
_Z12resizeKernelIfLi1E17CubicInterpolatorIfLi1EEEvPKT_i8NppiSize8NppiRectPS2_iS5_S6_:
.text._Z12resizeKernelIfLi1E17CubicInterpolatorIfLi1EEEvPKT_i8NppiSize8NppiRectPS2_iS5_S6_:
        /* <DEDUP_REMOVED lines=26> */
[----:B------:R-:W-:Y:S05]  /*01a0*/  CALL.REL.NOINC `($__internal_7_$__cuda_sm3x_div_rn_noftz_f32_slowpath) ;  /* 0x0000001000647944 */ /* 0x000fea0003c00000 */
[----:B------:R-:W-:-:S07]  /*01b0*/  MOV R5, R2 ;  /* 0x0000000200057202 */ /* 0x000fce0000000f00 */
.L_x_524:
        /* <DEDUP_REMOVED lines=15> */
.L_x_525:
[----:B------:R-:W0:Y:S01]  /*02b0*/  LDC.64 R16, c[0x0][0x398] ;  /* 0x0000e600ff107b82 */ /* 0x000e220000000a00 */
[----:B------:R-:W-:Y:S01]  /*02c0*/  I2FP.F32.U32 R3, R4 ;  /* 0x0000000400037245 */ /* 0x000fe20000201000 */
[----:B------:R-:W1:Y:S01]  /*02d0*/  LDCU UR4, c[0x0][0x3c0] ;  /* 0x00007800ff0477ac */ /* 0x000e620008000800 */
[----:B------:R-:W-:Y:S01]  /*02e0*/  BSSY.RECONVERGENT B0, `(.L_x_526) ;  /* 0x0000027000007945 */ /* 0x000fe20003800200 */
[----:B------:R-:W2:Y:S04]  /*02f0*/  LDCU UR5, c[0x0][0x3b0] ;  /* 0x00007600ff0577ac */ /* 0x000ea80008000800 */
[----:B------:R-:W3:Y:S01]  /*0300*/  LDC R14, c[0x0][0x394] ;  /* 0x0000e500ff0e7b82 */ /* 0x000ee20000000800 */
[----:B------:R-:W4:Y:S01]  /*0310*/  LDCU.64 UR6, c[0x0][0x3a8] ;  /* 0x00007500ff0677ac */ /* 0x000f220008000a00 */
[----:B------:R-:W0:Y:S01]  /*0320*/  LDCU UR8, c[0x0][0x388] ;  /* 0x00007100ff0877ac */ /* 0x000e220008000800 */
[----:B-1----:R-:W-:-:S02]  /*0330*/  IADD3 R4, PT, PT, R4, UR4, RZ ;  /* 0x0000000404047c10 */ /* 0x002fc4000fffe0ff */
[----:B0-----:R-:W-:-:S03]  /*0340*/  I2FP.F32.S32 R2, R16 ;  /* 0x0000001000027245 */ /* 0x001fc60000201400 */
[----:B--2---:R-:W-:Y:S02]  /*0350*/  IMAD R4, R4, UR5, RZ ;  /* 0x0000000504047c24 */ /* 0x004fe4000f8e02ff */
[----:B------:R-:W-:Y:S01]  /*0360*/  FFMA R9, R3, R6, R2 ;  /* 0x0000000603097223 */ /* 0x000fe20000000002 */
[----:B------:R-:W-:Y:S02]  /*0370*/  I2FP.F32.S32 R6, R0 ;  /* 0x0000000000067245 */ /* 0x000fe40000201400 */
[----:B---3--:R-:W-:Y:S01]  /*0380*/  I2FP.F32.S32 R3, R14 ;  /* 0x0000000e00037245 */ /* 0x008fe20000201400 */
[----:B------:R-:W0:Y:S04]  /*0390*/  F2I.FLOOR.NTZ R8, R9 ;  /* 0x0000000900087305 */ /* 0x000e280000207100 */
[----:B------:R-:W-:-:S04]  /*03a0*/  FFMA R6, R6, R5, R3 ;  /* 0x0000000506067223 */ /* 0x000fc80000000003 */
[----:B------:R-:W1:Y:S01]  /*03b0*/  F2I.FLOOR.NTZ R11, R6 ;  /* 0x00000006000b7305 */ /* 0x000e620000207100 */
[----:B0-----:R-:W-:-:S05]  /*03c0*/  I2FP.F32.S32 R2, R8 ;  /* 0x0000000800027245 */ /* 0x001fca0000201400 */
[----:B------:R-:W-:Y:S01]  /*03d0*/  FADD R2, R9, -R2 ;  /* 0x8000000209027221 */ /* 0x000fe20000000000 */
[----:B-1----:R-:W-:-:S03]  /*03e0*/  I2FP.F32.S32 R3, R11 ;  /* 0x0000000b00037245 */ /* 0x002fc60000201400 */
[----:B------:R-:W-:Y:S02]  /*03f0*/  FADD R7, R2, 1 ;  /* 0x3f80000002077421 */ /* 0x000fe40000000000 */
[----:B------:R-:W-:-:S03]  /*0400*/  FADD R6, R6, -R3 ;  /* 0x8000000306067221 */ /* 0x000fc60000000000 */
[----:B------:R-:W-:Y:S01]  /*0410*/  FSETP.GTU.AND P0, PT, |R7|, 1, PT ;  /* 0x3f8000000700780b */ /* 0x000fe20003f0c200 */
[----:B------:R-:W-:-:S12]  /*0420*/  FADD R26, R6, 1 ;  /* 0x3f800000061a7421 */ /* 0x000fd80000000000 */
[C---:B------:R-:W-:Y:S01]  /*0430*/  @!P0 FMUL R10, |R7|.reuse, 1.5 ;  /* 0x3fc00000070a8820 */ /* 0x040fe20000400200 */
[----:B------:R-:W-:-:S03]  /*0440*/  @!P0 FMUL R12, |R7|, -2.5 ;  /* 0xc0200000070c8820 */ /* 0x000fc60000400200 */
[-C--:B------:R-:W-:Y:S01]  /*0450*/  @!P0 FMUL R10, R10, |R7|.reuse ;  /* 0x400000070a0a8220 */ /* 0x080fe20000400000 */
[----:B------:R-:W-:Y:S01]  /*0460*/  @!P0 FMUL R5, R12, |R7| ;  /* 0x400000070c058220 */ /* 0x000fe20000400000 */
[----:B----4-:R-:W-:-:S03]  /*0470*/  IADD3 R12, P1, PT, R4, UR6, RZ ;  /* 0x00000006040c7c10 */ /* 0x010fc6000ff3e0ff */
[----:B------:R-:W-:Y:S01]  /*0480*/  @!P0 FFMA R5, R10, |R7|, R5 ;  /* 0x400000070a058223 */ /* 0x000fe20000000005 */
[----:B------:R-:W-:-:S03]  /*0490*/  LEA.HI.X.SX32 R13, R4, UR7, 0x1, P1 ;  /* 0x00000007040d7c11 */ /* 0x000fc600088f0eff */
[----:B------:R-:W-:Y:S01]  /*04a0*/  @!P0 FADD R3, R5, 1 ;  /* 0x3f80000005038421 */ /* 0x000fe20000000000 */
        /* <DEDUP_REMOVED lines=10> */
.L_x_527:
[----:B------:R-:W-:Y:S05]  /*0550*/  BSYNC.RECONVERGENT B0 ;  /* 0x0000000000007941 */ /* 0x000fea0003800200 */
.L_x_526:
[----:B------:R-:W0:Y:S01]  /*0560*/  LDCU UR4, c[0x0][0x3a0] ;  /* 0x00007400ff0477ac */ /* 0x000e220008000800 */
[C---:B------:R-:W-:Y:S01]  /*0570*/  FMUL R5, |R6|.reuse, 1.5 ;  /* 0x3fc0000006057820 */ /* 0x040fe20000400200 */
[C---:B------:R-:W-:Y:S01]  /*0580*/  FMUL R7, |R6|.reuse, 2.5 ;  /* 0x4020000006077820 */ /* 0x040fe20000400200 */
[----:B------:R-:W-:Y:S01]  /*0590*/  FMUL R9, |R6|, 0.5 ;  /* 0x3f00000006097820 */ /* 0x000fe20000400200 */
[----:B------:R-:W-:Y:S01]  /*05a0*/  FMUL R15, |R26|, 0.5 ;  /* 0x3f0000001a0f7820 */ /* 0x000fe20000400200 */
[C---:B------:R-:W-:Y:S01]  /*05b0*/  FMUL R19, |R6|.reuse, R5 ;  /* 0x0000000506137220 */ /* 0x040fe20000400200 */
[----:B------:R-:W-:Y:S01]  /*05c0*/  FMUL R21, |R6|, R7 ;  /* 0x0000000706157220 */ /* 0x000fe20000400200 */
[C---:B------:R-:W-:Y:S01]  /*05d0*/  FMUL R5, |R26|.reuse, 1.5 ;  /* 0x3fc000001a057820 */ /* 0x040fe20000400200 */
[----:B------:R-:W-:Y:S01]  /*05e0*/  FMUL R7, |R26|, 2.5 ;  /* 0x402000001a077820 */ /* 0x000fe20000400200 */
[----:B------:R-:W-:Y:S01]  /*05f0*/  FMUL R4, |R6|, R9 ;  /* 0x0000000906047220 */ /* 0x000fe20000400200 */
[C---:B------:R-:W-:Y:S01]  /*0600*/  FMUL R10, |R26|.reuse, R15 ;  /* 0x0000000f1a0a7220 */ /* 0x040fe20000400200 */
[C---:B------:R-:W-:Y:S01]  /*0610*/  FMUL R9, |R26|.reuse, R5 ;  /* 0x000000051a097220 */ /* 0x040fe20000400200 */
[----:B------:R-:W-:Y:S01]  /*0620*/  FMUL R7, |R26|, R7 ;  /* 0x000000071a077220 */ /* 0x000fe20000400200 */
[----:B------:R-:W1:Y:S01]  /*0630*/  LDCU.64 UR6, c[0x0][0x380] ;  /* 0x00007000ff0677ac */ /* 0x000e620008000a00 */
[----:B------:R-:W-:Y:S01]  /*0640*/  VIADDMNMX R18, R8, 0xffffffff, R16, !PT ;  /* 0xffffffff08127846 */ /* 0x000fe20007800110 */
[----:B------:R-:W-:Y:S01]  /*0650*/  FADD R23, R6, -1 ;  /* 0xbf80000006177421 */ /* 0x000fe20000000000 */
[C-C-:B------:R-:W-:Y:S01]  /*0660*/  FFMA R9, |R26|.reuse, R9, -R7.reuse ;  /* 0x000000091a097223 */ /* 0x140fe20000000a07 */
[----:B------:R-:W-:Y:S01]  /*0670*/  FFMA R15, -|R26|, R10, R7 ;  /* 0x0000000a1a0f7223 */ /* 0x000fe20000000307 */
[----:B0-----:R-:W-:Y:S01]  /*0680*/  IADD3 R7, PT, PT, R16, UR4, RZ ;  /* 0x0000000410077c10 */ /* 0x001fe2000fffe0ff */
[----:B------:R-:W0:Y:S01]  /*0690*/  LDCU.64 UR4, c[0x0][0x358] ;  /* 0x00006b00ff0477ac */ /* 0x000e220008000a00 */
[--C-:B------:R-:W-:Y:S01]  /*06a0*/  VIADDMNMX R20, R11, 0xffffffff, R14.reuse, !PT ;  /* 0xffffffff0b147846 */ /* 0x100fe2000780010e */
[----:B------:R-:W-:Y:S01]  /*06b0*/  FMUL R30, |R23|, 0.5 ;  /* 0x3f000000171e7820 */ /* 0x000fe20000400200 */
[C---:B------:R-:W-:Y:S01]  /*06c0*/  VIMNMX R22, PT, PT, R11.reuse, R14, !PT ;  /* 0x0000000e0b167248 */ /* 0x040fe20007fe0100 */
[C-C-:B------:R-:W-:Y:S01]  /*06d0*/  FFMA R5, |R6|.reuse, R19, -R21.reuse ;  /* 0x0000001306057223 */ /* 0x140fe20000000a15 */
[C-C-:B------:R-:W-:Y:S01]  /*06e0*/  VIADDMNMX R24, R11.reuse, 0x1, R14.reuse, !PT ;  /* 0x000000010b187846 */ /* 0x140fe2000780010e */
[----:B------:R-:W-:Y:S01]  /*06f0*/  FFMA R4, -|R6|, R4, R21 ;  /* 0x0000000406047223 */ /* 0x000fe20000000315 */
[----:B------:R-:W-:-:S02]  /*0700*/  VIADDMNMX R10, R11, 0x2, R14, !PT ;  /* 0x000000020b0a7846 */ /* 0x000fc4000780010e */
[----:B------:R-:W-:Y:S01]  /*0710*/  VIADDMNMX R11, R7, 0xffffffff, R18, PT ;  /* 0xffffffff070b7846 */ /* 0x000fe20003800112 */
[----:B------:R-:W-:Y:S01]  /*0720*/  FMUL R18, |R23|, 2.5 ;  /* 0x4020000017127820 */ /* 0x000fe20000400200 */
[----:B------:R-:W-:Y:S01]  /*0730*/  IADD3 R27, PT, PT, R17, -0x1, R14 ;  /* 0xffffffff111b7810 */ /* 0x000fe20007ffe00e */
[C---:B------:R-:W-:Y:S01]  /*0740*/  FMUL R14, |R23|.reuse, 1.5 ;  /* 0x3fc00000170e7820 */ /* 0x040fe20000400200 */
[----:B------:R-:W-:Y:S01]  /*0750*/  FMUL R17, |R23|, R30 ;  /* 0x0000001e17117220 */ /* 0x000fe20000400200 */
[----:B------:R-:W-:Y:S02]  /*0760*/  IMAD R11, R11, UR8, RZ ;  /* 0x000000080b0b7c24 */ /* 0x000fe4000f8e02ff */
[C---:B------:R-:W-:Y:S01]  /*0770*/  FMUL R28, |R23|.reuse, R18 ;  /* 0x00000012171c7220 */ /* 0x040fe20000400200 */
[----:B------:R-:W-:Y:S01]  /*0780*/  FMUL R14, |R23|, R14 ;  /* 0x0000000e170e7220 */ /* 0x000fe20000400200 */
[----:B------:R-:W-:Y:S02]  /*0790*/  VIMNMX R20, PT, PT, R27, R20, PT ;  /* 0x000000141b147248 */ /* 0x000fe40003fe0100 */
[----:B-1----:R-:W-:Y:S01]  /*07a0*/  IADD3 R18, P0, PT, R11, UR6, RZ ;  /* 0x000000060b127c10 */ /* 0x002fe2000ff1e0ff */
[C-C-:B------:R-:W-:Y:S01]  /*07b0*/  FFMA R21, |R23|.reuse, R14, -R28.reuse ;  /* 0x0000000e17157223 */ /* 0x140fe20000000a1c */
[----:B------:R-:W-:Y:S01]  /*07c0*/  FFMA R14, -|R23|, R17, R28 ;  /* 0x00000011170e7223 */ /* 0x000fe2000000031c */
[----:B------:R-:W-:-:S02]  /*07d0*/  VIMNMX R17, PT, PT, R27, R22, PT ;  /* 0x000000161b117248 */ /* 0x000fc40003fe0100 */
[----:B------:R-:W-:Y:S02]  /*07e0*/  LEA.HI.X.SX32 R19, R11, UR7, 0x1, P0 ;  /* 0x000000070b137c11 */ /* 0x000fe400080f0eff */
[----:B------:R-:W-:Y:S02]  /*07f0*/  VIMNMX R11, PT, PT, R27, R24, PT ;  /* 0x000000181b0b7248 */ /* 0x000fe40003fe0100 */
[----:B------:R-:W-:Y:S01]  /*0800*/  FSETP.GEU.AND P2, PT, |R26|, 2, PT ;  /* 0x400000001a00780b */ /* 0x000fe20003f4e200 */
[----:B------:R-:W-:Y:S01]  /*0810*/  IMAD.WIDE R28, R20, 0x4, R18 ;  /* 0x00000004141c7825 */ /* 0x000fe200078e0212 */
[----:B------:R-:W-:-:S03]  /*0820*/  FSETP.GTU.AND P3, PT, |R26|, 1, PT ;  /* 0x3f8000001a00780b */ /* 0x000fc60003f6c200 */
[----:B------:R-:W-:Y:S01]  /*0830*/  FFMA R26, |R26|, -4, R15 ;  /* 0xc08000001a1a7823 */ /* 0x000fe2000000020f */
[----:B------:R-:W-:Y:S01]  /*0840*/  IMAD.WIDE R24, R17, 0x4, R18 ;  /* 0x0000000411187825 */ /* 0x000fe200078e0212 */
[----:B0-----:R-:W2:Y:S01]  /*0850*/  LDG.E R22, desc[UR4][R28.64] ;  /* 0x000000041c167981 */ /* 0x001ea2000c1e1900 */
[C---:B------:R-:W-:Y:S02]  /*0860*/  FSETP.GEU.AND P0, PT, |R23|.reuse, 2, PT ;  /* 0x400000001700780b */ /* 0x040fe40003f0e200 */
[C---:B------:R-:W-:Y:S01]  /*0870*/  FSETP.GTU.AND P1, PT, |R23|.reuse, 1, PT ;  /* 0x3f8000001700780b */ /* 0x040fe20003f2c200 */
[----:B------:R-:W-:Y:S01]  /*0880*/  FFMA R23, |R23|, -4, R14 ;  /* 0xc080000017177823 */ /* 0x000fe2000000020e */
[----:B------:R-:W3:Y:S01]  /*0890*/  LDG.E R24, desc[UR4][R24.64] ;  /* 0x0000000418187981 */ /* 0x000ee2000c1e1900 */
[----:B------:R-:W-:-:S05]  /*08a0*/  IMAD.WIDE R14, R11, 0x4, R18 ;  /* 0x000000040b0e7825 */ /* 0x000fca00078e0212 */
[----:B------:R0:W4:Y:S01]  /*08b0*/  LDG.E R25, desc[UR4][R14.64] ;  /* 0x000000040e197981 */ /* 0x000122000c1e1900 */
[----:B------:R-:W-:Y:S01]  /*08c0*/  VIMNMX R30, PT, PT, R8, R16, !PT ;  /* 0x00000010081e7248 */ /* 0x000fe20007fe0100 */
[----:B------:R-:W-:Y:S01]  /*08d0*/  FADD R26, R26, 2 ;  /* 0x400000001a1a7421 */ /* 0x000fe20000000000 */
[----:B------:R-:W-:Y:S01]  /*08e0*/  VIMNMX R10, PT, PT, R27, R10, PT ;  /* 0x0000000a1b0a7248 */ /* 0x000fe20003fe0100 */
[----:B------:R-:W-:Y:S01]  /*08f0*/  FADD R9, R9, 1 ;  /* 0x3f80000009097421 */ /* 0x000fe20000000000 */
[----:B------:R-:W-:Y:S02]  /*0900*/  VIADDMNMX R30, R7, 0xffffffff, R30, PT ;  /* 0xffffffff071e7846 */ /* 0x000fe4000380011e */
[----:B------:R-:W-:Y:S01]  /*0910*/  @P3 FSEL R9, R26, RZ, !P2 ;  /* 0x000000ff1a093208 */ /* 0x000fe20005000000 */
[----:B------:R-:W-:-:S04]  /*0920*/  IMAD.WIDE R18, R10, 0x4, R18 ;  /* 0x000000040a127825 */ /* 0x000fc800078e0212 */
[----:B0-----:R-:W-:Y:S01]  /*0930*/  IMAD R15, R30, UR8, RZ ;  /* 0x000000081e0f7c24 */ /* 0x001fe2000f8e02ff */
[----:B------:R0:W5:Y:S04]  /*0940*/  LDG.E R26, desc[UR4][R18.64] ;  /* 0x00000004121a7981 */ /* 0x000168000c1e1900 */
[----:B------:R-:W-:-:S04]  /*0950*/  IADD3 R14, P4, PT, R15, UR6, RZ ;  /* 0x000000060f0e7c10 */ /* 0x000fc8000ff9e0ff */
[----:B------:R-:W-:Y:S02]  /*0960*/  LEA.HI.X.SX32 R15, R15, UR7, 0x1, P4 ;  /* 0x000000070f0f7c11 */ /* 0x000fe4000a0f0eff */
[----:B------:R-:W-:Y:S01]  /*0970*/  FSETP.GTU.AND P3, PT, |R6|, 1, PT ;  /* 0x3f8000000600780b */ /* 0x000fe20003f6c200 */
[----:B0-----:R-:W-:-:S04]  /*0980*/  IMAD.WIDE R18, R20, 0x4, R14 ;  /* 0x0000000414127825 */ /* 0x001fc800078e020e */
[----:B------:R-:W-:Y:S01]  /*0990*/  FFMA R4, |R6|, -4, R4 ;  /* 0xc080000006047823 */ /* 0x000fe20000000204 */
[----:B------:R0:W5:Y:S03]  /*09a0*/  LDG.E R27, desc[UR4][R18.64] ;  /* 0x00000004121b7981 */ /* 0x000166000c1e1900 */
[----:B------:R-:W-:Y:S01]  /*09b0*/  FADD R4, R4, 2 ;  /* 0x4000000004047421 */ /* 0x000fe20000000000 */
[----:B------:R-:W-:Y:S01]  /*09c0*/  FSETP.GEU.AND P2, PT, |R6|, 2, PT ;  /* 0x400000000600780b */ /* 0x000fe20003f4e200 */
[----:B0-----:R-:W-:-:S04]  /*09d0*/  IMAD.WIDE R18, R17, 0x4, R14 ;  /* 0x0000000411127825 */ /* 0x001fc800078e020e */
[----:B------:R-:W-:Y:S02]  /*09e0*/  FADD R23, R23, 2 ;  /* 0x4000000017177421 */ /* 0x000fe40000000000 */
[----:B------:R0:W5:Y:S01]  /*09f0*/  LDG.E R18, desc[UR4][R18.64] ;  /* 0x0000000412127981 */ /* 0x000162000c1e1900 */
[----:B------:R-:W-:Y:S01]  /*0a00*/  FADD R21, R21, 1 ;  /* 0x3f80000015157421 */ /* 0x000fe20000000000 */
[----:B0-----:R-:W-:Y:S01]  /*0a10*/  FADD R19, R5, 1 ;  /* 0x3f80000005137421 */ /* 0x001fe20000000000 */
[----:B------:R-:W-:Y:S01]  /*0a20*/  @P3 FSEL R19, R4, RZ, !P2 ;  /* 0x000000ff04133208 */ /* 0x000fe20005000000 */
[----:B------:R-:W-:Y:S01]  /*0a30*/  FMUL R5, R9, R3 ;  /* 0x0000000309057220 */ /* 0x000fe20000400000 */
[----:B------:R-:W-:-:S03]  /*0a40*/  @P1 FSEL R21, R23, RZ, !P0 ;  /* 0x000000ff17151208 */ /* 0x000fc60004000000 */
[----:B------:R-:W-:Y:S01]  /*0a50*/  FMUL R4, R19, R3 ;  /* 0x0000000313047220 */ /* 0x000fe20000400000 */
[----:B------:R-:W-:-:S04]  /*0a60*/  FADD R6, R6, -2 ;  /* 0xc000000006067421 */ /* 0x000fc80000000000 */
[C---:B------:R-:W-:Y:S01]  /*0a70*/  FMUL R23, |R6|.reuse, 2.5 ;  /* 0x4020000006177820 */ /* 0x040fe20000400200 */
[----:B------:R-:W-:-:S03]  /*0a80*/  FMUL R29, |R6|, 0.5 ;  /* 0x3f000000061d7820 */ /* 0x000fc60000400200 */
[C---:B------:R-:W-:Y:S01]  /*0a90*/  FMUL R23, |R6|.reuse, R23 ;  /* 0x0000001706177220 */ /* 0x040fe20000400200 */
[C---:B------:R-:W-:Y:S01]  /*0aa0*/  FMUL R29, |R6|.reuse, R29 ;  /* 0x0000001d061d7220 */ /* 0x040fe20000400200 */
[----:B------:R-:W-:-:S03]  /*0ab0*/  FSETP.GEU.AND P0, PT, |R6|, 2, PT ;  /* 0x400000000600780b */ /* 0x000fc60003f0e200 */
[C---:B------:R-:W-:Y:S01]  /*0ac0*/  FFMA R29, -|R6|.reuse, R29, R23 ;  /* 0x0000001d061d7223 */ /* 0x040fe20000000317 */
[----:B------:R-:W-:Y:S01]  /*0ad0*/  FSETP.GTU.AND P1, PT, |R6|, 1, PT ;  /* 0x3f8000000600780b */ /* 0x000fe20003f2c200 */
[----:B------:R-:W-:Y:S01]  /*0ae0*/  BSSY.RECONVERGENT B0, `(.L_x_528) ;  /* 0x0000025000007945 */ /* 0x000fe20003800200 */
[----:B--2---:R-:W-:-:S04]  /*0af0*/  FFMA R5, R5, R22, RZ ;  /* 0x0000001605057223 */ /* 0x004fc800000000ff */
[----:B---3--:R-:W-:Y:S01]  /*0b00*/  FFMA R24, R4, R24, R5 ;  /* 0x0000001804187223 */ /* 0x008fe20000000005 */
[----:B------:R-:W-:Y:S01]  /*0b10*/  FADD R4, -RZ, R2 ;  /* 0x00000002ff047221 */ /* 0x000fe20000000100 */
[----:B------:R-:W-:-:S04]  /*0b20*/  FMUL R5, R21, R3 ;  /* 0x0000000315057220 */ /* 0x000fc80000400000 */
[----:B------:R-:W-:Y:S01]  /*0b30*/  FSETP.GTU.AND P2, PT, |R4|, 1, PT ;  /* 0x3f8000000400780b */ /* 0x000fe20003f4c200 */
[----:B----4-:R-:W-:Y:S01]  /*0b40*/  FFMA R25, R5, R25, R24 ;  /* 0x0000001905197223 */ /* 0x010fe20000000018 */
[----:B------:R-:W-:-:S04]  /*0b50*/  FMUL R5, |R6|, 1.5 ;  /* 0x3fc0000006057820 */ /* 0x000fc80000400200 */
[----:B------:R-:W-:-:S04]  /*0b60*/  FMUL R5, |R6|, R5 ;  /* 0x0000000506057220 */ /* 0x000fc80000400200 */
[C---:B------:R-:W-:Y:S01]  /*0b70*/  FFMA R5, |R6|.reuse, R5, -R23 ;  /* 0x0000000506057223 */ /* 0x040fe20000000a17 */
[----:B------:R-:W-:Y:S02]  /*0b80*/  FFMA R6, |R6|, -4, R29 ;  /* 0xc080000006067823 */ /* 0x000fe4000000021d */
[C---:B------:R-:W-:Y:S01]  /*0b90*/  @!P2 FMUL R23, |R4|.reuse, 1.5 ;  /* 0x3fc000000417a820 */ /* 0x040fe20000400200 */
[----:B------:R-:W-:-:S03]  /*0ba0*/  @!P2 FMUL R29, |R4|, -2.5 ;  /* 0xc0200000041da820 */ /* 0x000fc60000400200 */
[C---:B------:R-:W-:Y:S01]  /*0bb0*/  @!P2 FMUL R23, |R4|.reuse, R23 ;  /* 0x000000170417a220 */ /* 0x040fe20000400200 */
[----:B------:R-:W-:-:S04]  /*0bc0*/  @!P2 FMUL R29, |R4|, R29 ;  /* 0x0000001d041da220 */ /* 0x000fc80000400200 */
[----:B------:R-:W-:Y:S01]  /*0bd0*/  @!P2 FFMA R22, |R4|, R23, R29 ;  /* 0x000000170416a223 */ /* 0x000fe2000000021d */
[C---:B------:R-:W-:Y:S02]  /*0be0*/  IADD3 R23, PT, PT, R8.reuse, 0x1, RZ ;  /* 0x0000000108177810 */ /* 0x040fe40007ffe0ff */
[----:B------:R-:W-:Y:S02]  /*0bf0*/  IADD3 R29, PT, PT, R8, 0x2, RZ ;  /* 0x00000002081d7810 */ /* 0x000fe40007ffe0ff */
[-C--:B------:R-:W-:Y:S01]  /*0c00*/  VIMNMX R24, PT, PT, R23, R16.reuse, !PT ;  /* 0x0000001017187248 */ /* 0x080fe20007fe0100 */
[----:B------:R-:W-:Y:S01]  /*0c10*/  FADD R8, R5, 1 ;  /* 0x3f80000005087421 */ /* 0x000fe20000000000 */
[----:B------:R-:W-:Y:S01]  /*0c20*/  VIMNMX R16, PT, PT, R29, R16, !PT ;  /* 0x000000101d107248 */ /* 0x000fe20007fe0100 */
[----:B------:R-:W-:Y:S01]  /*0c30*/  FADD R6, R6, 2 ;  /* 0x4000000006067421 */ /* 0x000fe20000000000 */
[C---:B------:R-:W-:Y:S02]  /*0c40*/  VIADDMNMX R5, R7.reuse, 0xffffffff, R24, PT ;  /* 0xffffffff07057846 */ /* 0x040fe40003800118 */
[----:B------:R-:W-:Y:S01]  /*0c50*/  VIADDMNMX R24, R7, 0xffffffff, R16, PT ;  /* 0xffffffff07187846 */ /* 0x000fe20003800110 */
[----:B------:R-:W-:Y:S01]  /*0c60*/  @!P2 FADD R16, R22, 1 ;  /* 0x3f8000001610a421 */ /* 0x000fe20000000000 */
[----:B------:R-:W-:Y:S01]  /*0c70*/  @P1 FSEL R8, R6, RZ, !P0 ;  /* 0x000000ff06081208 */ /* 0x000fe20004000000 */
[----:B------:R-:W-:Y:S01]  /*0c80*/  IMAD R5, R5, UR8, RZ ;  /* 0x0000000805057c24 */ /* 0x000fe2000f8e02ff */
        /* <DEDUP_REMOVED lines=10> */
.L_x_529:
[----:B------:R-:W-:Y:S05]  /*0d30*/  BSYNC.RECONVERGENT B0 ;  /* 0x0000000000007941 */ /* 0x000fea0003800200 */
.L_x_528:
[----:B------:R-:W-:Y:S01]  /*0d40*/  IADD3 R4, P0, PT, R5, UR6, RZ ;  /* 0x0000000605047c10 */ /* 0x000fe2000ff1e0ff */
[----:B------:R-:W-:-:S04]  /*0d50*/  IMAD.WIDE R6, R11, 0x4, R14 ;  /* 0x000000040b067825 */ /* 0x000fc800078e020e */
[----:B------:R-:W-:Y:S01]  /*0d60*/  FMUL R28, R8, R3 ;  /* 0x00000003081c7220 */ /* 0x000fe20000400000 */
[----:B------:R-:W-:Y:S01]  /*0d70*/  LEA.HI.X.SX32 R5, R5, UR7, 0x1, P0 ;  /* 0x0000000705057c11 */ /* 0x000fe200080f0eff */
[----:B------:R-:W-:Y:S01]  /*0d80*/  IMAD R24, R24, UR8, RZ ;  /* 0x0000000818187c24 */ /* 0x000fe2000f8e02ff */
[----:B------:R0:W2:Y:S01]  /*0d90*/  LDG.E R3, desc[UR4][R6.64] ;  /* 0x0000000406037981 */ /* 0x0000a2000c1e1900 */
[----:B------:R-:W-:-:S04]  /*0da0*/  IMAD.WIDE R22, R10, 0x4, R14 ;  /* 0x000000040a167825 */ /* 0x000fc800078e020e */
[----:B-----5:R-:W-:Y:S01]  /*0db0*/  FFMA R26, R28, R26, R25 ;  /* 0x0000001a1c1a7223 */ /* 0x020fe20000000019 */
[----:B------:R-:W-:Y:S01]  /*0dc0*/  FMUL R25, R9, R16 ;  /* 0x0000001009197220 */ /* 0x000fe20000400000 */
[----:B------:R-:W-:Y:S01]  /*0dd0*/  IMAD.WIDE R14, R20, 0x4, R4 ;  /* 0x00000004140e7825 */ /* 0x000fe200078e0204 */
[----:B0-----:R-:W-:-:S03]  /*0de0*/  IADD3 R6, P0, PT, R24, UR6, RZ ;  /* 0x0000000618067c10 */ /* 0x001fc6000ff1e0ff */
[----:B------:R-:W-:Y:S01]  /*0df0*/  FFMA R27, R25, R27, R26 ;  /* 0x0000001b191b7223 */ /* 0x000fe2000000001a */
[----:B------:R-:W5:Y:S01]  /*0e00*/  LDG.E R22, desc[UR4][R22.64] ;  /* 0x0000000416167981 */ /* 0x000f62000c1e1900 */
[----:B------:R-:W-:Y:S01]  /*0e10*/  LEA.HI.X.SX32 R7, R24, UR7, 0x1, P0 ;  /* 0x0000000718077c11 */ /* 0x000fe200080f0eff */
[C---:B------:R-:W-:Y:S02]  /*0e20*/  IMAD.WIDE R24, R17.reuse, 0x4, R4 ;  /* 0x0000000411187825 */ /* 0x040fe400078e0204 */
[----:B------:R0:W5:Y:S02]  /*0e30*/  LDG.E R23, desc[UR4][R14.64] ;  /* 0x000000040e177981 */ /* 0x000164000c1e1900 */
[--C-:B------:R-:W-:Y:S02]  /*0e40*/  IMAD.WIDE R28, R17, 0x4, R6.reuse ;  /* 0x00000004111c7825 */ /* 0x100fe400078e0206 */
[----:B------:R-:W5:Y:S02]  /*0e50*/  LDG.E R24, desc[UR4][R24.64] ;  /* 0x0000000418187981 */ /* 0x000f64000c1e1900 */
[----:B------:R-:W-:-:S02]  /*0e60*/  IMAD.WIDE R30, R11, 0x4, R6 ;  /* 0x000000040b1e7825 */ /* 0x000fc400078e0206 */
[----:B------:R-:W5:Y:S02]  /*0e70*/  LDG.E R28, desc[UR4][R28.64] ;  /* 0x000000041c1c7981 */ /* 0x000f64000c1e1900 */
[--C-:B0-----:R-:W-:Y:S02]  /*0e80*/  IMAD.WIDE R14, R11, 0x4, R4.reuse ;  /* 0x000000040b0e7825 */ /* 0x101fe400078e0204 */
[----:B------:R-:W5:Y:S02]  /*0e90*/  LDG.E R30, desc[UR4][R30.64] ;  /* 0x000000041e1e7981 */ /* 0x000f64000c1e1900 */
[----:B------:R-:W-:Y:S02]  /*0ea0*/  IMAD.WIDE R4, R10, 0x4, R4 ;  /* 0x000000040a047825 */ /* 0x000fe400078e0204 */
[----:B------:R0:W5:Y:S04]  /*0eb0*/  LDG.E R25, desc[UR4][R14.64] ;  /* 0x000000040e197981 */ /* 0x000168000c1e1900 */
[----:B------:R-:W5:Y:S01]  /*0ec0*/  LDG.E R4, desc[UR4][R4.64] ;  /* 0x0000000404047981 */ /* 0x000f62000c1e1900 */
[----:B0-----:R-:W-:-:S04]  /*0ed0*/  IMAD.WIDE R14, R20, 0x4, R6 ;  /* 0x00000004140e7825 */ /* 0x001fc800078e0206 */
[----:B------:R-:W-:-:S04]  /*0ee0*/  IMAD.WIDE R6, R10, 0x4, R6 ;  /* 0x000000040a067825 */ /* 0x000fc800078e0206 */
[----:B------:R-:W-:Y:S01]  /*0ef0*/  FADD R11, R2, -1 ;  /* 0xbf800000020b7421 */ /* 0x000fe20000000000 */
[-C--:B------:R-:W-:Y:S01]  /*0f00*/  FMUL R20, R19, R16.reuse ;  /* 0x0000001013147220 */ /* 0x080fe20000400000 */
[----:B------:R-:W-:Y:S01]  /*0f10*/  FMUL R17, R21, R16 ;  /* 0x0000001015117220 */ /* 0x000fe20000400000 */
[----:B------:R0:W5:Y:S04]  /*0f20*/  LDG.E R10, desc[UR4][R14.64] ;  /* 0x000000040e0a7981 */ /* 0x000168000c1e1900 */
[----:B------:R1:W5:Y:S01]  /*0f30*/  LDG.E R6, desc[UR4][R6.64] ;  /* 0x0000000406067981 */ /* 0x000362000c1e1900 */
[C---:B------:R-:W-:Y:S01]  /*0f40*/  FSETP.GTU.AND P0, PT, |R11|.reuse, 1, PT ;  /* 0x3f8000000b00780b */ /* 0x040fe20003f0c200 */
[----:B------:R-:W-:Y:S01]  /*0f50*/  FFMA R18, R20, R18, R27 ;  /* 0x0000001214127223 */ /* 0x000fe2000000001b */
[----:B------:R-:W-:Y:S01]  /*0f60*/  FADD R2, R2, -2 ;  /* 0xc000000002027421 */ /* 0x000fe20000000000 */
[----:B------:R-:W-:Y:S10]  /*0f70*/  BSSY.RECONVERGENT B0, `(.L_x_530) ;  /* 0x0000014000007945 */ /* 0x000ff40003800200 */
[----:B0-----:R-:W-:-:S04]  /*0f80*/  @!P0 FMUL R14, |R11|, 1.5 ;  /* 0x3fc000000b0e8820 */ /* 0x001fc80000400200 */
[----:B------:R-:W-:Y:S01]  /*0f90*/  @!P0 FMUL R14, |R11|, R14 ;  /* 0x0000000e0b0e8220 */ /* 0x000fe20000400200 */
[----:B------:R-:W-:Y:S01]  /*0fa0*/  FSETP.GTU.AND P1, PT, |R2|, 1, PT ;  /* 0x3f8000000200780b */ /* 0x000fe20003f2c200 */
[----:B------:R-:W-:Y:S01]  /*0fb0*/  FMUL R16, R8, R16 ;  /* 0x0000001008107220 */ /* 0x000fe20000400000 */
[----:B--2---:R-:W-:Y:S01]  /*0fc0*/  FFMA R3, R17, R3, R18 ;  /* 0x0000000311037223 */ /* 0x004fe20000000012 */
[----:B------:R-:W-:-:S04]  /*0fd0*/  @!P0 FMUL R18, |R11|, -2.5 ;  /* 0xc02000000b128820 */ /* 0x000fc80000400200 */
[----:B------:R-:W-:-:S04]  /*0fe0*/  @!P0 FMUL R18, |R11|, R18 ;  /* 0x000000120b128220 */ /* 0x000fc80000400200 */
[----:B------:R-:W-:-:S04]  /*0ff0*/  @!P0 FFMA R14, |R11|, R14, R18 ;  /* 0x0000000e0b0e8223 */ /* 0x000fc80000000212 */
[----:B------:R-:W-:Y:S01]  /*1000*/  @!P0 FADD R14, R14, 1 ;  /* 0x3f8000000e0e8421 */ /* 0x000fe20000000000 */
[----:B-1----:R-:W-:Y:S06]  /*1010*/  @!P0 BRA `(.L_x_531) ;  /* 0x0000000000248947 */ /* 0x002fec0003800000 */
        /* <DEDUP_REMOVED lines=9> */
.L_x_531:
[----:B------:R-:W-:Y:S05]  /*10b0*/  BSYNC.RECONVERGENT B0 ;  /* 0x0000000000007941 */ /* 0x000fea0003800200 */
.L_x_530:
[----:B-----5:R-:W-:Y:S01]  /*10c0*/  FFMA R7, R16, R22, R3 ;  /* 0x0000001610077223 */ /* 0x020fe20000000003 */
[C---:B------:R-:W-:Y:S01]  /*10d0*/  @!P1 FMUL R3, |R2|.reuse, 1.5 ;  /* 0x3fc0000002039820 */ /* 0x040fe20000400200 */
[C---:B------:R-:W-:Y:S01]  /*10e0*/  @!P1 FMUL R5, |R2|.reuse, -2.5 ;  /* 0xc020000002059820 */ /* 0x040fe20000400200 */
[-C--:B------:R-:W-:Y:S01]  /*10f0*/  FMUL R16, R9, R14.reuse ;  /* 0x0000000e09107220 */ /* 0x080fe20000400000 */
[----:B------:R-:W-:Y:S01]  /*1100*/  BSSY.RECONVERGENT B0, `(.L_x_532) ;  /* 0x0000013000007945 */ /* 0x000fe20003800200 */
[C---:B------:R-:W-:Y:S01]  /*1110*/  @!P1 FMUL R3, |R2|.reuse, R3 ;  /* 0x0000000302039220 */ /* 0x040fe20000400200 */
[----:B------:R-:W-:Y:S01]  /*1120*/  @!P1 FMUL R5, |R2|, R5 ;  /* 0x0000000502059220 */ /* 0x000fe20000400200 */
[----:B------:R-:W-:Y:S01]  /*1130*/  FFMA R23, R16, R23, R7 ;  /* 0x0000001710177223 */ /* 0x000fe20000000007 */
[-C--:B------:R-:W-:Y:S02]  /*1140*/  FMUL R16, R19, R14.reuse ;  /* 0x0000000e13107220 */ /* 0x080fe40000400000 */
[----:B------:R-:W-:Y:S01]  /*1150*/  @!P1 FFMA R5, |R2|, R3, R5 ;  /* 0x0000000302059223 */ /* 0x000fe20000000205 */
[----:B------:R-:W-:Y:S01]  /*1160*/  FMUL R3, R21, R14 ;  /* 0x0000000e15037220 */ /* 0x000fe20000400000 */
[----:B------:R-:W-:-:S02]  /*1170*/  FFMA R16, R16, R24, R23 ;  /* 0x0000001810107223 */ /* 0x000fc40000000017 */
        /* <DEDUP_REMOVED lines=11> */
.L_x_533:
[----:B------:R-:W-:Y:S05]  /*1230*/  BSYNC.RECONVERGENT B0 ;  /* 0x0000000000007941 */ /* 0x000fea0003800200 */
.L_x_532:
[----:B------:R-:W0:Y:S01]  /*1240*/  LDCU UR9, c[0x0][0x3bc] ;  /* 0x00007780ff0977ac */ /* 0x000e220008000800 */
[----:B------:R-:W-:Y:S01]  /*1250*/  FFMA R3, R3, R25, R16 ;  /* 0x0000001903037223 */ /* 0x000fe20000000010 */
[C---:B------:R-:W-:Y:S01]  /*1260*/  FMUL R14, R8.reuse, R14 ;  /* 0x0000000e080e7220 */ /* 0x040fe20000400000 */
[-C--:B------:R-:W-:Y:S01]  /*1270*/  FMUL R9, R9, R18.reuse ;  /* 0x0000001209097220 */ /* 0x080fe20000400000 */
[-C--:B------:R-:W-:Y:S01]  /*1280*/  FMUL R2, R19, R18.reuse ;  /* 0x0000001213027220 */ /* 0x080fe20000400000 */
[----:B------:R-:W-:Y:S01]  /*1290*/  FMUL R8, R8, R18 ;  /* 0x0000001208087220 */ /* 0x000fe20000400000 */
[----:B------:R-:W-:-:S04]  /*12a0*/  FFMA R4, R14, R4, R3 ;  /* 0x000000040e047223 */ /* 0x000fc80000000003 */
[----:B------:R-:W-:-:S04]  /*12b0*/  FFMA R9, R9, R10, R4 ;  /* 0x0000000a09097223 */ /* 0x000fc80000000004 */
[----:B------:R-:W-:Y:S01]  /*12c0*/  FFMA R9, R2, R28, R9 ;  /* 0x0000001c02097223 */ /* 0x000fe20000000009 */
[----:B------:R-:W-:Y:S01]  /*12d0*/  FMUL R2, R21, R18 ;  /* 0x0000001215027220 */ /* 0x000fe20000400000 */
[----:B0-----:R-:W-:-:S03]  /*12e0*/  IADD3 R3, PT, PT, R0, UR9, RZ ;  /* 0x0000000900037c10 */ /* 0x001fc6000fffe0ff */
[----:B------:R-:W-:Y:S02]  /*12f0*/  FFMA R9, R2, R30, R9 ;  /* 0x0000001e02097223 */ /* 0x000fe40000000009 */
[----:B------:R-:W-:-:S04]  /*1300*/  IMAD.WIDE R12, R3, 0x4, R12 ;  /* 0x00000004030c7825 */ /* 0x000fc800078e020c */
[----:B------:R-:W-:-:S05]  /*1310*/  FFMA R9, R8, R6, R9 ;  /* 0x0000000608097223 */ /* 0x000fca0000000009 */
[----:B------:R-:W-:Y:S01]  /*1320*/  STG.E desc[UR4][R12.64], R9 ;  /* 0x000000090c007986 */ /* 0x000fe2000c101904 */
[----:B------:R-:W-:Y:S05]  /*1330*/  EXIT ;  /* 0x000000000000794d */ /* 0x000fea0003800000 */
        .weak           $__internal_7_$__cuda_sm3x_div_rn_noftz_f32_slowpath
        .type           $__internal_7_$__cuda_sm3x_div_rn_noftz_f32_slowpath,@function
        .size           $__internal_7_$__cuda_sm3x_div_rn_noftz_f32_slowpath,(.L_x_1315 - $__internal_7_$__cuda_sm3x_div_rn_noftz_f32_slowpath)
$__internal_7_$__cuda_sm3x_div_rn_noftz_f32_slowpath:
        /* <DEDUP_REMOVED lines=33> */
.L_x_534:
        /* <DEDUP_REMOVED lines=52> */
.L_x_540:
[----:B------:R-:W-:-:S04]  /*1890*/  LOP3.LUT R2, R11, 0x80000000, RZ, 0xc0, !PT ;  /* 0x800000000b027812 */ /* 0x000fc800078ec0ff */
[----:B------:R-:W-:Y:S01]  /*18a0*/  LOP3.LUT R2, R2, 0x7f800000, RZ, 0xfc, !PT ;  /* 0x7f80000002027812 */ /* 0x000fe200078efcff */
[----:B------:R-:W-:Y:S06]  /*18b0*/  BRA `(.L_x_541) ;  /* 0x0000000000287947 */ /* 0x000fec0003800000 */
.L_x_539:
[----:B------:R-:W-:Y:S01]  /*18c0*/  LEA R2, R8, R11, 0x17 ;  /* 0x0000000b08027211 */ /* 0x000fe200078eb8ff */
[----:B------:R-:W-:Y:S06]  /*18d0*/  BRA `(.L_x_541) ;  /* 0x0000000000207947 */ /* 0x000fec0003800000 */
.L_x_538:
[----:B------:R-:W-:-:S04]  /*18e0*/  LOP3.LUT R2, R3, 0x80000000, R2, 0x48, !PT ;  /* 0x8000000003027812 */ /* 0x000fc800078e4802 */
[----:B------:R-:W-:Y:S01]  /*18f0*/  LOP3.LUT R2, R2, 0x7f800000, RZ, 0xfc, !PT ;  /* 0x7f80000002027812 */ /* 0x000fe200078efcff */
[----:B------:R-:W-:Y:S06]  /*1900*/  BRA `(.L_x_541) ;  /* 0x0000000000147947 */ /* 0x000fec0003800000 */
.L_x_537:
[----:B------:R-:W-:Y:S01]  /*1910*/  LOP3.LUT R2, R3, 0x80000000, R2, 0x48, !PT ;  /* 0x8000000003027812 */ /* 0x000fe200078e4802 */
[----:B------:R-:W-:Y:S06]  /*1920*/  BRA `(.L_x_541) ;  /* 0x00000000000c7947 */ /* 0x000fec0003800000 */
.L_x_536:
[----:B------:R-:W0:Y:S01]  /*1930*/  MUFU.RSQ R2, -QNAN ;  /* 0xffc0000000027908 */ /* 0x000e220000001400 */
[----:B------:R-:W-:Y:S05]  /*1940*/  BRA `(.L_x_541) ;  /* 0x0000000000047947 */ /* 0x000fea0003800000 */
.L_x_535:
[----:B------:R-:W-:-:S07]  /*1950*/  FADD.FTZ R2, R2, R3 ;  /* 0x0000000302027221 */ /* 0x000fce0000010000 */
.L_x_541:
[----:B------:R-:W-:-:S04]  /*1960*/  HFMA2 R7, -RZ, RZ, 0, 0 ;  /* 0x00000000ff077431 */ /* 0x000fc800000001ff */
[----:B0-----:R-:W-:Y:S05]  /*1970*/  RET.REL.NODEC R6 `(_Z12resizeKernelIfLi1E17CubicInterpolatorIfLi1EEEvPKT_i8NppiSize8NppiRectPS2_iS5_S6_) ;  /* 0xffffffe406a07950 */ /* 0x001fea0003c3ffff */
.L_x_542:
        /* <DEDUP_REMOVED lines=16> */
.L_x_1315:


//--------------------- .text._Z12resizeKernelIfLi1E20BilinearInterpolatorIfLi1EEEvPKT_i8NppiSize8NppiRectPS2_iS5_S6_ --------------------------
	.section	.text._Z12resizeKernelIfLi1E20BilinearInterpolatorIfLi1EEEvPKT_i8NppiSize8NppiRectPS2_iS5_S6_,"ax",@progbits
	.align	128
        .global         _Z12resizeKernelIfLi1E20BilinearInterpolatorIfLi1EEEvPKT_i8NppiSize8NppiRectPS2_iS5_S6_
        .type           _Z12resizeKernelIfLi1E20BilinearInterpolatorIfLi1EEEvPKT_i8NppiSize8NppiRectPS2_iS5_S6_,@function
        .size           _Z12resizeKernelIfLi1E20BilinearInterpolatorIfLi1EEEvPKT_i8NppiSize8NppiRectPS2_iS5_S6_,(.L_x_1316 - _Z12resizeKernelIfLi1E20BilinearInterpolatorIfLi1EEEvPKT_i8NppiSize8NppiRectPS2_iS5_S6_)
        .other          _Z12resizeKernelIfLi1E20BilinearInterpolatorIfLi1EEEvPKT_i8NppiSize8NppiRectPS2_iS5_S6_,@"STO_CUDA_ENTRY STV_DEFAULT"
_Z12resizeKernelIfLi1E20BilinearInterpolatorIfLi1EEEvPKT_i8NppiSize8NppiRectPS2_iS5_S6_:
.text._Z12resizeKernelIfLi1E20BilinearInterpolatorIfLi1EEEvPKT_i8NppiSize8NppiRectPS2_iS5_S6_:
        /* <DEDUP_REMOVED lines=26> */
[----:B------:R-:W-:Y:S05]  /*01a0*/  CALL.REL.NOINC `($__internal_8_$__cuda_sm3x_div_rn_noftz_f32_slowpath) ;  /* 0x0000000400207944 */ /* 0x000fea0003c00000 */
[----:B------:R-:W-:-:S07]  /*01b0*/  IMAD.MOV.U32 R5, RZ, RZ, R0 ;  /* 0x000000ffff057224 */ /* 0x000fce00078e0000 */
.L_x_543:
        /* <DEDUP_REMOVED lines=14> */
[----:B------:R-:W-:Y:S05]  /*02a0*/  CALL.REL.NOINC `($__internal_8_$__cuda_sm3x_div_rn_noftz_f32_slowpath) ;  /* 0x0000000000e07944 */ /* 0x000fea0003c00000 */
[----:B------:R-:W-:-:S07]  /*02b0*/  IMAD.MOV.U32 R8, RZ, RZ, R0 ;  /* 0x000000ffff087224 */ /* 0x000fce00078e0000 */
.L_x_544:
        /* <DEDUP_REMOVED lines=14> */
[----:B-1----:R-:W-:Y:S02]  /*03a0*/  IADD3 R10, PT, PT, R11, -0x1, R6 ;  /* 0xffffffff0b0a7810 */ /* 0x002fe40007ffe006 */
[----:B------:R-:W-:-:S02]  /*03b0*/  IADD3 R11, PT, PT, R7, -0x1, R17 ;  /* 0xffffffff070b7810 */ /* 0x000fc40007ffe011 */
[C---:B0-----:R-:W-:Y:S02]  /*03c0*/  VIMNMX R3, PT, PT, R9.reuse, R6, !PT ;  /* 0x0000000609037248 */ /* 0x041fe40007fe0100 */
[----:B------:R-:W-:Y:S02]  /*03d0*/  VIADDMNMX R9, R9, 0x1, R10, PT ;  /* 0x0000000109097846 */ /* 0x000fe4000380010a */
[----:B------:R-:W0:Y:S01]  /*03e0*/  F2I.TRUNC.NTZ R10, R5 ;  /* 0x00000005000a7305 */ /* 0x000e22000020f100 */
[----:B------:R-:W-:Y:S02]  /*03f0*/  IMAD R12, R3, UR6, RZ ;  /* 0x00000006030c7c24 */ /* 0x000fe4000f8e02ff */
[----:B------:R-:W-:Y:S01]  /*0400*/  IMAD R13, R9, UR6, RZ ;  /* 0x00000006090d7c24 */ /* 0x000fe2000f8e02ff */
[----:B------:R-:W1:Y:S02]  /*0410*/  LDCU UR6, c[0x0][0x3c0] ;  /* 0x00007800ff0677ac */ /* 0x000e640008000800 */
[----:B--2---:R-:W-:-:S02]  /*0420*/  IADD3 R8, P0, PT, R12, UR8, RZ ;  /* 0x000000080c087c10 */ /* 0x004fc4000ff1e0ff */
[C---:B------:R-:W-:Y:S02]  /*0430*/  IADD3 R6, P1, PT, R13.reuse, UR8, RZ ;  /* 0x000000080d067c10 */ /* 0x040fe4000ff3e0ff */
[----:B------:R-:W-:Y:S02]  /*0440*/  LEA.HI.X.SX32 R9, R12, UR9, 0x1, P0 ;  /* 0x000000090c097c11 */ /* 0x000fe400080f0eff */
[----:B------:R-:W-:Y:S01]  /*0450*/  LEA.HI.X.SX32 R7, R13, UR9, 0x1, P1 ;  /* 0x000000090d077c11 */ /* 0x000fe200088f0eff */
[----:B------:R-:W2:Y:S01]  /*0460*/  LDCU.64 UR8, c[0x0][0x3a8] ;  /* 0x00007500ff0877ac */ /* 0x000ea20008000a00 */
[C---:B0-----:R-:W-:Y:S02]  /*0470*/  VIMNMX R17, PT, PT, R10.reuse, R17, !PT ;  /* 0x000000110a117248 */ /* 0x041fe40007fe0100 */
[----:B------:R-:W-:-:S03]  /*0480*/  VIADDMNMX R15, R10, 0x1, R11, PT ;  /* 0x000000010a0f7846 */ /* 0x000fc6000380010b */
[----:B------:R-:W-:-:S04]  /*0490*/  IMAD.WIDE R10, R17, 0x4, R8 ;  /* 0x00000004110a7825 */ /* 0x000fc800078e0208 */
[----:B------:R-:W-:Y:S02]  /*04a0*/  IMAD.WIDE R12, R17, 0x4, R6 ;  /* 0x00000004110c7825 */ /* 0x000fe400078e0206 */
[----:B------:R-:W3:Y:S02]  /*04b0*/  LDG.E R10, desc[UR4][R10.64] ;  /* 0x000000040a0a7981 */ /* 0x000ee4000c1e1900 */
[C---:B------:R-:W-:Y:S02]  /*04c0*/  IMAD.WIDE R8, R15.reuse, 0x4, R8 ;  /* 0x000000040f087825 */ /* 0x040fe400078e0208 */
[----:B------:R-:W5:Y:S02]  /*04d0*/  LDG.E R12, desc[UR4][R12.64] ;  /* 0x000000040c0c7981 */ /* 0x000f64000c1e1900 */
[----:B------:R-:W-:Y:S02]  /*04e0*/  IMAD.WIDE R6, R15, 0x4, R6 ;  /* 0x000000040f067825 */ /* 0x000fe400078e0206 */
[----:B------:R-:W3:Y:S04]  /*04f0*/  LDG.E R9, desc[UR4][R8.64] ;  /* 0x0000000408097981 */ /* 0x000ee8000c1e1900 */
[----:B------:R-:W5:Y:S01]  /*0500*/  LDG.E R7, desc[UR4][R6.64] ;  /* 0x0000000406077981 */ /* 0x000f62000c1e1900 */
[----:B-1----:R-:W-:Y:S01]  /*0510*/  VIADD R14, R4, UR6 ;  /* 0x00000006040e7c36 */ /* 0x002fe20008000000 */
[----:B------:R-:W-:-:S03]  /*0520*/  I2FP.F32.S32 R4, R17 ;  /* 0x0000001100047245 */ /* 0x000fc60000201400 */
[----:B----4-:R-:W-:Y:S02]  /*0530*/  IMAD R14, R14, UR7, RZ ;  /* 0x000000070e0e7c24 */ /* 0x010fe4000f8e02ff */
[----:B------:R-:W-:Y:S01]  /*0540*/  FADD R5, R5, -R4 ;  /* 0x8000000405057221 */ /* 0x000fe20000000000 */
[----:B------:R-:W-:Y:S02]  /*0550*/  I2FP.F32.S32 R3, R3 ;  /* 0x0000000300037245 */ /* 0x000fe40000201400 */
[----:B--2---:R-:W-:-:S03]  /*0560*/  IADD3 R4, P0, PT, R14, UR8, RZ ;  /* 0x000000080e047c10 */ /* 0x004fc6000ff1e0ff */
[----:B------:R-:W-:Y:S01]  /*0570*/  FADD R3, R0, -R3 ;  /* 0x8000000300037221 */ /* 0x000fe20000000000 */
[----:B---3--:R-:W-:Y:S01]  /*0580*/  FADD R9, -R10, R9 ;  /* 0x000000090a097221 */ /* 0x008fe20000000100 */
[----:B-----5:R-:W-:-:S03]  /*0590*/  FADD R11, -R12, R7 ;  /* 0x000000070c0b7221 */ /* 0x020fc60000000100 */
[C---:B------:R-:W-:Y:S01]  /*05a0*/  FFMA R10, R5.reuse, R9, R10 ;  /* 0x00000009050a7223 */ /* 0x040fe2000000000a */
[----:B------:R-:W-:Y:S01]  /*05b0*/  FFMA R11, R5, R11, R12 ;  /* 0x0000000b050b7223 */ /* 0x000fe2000000000c */
[----:B------:R-:W-:Y:S01]  /*05c0*/  LEA.HI.X.SX32 R5, R14, UR9, 0x1, P0 ;  /* 0x000000090e057c11 */ /* 0x000fe200080f0eff */
[----:B------:R-:W-:Y:S02]  /*05d0*/  VIADD R7, R2, UR10 ;  /* 0x0000000a02077c36 */ /* 0x000fe40008000000 */
[----:B------:R-:W-:Y:S02]  /*05e0*/  FADD R11, -R10, R11 ;  /* 0x0000000b0a0b7221 */ /* 0x000fe40000000100 */
[----:B------:R-:W-:-:S04]  /*05f0*/  IMAD.WIDE R4, R7, 0x4, R4 ;  /* 0x0000000407047825 */ /* 0x000fc800078e0204 */
[----:B------:R-:W-:-:S05]  /*0600*/  FFMA R3, R3, R11, R10 ;  /* 0x0000000b03037223 */ /* 0x000fca000000000a */
[----:B------:R-:W-:Y:S01]  /*0610*/  STG.E desc[UR4][R4.64], R3 ;  /* 0x0000000304007986 */ /* 0x000fe2000c101904 */
[----:B------:R-:W-:Y:S05]  /*0620*/  EXIT ;  /* 0x000000000000794d */ /* 0x000fea0003800000 */
        .weak           $__internal_8_$__cuda_sm3x_div_rn_noftz_f32_slowpath
        .type           $__internal_8_$__cuda_sm3x_div_rn_noftz_f32_slowpath,@function
        .size           $__internal_8_$__cuda_sm3x_div_rn_noftz_f32_slowpath,(.L_x_1316 - $__internal_8_$__cuda_sm3x_div_rn_noftz_f32_slowpath)
$__internal_8_$__cuda_sm3x_div_rn_noftz_f32_slowpath:
        /* <DEDUP_REMOVED lines=33> */
.L_x_545:
        /* <DEDUP_REMOVED lines=50> */
.L_x_551:
[----:B------:R-:W-:-:S04]  /*0b60*/  LOP3.LUT R0, R0, 0x80000000, RZ, 0xc0, !PT ;  /* 0x8000000000007812 */ /* 0x000fc800078ec0ff */
[----:B------:R-:W-:Y:S01]  /*0b70*/  LOP3.LUT R0, R0, 0x7f800000, RZ, 0xfc, !PT ;  /* 0x7f80000000007812 */ /* 0x000fe200078efcff */
[----:B------:R-:W-:Y:S06]  /*0b80*/  BRA `(.L_x_552) ;  /* 0x0000000000287947 */ /* 0x000fec0003800000 */
.L_x_550:
[----:B------:R-:W-:Y:S01]  /*0b90*/  IMAD R0, R8, 0x800000, R0 ;  /* 0x0080000008007824 */ /* 0x000fe200078e0200 */
[----:B------:R-:W-:Y:S06]  /*0ba0*/  BRA `(.L_x_552) ;  /* 0x0000000000207947 */ /* 0x000fec0003800000 */
.L_x_549:
[----:B------:R-:W-:-:S04]  /*0bb0*/  LOP3.LUT R0, R3, 0x80000000, R0, 0x48, !PT ;  /* 0x8000000003007812 */ /* 0x000fc800078e4800 */
[----:B------:R-:W-:Y:S01]  /*0bc0*/  LOP3.LUT R0, R0, 0x7f800000, RZ, 0xfc, !PT ;  /* 0x7f80000000007812 */ /* 0x000fe200078efcff */
[----:B------:R-:W-:Y:S06]  /*0bd0*/  BRA `(.L_x_552) ;  /* 0x0000000000147947 */ /* 0x000fec0003800000 */
.L_x_548:
[----:B------:R-:W-:Y:S01]  /*0be0*/  LOP3.LUT R0, R3, 0x80000000, R0, 0x48, !PT ;  /* 0x8000000003007812 */ /* 0x000fe200078e4800 */
[----:B------:R-:W-:Y:S06]  /*0bf0*/  BRA `(.L_x_552) ;  /* 0x00000000000c7947 */ /* 0x000fec0003800000 */
.L_x_547:
[----:B------:R-:W0:Y:S01]  /*0c00*/  MUFU.RSQ R0, -QNAN ;  /* 0xffc0000000007908 */ /* 0x000e220000001400 */
[----:B------:R-:W-:Y:S05]  /*0c10*/  BRA `(.L_x_552) ;  /* 0x0000000000047947 */ /* 0x000fea0003800000 */
.L_x_546:
[----:B------:R-:W-:-:S07]  /*0c20*/  FADD.FTZ R0, R0, R3 ;  /* 0x0000000300007221 */ /* 0x000fce0000010000 */
.L_x_552:
[----:B------:R-:W-:-:S04]  /*0c30*/  IMAD.MOV.U32 R7, RZ, RZ, 0x0 ;  /* 0x00000000ff077424 */ /* 0x000fc800078e00ff */
[----:B0-----:R-:W-:Y:S05]  /*0c40*/  RET.REL.NODEC R6 `(_Z12resizeKernelIfLi1E20BilinearInterpolatorIfLi1EEEvPKT_i8NppiSize8NppiRectPS2_iS5_S6_) ;  /* 0xfffffff006ec7950 */ /* 0x001fea0003c3ffff */
.L_x_553:
        /* <DEDUP_REMOVED lines=11> */
.L_x_1316:


//--------------------- .text._Z12resizeKernelIfLi1E19NearestInterpolatorIfLi1EEEvPKT_i8NppiSize8NppiRectPS2_iS5_S6_ --------------------------
	.section	.text._Z12resizeKernelIfLi1E19NearestInterpolatorIfLi1EEEvPKT_i8NppiSize8NppiRectPS2_iS5_S6_,"ax",@progbits
	.align	128
        .global         _Z12resizeKernelIfLi1E19NearestInterpolatorIfLi1EEEvPKT_i8NppiSize8NppiRectPS2_iS5_S6_
        .type           _Z12resizeKernelIfLi1E19NearestInterpolatorIfLi1EEEvPKT_i8NppiSize8NppiRectPS2_iS5_S6_,@function
        .size           _Z12resizeKernelIfLi1E19NearestInterpolatorIfLi1EEEvPKT_i8NppiSize8NppiRectPS2_iS5_S6_,(.L_x_1317 - _Z12resizeKernelIfLi1E19NearestInterpolatorIfLi1EEEvPKT_i8NppiSize8NppiRectPS2_iS5_S6_)
        .other          _Z12resizeKernelIfLi1E19NearestInterpolatorIfLi1EEEvPKT_i8NppiSize8NppiRectPS2_iS5_S6_,@"STO_CUDA_ENTRY STV_DEFAULT"
_Z12resizeKernelIfLi1E19NearestInterpolatorIfLi1EEEvPKT_i8NppiSize8NppiRectPS2_iS5_S6_:
.text._Z12resizeKernelIfLi1E19NearestInterpolatorIfLi1EEEvPKT_i8NppiSize8NppiRectPS2_iS5_S6_:
        /* <DEDUP_REMOVED lines=26> */
[----:B------:R-:W-:Y:S05]  /*01a0*/  CALL.REL.NOINC `($__internal_9_$__cuda_sm3x_div_rn_noftz_f32_slowpath) ;  /* 0x0000000000cc7944 */ /* 0x000fea0003c00000 */
[----:B------:R-:W-:-:S07]  /*01b0*/  IMAD.MOV.U32 R5, RZ, RZ, R0 ;  /* 0x000000ffff057224 */ /* 0x000fce00078e0000 */
.L_x_554:
        /* <DEDUP_REMOVED lines=14> */
[----:B------:R-:W-:Y:S05]  /*02a0*/  CALL.REL.NOINC `($__internal_9_$__cuda_sm3x_div_rn_noftz_f32_slowpath) ;  /* 0x00000000008c7944 */ /* 0x000fea0003c00000 */
[----:B------:R-:W-:-:S07]  /*02b0*/  IMAD.MOV.U32 R8, RZ, RZ, R0 ;  /* 0x000000ffff087224 */ /* 0x000fce00078e0000 */
.L_x_555:
        /* <DEDUP_REMOVED lines=11> */
[----:B------:R-:W2:Y:S01]  /*0370*/  F2I.TRUNC.NTZ R0, R0 ;  /* 0x0000000000007305 */ /* 0x000ea2000020f100 */
[----:B0-----:R-:W-:Y:S01]  /*0380*/  VIADDMNMX R5, R3, R6, R6, !PT ;  /* 0x0000000603057246 */ /* 0x001fe20007800106 */
[----:B-1----:R-:W-:Y:S01]  /*0390*/  VIADD R6, R6, UR7 ;  /* 0x0000000706067c36 */ /* 0x002fe20008000000 */
[----:B------:R-:W0:Y:S04]  /*03a0*/  LDCU UR7, c[0x0][0x3b0] ;  /* 0x00007600ff0777ac */ /* 0x000e280008000800 */
[----:B------:R-:W-:Y:S01]  /*03b0*/  VIADDMNMX R5, R6, 0xffffffff, R5, PT ;  /* 0xffffffff06057846 */ /* 0x000fe20003800105 */
[--C-:B---3--:R-:W-:Y:S01]  /*03c0*/  IMAD.IADD R8, R7, 0x1, R9.reuse ;  /* 0x0000000107087824 */ /* 0x108fe200078e0209 */
[----:B--2---:R-:W-:-:S03]  /*03d0*/  VIADDMNMX R3, R0, R9, R9, !PT ;  /* 0x0000000900037246 */ /* 0x004fc60007800109 */
[----:B------:R-:W-:Y:S01]  /*03e0*/  IMAD R5, R5, UR6, RZ ;  /* 0x0000000605057c24 */ /* 0x000fe2000f8e02ff */
[----:B------:R-:W-:Y:S01]  /*03f0*/  VIADDMNMX R3, R8, 0xffffffff, R3, PT ;  /* 0xffffffff08037846 */ /* 0x000fe20003800103 */
[----:B------:R-:W1:Y:S03]  /*0400*/  LDCU UR6, c[0x0][0x3c0] ;  /* 0x00007800ff0677ac */ /* 0x000e660008000800 */
[----:B----4-:R-:W-:-:S04]  /*0410*/  IADD3 R6, P0, PT, R5, UR8, RZ ;  /* 0x0000000805067c10 */ /* 0x010fc8000ff1e0ff */
[----:B------:R-:W-:Y:S01]  /*0420*/  LEA.HI.X.SX32 R7, R5, UR9, 0x1, P0 ;  /* 0x0000000905077c11 */ /* 0x000fe200080f0eff */
[----:B------:R-:W2:Y:S02]  /*0430*/  LDCU.64 UR8, c[0x0][0x3a8] ;  /* 0x00007500ff0877ac */ /* 0x000ea40008000a00 */
[----:B------:R-:W-:-:S06]  /*0440*/  IMAD.WIDE R6, R3, 0x4, R6 ;  /* 0x0000000403067825 */ /* 0x000fcc00078e0206 */
[----:B------:R-:W3:Y:S01]  /*0450*/  LDG.E R7, desc[UR4][R6.64] ;  /* 0x0000000406077981 */ /* 0x000ee2000c1e1900 */
[----:B-1----:R-:W-:Y:S02]  /*0460*/  VIADD R4, R4, UR6 ;  /* 0x0000000604047c36 */ /* 0x002fe40008000000 */
[----:B-----5:R-:W-:Y:S02]  /*0470*/  VIADD R3, R2, UR10 ;  /* 0x0000000a02037c36 */ /* 0x020fe40008000000 */
[----:B0-----:R-:W-:-:S05]  /*0480*/  IMAD R0, R4, UR7, RZ ;  /* 0x0000000704007c24 */ /* 0x001fca000f8e02ff */
[----:B--2---:R-:W-:-:S04]  /*0490*/  IADD3 R4, P0, PT, R0, UR8, RZ ;  /* 0x0000000800047c10 */ /* 0x004fc8000ff1e0ff */
[----:B------:R-:W-:-:S03]  /*04a0*/  LEA.HI.X.SX32 R5, R0, UR9, 0x1, P0 ;  /* 0x0000000900057c11 */ /* 0x000fc600080f0eff */
[----:B------:R-:W-:-:S05]  /*04b0*/  IMAD.WIDE R2, R3, 0x4, R4 ;  /* 0x0000000403027825 */ /* 0x000fca00078e0204 */
[----:B---3--:R-:W-:Y:S01]  /*04c0*/  STG.E desc[UR4][R2.64], R7 ;  /* 0x0000000702007986 */ /* 0x008fe2000c101904 */
[----:B------:R-:W-:Y:S05]  /*04d0*/  EXIT ;  /* 0x000000000000794d */ /* 0x000fea0003800000 */
        .weak           $__internal_9_$__cuda_sm3x_div_rn_noftz_f32_slowpath
        .type           $__internal_9_$__cuda_sm3x_div_rn_noftz_f32_slowpath,@function
        .size           $__internal_9_$__cuda_sm3x_div_rn_noftz_f32_slowpath,(.L_x_1317 - $__internal_9_$__cuda_sm3x_div_rn_noftz_f32_slowpath)
$__internal_9_$__cuda_sm3x_div_rn_noftz_f32_slowpath:
        /* <DEDUP_REMOVED lines=33> */
.L_x_556:
        /* <DEDUP_REMOVED lines=50> */
.L_x_562:
[----:B------:R-:W-:-:S04]  /*0a10*/  LOP3.LUT R0, R0, 0x80000000, RZ, 0xc0, !PT ;  /* 0x8000000000007812 */ /* 0x000fc800078ec0ff */
[----:B------:R-:W-:Y:S01]  /*0a20*/  LOP3.LUT R0, R0, 0x7f800000, RZ, 0xfc, !PT ;  /* 0x7f80000000007812 */ /* 0x000fe200078efcff */
[----:B------:R-:W-:Y:S06]  /*0a30*/  BRA `(.L_x_563) ;  /* 0x0000000000287947 */ /* 0x000fec0003800000 */
.L_x_561:
[----:B------:R-:W-:Y:S01]  /*0a40*/  IMAD R0, R8, 0x800000, R0 ;  /* 0x0080000008007824 */ /* 0x000fe200078e0200 */
[----:B------:R-:W-:Y:S06]  /*0a50*/  BRA `(.L_x_563) ;  /* 0x0000000000207947 */ /* 0x000fec0003800000 */
.L_x_560:
[----:B------:R-:W-:-:S04]  /*0a60*/  LOP3.LUT R0, R3, 0x80000000, R0, 0x48, !PT ;  /* 0x8000000003007812 */ /* 0x000fc800078e4800 */
[----:B------:R-:W-:Y:S01]  /*0a70*/  LOP3.LUT R0, R0, 0x7f800000, RZ, 0xfc, !PT ;  /* 0x7f80000000007812 */ /* 0x000fe200078efcff */
[----:B------:R-:W-:Y:S06]  /*0a80*/  BRA `(.L_x_563) ;  /* 0x0000000000147947 */ /* 0x000fec0003800000 */
.L_x_559:
[----:B------:R-:W-:Y:S01]  /*0a90*/  LOP3.LUT R0, R3, 0x80000000, R0, 0x48, !PT ;  /* 0x8000000003007812 */ /* 0x000fe200078e4800 */
[----:B------:R-:W-:Y:S06]  /*0aa0*/  BRA `(.L_x_563) ;  /* 0x00000000000c7947 */ /* 0x000fec0003800000 */
.L_x_558:
[----:B------:R-:W0:Y:S01]  /*0ab0*/  MUFU.RSQ R0, -QNAN ;  /* 0xffc0000000007908 */ /* 0x000e220000001400 */
[----:B------:R-:W-:Y:S05]  /*0ac0*/  BRA `(.L_x_563) ;  /* 0x0000000000047947 */ /* 0x000fea0003800000 */
.L_x_557:
[----:B------:R-:W-:-:S07]  /*0ad0*/  FADD.FTZ R0, R0, R3 ;  /* 0x0000000300007221 */ /* 0x000fce0000010000 */
.L_x_563:
[----:B------:R-:W-:-:S04]  /*0ae0*/  IMAD.MOV.U32 R7, RZ, RZ, 0x0 ;  /* 0x00000000ff077424 */ /* 0x000fc800078e00ff */
[----:B0-----:R-:W-:Y:S05]  /*0af0*/  RET.REL.NODEC R6 `(_Z12resizeKernelIfLi1E19NearestInterpolatorIfLi1EEEvPKT_i8NppiSize8NppiRectPS2_iS5_S6_) ;  /* 0xfffffff406407950 */ /* 0x001fea0003c3ffff */
.L_x_564:
        /* <DEDUP_REMOVED lines=16> */
.L_x_1317:


//--------------------- .text._Z12resizeKernelItLi1E19LanczosInterpolatorItLi1EEEvPKT_i8NppiSize8NppiRectPS2_iS5_S6_ --------------------------
	.section	.text._Z12resizeKernelItLi1E19LanczosInterpolatorItLi1EEEvPKT_i8NppiSize8NppiRectPS2_iS5_S6_,"ax",@progbits
	.align	128
        .global         _Z12resizeKernelItLi1E19LanczosInterpolatorItLi1EEEvPKT_i8NppiSize8NppiRectPS2_iS5_S6_
        .type           _Z12resizeKernelItLi1E19LanczosInterpolatorItLi1EEEvPKT_i8NppiSize8NppiRectPS2_iS5_S6_,@function
        .size           _Z12resizeKernelItLi1E19LanczosInterpolatorItLi1EEEvPKT_i8NppiSize8NppiRectPS2_iS5_S6_,(.L_x_1318 - _Z12resizeKernelItLi1E19LanczosInterpolatorItLi1EEEvPKT_i8NppiSize8NppiRectPS2_iS5_S6_)
        .other          _Z12resizeKernelItLi1E19LanczosInterpolatorItLi1EEEvPKT_i8NppiSize8NppiRectPS2_iS5_S6_,@"STO_CUDA_ENTRY STV_DEFAULT"
_Z12resizeKernelItLi1E19LanczosInterpolatorItLi1EEEvPKT_i8NppiSize8NppiRectPS2_iS5_S6_:
.text._Z12resizeKernelItLi1E19LanczosInterpolatorItLi1EEEvPKT_i8NppiSize8NppiRectPS2_iS5_S6_:
        /* <DEDUP_REMOVED lines=27> */
[----:B------:R-:W-:Y:S05]  /*01b0*/  CALL.REL.NOINC `($__internal_10_$__cuda_sm3x_div_rn_noftz_f32_slowpath) ;  /* 0x0000005c00947944 */ /* 0x000fea0003c00000 */
[----:B------:R-:W-:-:S07]  /*01c0*/  IMAD.MOV.U32 R0, RZ, RZ, R2 ;  /* 0x000000ffff007224 */ /* 0x000fce00078e0002 */
.L_x_565:
        /* <DEDUP_REMOVED lines=15> */
.L_x_566:
        /* <DEDUP_REMOVED lines=47> */
[----:B------:R-:W-:Y:S05]  /*05b0*/  CALL.REL.NOINC `($__internal_10_$__cuda_sm3x_div_rn_noftz_f32_slowpath) ;  /* 0x0000005800947944 */ /* 0x000fea0003c00000 */
[----:B------:R-:W-:-:S07]  /*05c0*/  IMAD.MOV.U32 R79, RZ, RZ, R2 ;  /* 0x000000ffff4f7224 */ /* 0x000fce00078e0002 */
.L_x_568:
[----:B------:R-:W-:Y:S05]  /*05d0*/  BSYNC.RECONVERGENT B2 ;  /* 0x0000000000027941 */ /* 0x000fea0003800200 */
.L_x_567:
[----:B------:R-:W-:Y:S01]  /*05e0*/  FMUL R76, R0, 0.63661974668502807617 ;  /* 0x3f22f983004c7820 */ /* 0x000fe20000400000 */
[----:B------:R-:W-:Y:S01]  /*05f0*/  FMUL R75, R79, 0.63661974668502807617 ;  /* 0x3f22f9834f4b7820 */ /* 0x000fe20000400000 */
[----:B------:R-:W0:Y:S01]  /*0600*/  LDC R67, c[0x0][0x394] ;  /* 0x0000e500ff437b82 */ /* 0x000e220000000800 */
[----:B------:R-:W-:Y:S02]  /*0610*/  HFMA2 R72, -RZ, RZ, 1.666015625, -0.052093505859375 ;  /* 0x3eaaaaabff487431 */ /* 0x000fe400000001ff */
[----:B------:R-:W-:Y:S01]  /*0620*/  FADD R74, R81, 1 ;  /* 0x3f800000514a7421 */ /* 0x000fe20000000000 */
[----:B------:R-:W-:Y:S01]  /*0630*/  IMAD.MOV.U32 R3, RZ, RZ, 0x40400000 ;  /* 0x40400000ff037424 */ /* 0x000fe200078e00ff */
[----:B------:R-:W1:Y:S01]  /*0640*/  F2I.NTZ R76, R76 ;  /* 0x0000004c004c7305 */ /* 0x000e620000203100 */
[----:B------:R-:W-:Y:S01]  /*0650*/  SHF.R.U32.HI R69, RZ, 0x17, R0 ;  /* 0x00000017ff457819 */ /* 0x000fe20000011600 */
[----:B------:R-:W-:Y:S01]  /*0660*/  FMUL R73, |R74|, 3.1415927410125732422 ;  /* 0x40490fdb4a497820 */ /* 0x000fe20000400200 */
[----:B------:R-:W-:Y:S01]  /*0670*/  SHF.R.U32.HI R68, RZ, 0x17, R79 ;  /* 0x00000017ff447819 */ /* 0x000fe2000001164f */
[----:B------:R-:W-:Y:S02]  /*0680*/  BSSY.RECONVERGENT B2, `(.L_x_569) ;  /* 0x0000020000027945 */ /* 0x000fe40003800200 */
[----:B------:R-:W-:-:S02]  /*0690*/  VIADD R66, R69, 0xffffff80 ;  /* 0xffffff8045427836 */ /* 0x000fc40000000000 */
[----:B------:R-:W-:Y:S01]  /*06a0*/  FFMA R3, R72, -R3, 1 ;  /* 0x3f80000048037423 */ /* 0x000fe20000000803 */
[----:B------:R-:W2:Y:S01]  /*06b0*/  F2I.NTZ R75, R75 ;  /* 0x0000004b004b7305 */ /* 0x000ea20000203100 */
[----:B------:R-:W-:Y:S02]  /*06c0*/  LOP3.LUT R69, R69, 0x1f, RZ, 0xc0, !PT ;  /* 0x0000001f45457812 */ /* 0x000fe400078ec0ff */
[----:B------:R-:W-:Y:S01]  /*06d0*/  FFMA R72, R3, R72, 0.3333333432674407959 ;  /* 0x3eaaaaab03487423 */ /* 0x000fe20000000048 */
[----:B------:R-:W-:Y:S02]  /*06e0*/  SHF.R.U32.HI R66, RZ, 0x5, R66 ;  /* 0x00000005ff427819 */ /* 0x000fe40000011642 */
[----:B-1----:R-:W-:Y:S02]  /*06f0*/  I2FP.F32.S32 R71, R76 ;  /* 0x0000004c00477245 */ /* 0x002fe40000201400 */
[----:B------:R-:W1:Y:S01]  /*0700*/  FCHK P0, R73, 3 ;  /* 0x4040000049007902 */ /* 0x000e620000000000 */
[----:B------:R-:W-:Y:S01]  /*0710*/  FFMA R5, R72, R73, RZ ;  /* 0x0000004948057223 */ /* 0x000fe200000000ff */
[----:B------:R-:W-:-:S02]  /*0720*/  IMAD R66, R66, -0x4, R1 ;  /* 0xfffffffc42427824 */ /* 0x000fc400078e0201 */
[----:B------:R-:W-:Y:S01]  /*0730*/  FFMA R2, R71, -1.5707962512969970703, R0 ;  /* 0xbfc90fda47027823 */ /* 0x000fe20000000000 */
[----:B------:R-:W-:Y:S01]  /*0740*/  FFMA R6, R5, -3, R73 ;  /* 0xc040000005067823 */ /* 0x000fe20000000049 */
[----:B0-----:R-:W-:Y:S02]  /*0750*/  VIADDMNMX R67, R4, 0xffffffff, R67, !PT ;  /* 0xffffffff04437846 */ /* 0x001fe40007800143 */
[C---:B------:R-:W-:Y:S01]  /*0760*/  FFMA R2, R71.reuse, -7.5497894158615963534e-08, R2 ;  /* 0xb3a2216847027823 */ /* 0x040fe20000000002 */
[----:B--2---:R-:W-:Y:S01]  /*0770*/  I2FP.F32.S32 R70, R75 ;  /* 0x0000004b00467245 */ /* 0x004fe20000201400 */
[----:B------:R-:W-:Y:S01]  /*0780*/  FFMA R72, R72, R6, R5 ;  /* 0x0000000648487223 */ /* 0x000fe20000000005 */
[----:B------:R-:W-:Y:S01]  /*0790*/  VIMNMX R67, PT, PT, R18, R67, PT ;  /* 0x0000004312437248 */ /* 0x000fe20003fe0100 */
[----:B------:R-:W-:Y:S01]  /*07a0*/  FFMA R71, R71, -5.3903029534742383927e-15, R2 ;  /* 0xa7c234c547477823 */ /* 0x000fe20000000002 */
[----:B------:R-:W-:Y:S02]  /*07b0*/  VIADD R2, R68, 0xffffff80 ;  /* 0xffffff8044027836 */ /* 0x000fe40000000000 */
[----:B------:R-:W-:Y:S01]  /*07c0*/  FFMA R3, R70, -1.5707962512969970703, R79 ;  /* 0xbfc90fda46037823 */ /* 0x000fe2000000004f */
[----:B------:R-:W-:-:S02]  /*07d0*/  LOP3.LUT R68, R68, 0x1f, RZ, 0xc0, !PT ;  /* 0x0000001f44447812 */ /* 0x000fc400078ec0ff */
        /* <DEDUP_REMOVED lines=8> */
[----:B------:R-:W-:Y:S05]  /*0860*/  CALL.REL.NOINC `($__internal_10_$__cuda_sm3x_div_rn_noftz_f32_slowpath) ;  /* 0x0000005400e87944 */ /* 0x000fea0003c00000 */
[----:B------:R-:W-:-:S07]  /*0870*/  IMAD.MOV.U32 R72, RZ, RZ, R2 ;  /* 0x000000ffff487224 */ /* 0x000fce00078e0002 */
.L_x_570:
[----:B------:R-:W-:Y:S05]  /*0880*/  BSYNC.RECONVERGENT B2 ;  /* 0x0000000000027941 */ /* 0x000fea0003800200 */
.L_x_569:
[----:B------:R-:W-:Y:S01]  /*0890*/  FMUL R63, R72, 0.63661974668502807617 ;  /* 0x3f22f983483f7820 */ /* 0x000fe20000400000 */
[----:B------:R-:W-:Y:S01]  /*08a0*/  FMUL R64, R73, 0.63661974668502807617 ;  /* 0x3f22f98349407820 */ /* 0x000fe20000400000 */
[----:B------:R-:W-:Y:S01]  /*08b0*/  IMAD.MOV.U32 R61, RZ, RZ, 0x3eaaaaab ;  /* 0x3eaaaaabff3d7424 */ /* 0x000fe200078e00ff */
[----:B------:R-:W0:Y:S01]  /*08c0*/  LDCU UR4, c[0x0][0x394] ;  /* 0x00007280ff0477ac */ /* 0x000e220008000800 */
[----:B------:R-:W-:Y:S02]  /*08d0*/  IMAD.MOV.U32 R2, RZ, RZ, 0x40400000 ;  /* 0x40400000ff027424 */ /* 0x000fe400078e00ff */
[----:B------:R-:W-:Y:S01]  /*08e0*/  FMUL R62, |R81|, 3.1415927410125732422 ;  /* 0x40490fdb513e7820 */ /* 0x000fe20000400200 */
[----:B------:R-:W1:Y:S01]  /*08f0*/  F2I.NTZ R63, R63 ;  /* 0x0000003f003f7305 */ /* 0x000e620000203100 */
[----:B------:R-:W-:Y:S01]  /*0900*/  SHF.R.U32.HI R58, RZ, 0x17, R73 ;  /* 0x00000017ff3a7819 */ /* 0x000fe20000011649 */
[----:B------:R-:W-:Y:S01]  /*0910*/  FFMA R2, R61, -R2, 1 ;  /* 0x3f8000003d027423 */ /* 0x000fe20000000802 */
[----:B------:R-:W-:Y:S01]  /*0920*/  SHF.R.U32.HI R56, RZ, 0x17, R72 ;  /* 0x00000017ff387819 */ /* 0x000fe20000011648 */
[----:B------:R-:W-:Y:S02]  /*0930*/  BSSY.RECONVERGENT B2, `(.L_x_571) ;  /* 0x000001f000027945 */ /* 0x000fe40003800200 */
[----:B------:R-:W-:Y:S01]  /*0940*/  FFMA R61, R2, R61, 0.3333333432674407959 ;  /* 0x3eaaaaab023d7423 */ /* 0x000fe2000000003d */
[C---:B------:R-:W-:Y:S01]  /*0950*/  IADD3 R54, PT, PT, R56.reuse, -0x80, RZ ;  /* 0xffffff8038367810 */ /* 0x040fe20007ffe0ff */
[----:B------:R-:W2:Y:S01]  /*0960*/  F2I.NTZ R64, R64 ;  /* 0x0000004000407305 */ /* 0x000ea20000203100 */
[----:B------:R-:W-:Y:S01]  /*0970*/  LOP3.LUT R56, R56, 0x1f, RZ, 0xc0, !PT ;  /* 0x0000001f38387812 */ /* 0x000fe200078ec0ff */
[----:B------:R-:W-:Y:S01]  /*0980*/  FFMA R5, R61, R62, RZ ;  /* 0x0000003e3d057223 */ /* 0x000fe200000000ff */
[----:B------:R-:W-:-:S03]  /*0990*/  SHF.R.U32.HI R54, RZ, 0x5, R54 ;  /* 0x00000005ff367819 */ /* 0x000fc60000011636 */
[----:B------:R-:W-:Y:S01]  /*09a0*/  FFMA R6, R5, -3, R62 ;  /* 0xc040000005067823 */ /* 0x000fe2000000003e */
[----:B-1----:R-:W-:Y:S01]  /*09b0*/  I2FP.F32.S32 R59, R63 ;  /* 0x0000003f003b7245 */ /* 0x002fe20000201400 */
[----:B------:R-:W1:Y:S01]  /*09c0*/  FCHK P0, R62, 3 ;  /* 0x404000003e007902 */ /* 0x000e620000000000 */
[----:B0-----:R-:W-:Y:S01]  /*09d0*/  VIMNMX R57, PT, PT, R4, UR4, !PT ;  /* 0x0000000404397c48 */ /* 0x001fe2000ffe0100 */
[----:B------:R-:W-:Y:S01]  /*09e0*/  FFMA R61, R61, R6, R5 ;  /* 0x000000063d3d7223 */ /* 0x000fe20000000005 */
[----:B------:R-:W-:Y:S02]  /*09f0*/  IMAD R54, R54, -0x4, R1 ;  /* 0xfffffffc36367824 */ /* 0x000fe400078e0201 */
[C---:B------:R-:W-:Y:S01]  /*0a00*/  FFMA R2, R59.reuse, -1.5707962512969970703, R72 ;  /* 0xbfc90fda3b027823 */ /* 0x040fe20000000048 */
[----:B------:R-:W-:Y:S02]  /*0a10*/  VIMNMX R57, PT, PT, R18, R57, PT ;  /* 0x0000003912397248 */ /* 0x000fe40003fe0100 */
[----:B--2---:R-:W-:Y:S01]  /*0a20*/  I2FP.F32.S32 R60, R64 ;  /* 0x00000040003c7245 */ /* 0x004fe20000201400 */
[----:B------:R-:W-:-:S04]  /*0a30*/  FFMA R2, R59, -7.5497894158615963534e-08, R2 ;  /* 0xb3a221683b027823 */ /* 0x000fc80000000002 */
        /* <DEDUP_REMOVED lines=14> */
.L_x_572:
[----:B------:R-:W-:Y:S05]  /*0b20*/  BSYNC.RECONVERGENT B2 ;  /* 0x0000000000027941 */ /* 0x000fea0003800200 */
.L_x_571:
        /* <DEDUP_REMOVED lines=25> */
[C---:B------:R-:W-:Y:S02]  /*0cc0*/  FFMA R2, R3.reuse, -7.5497894158615963534e-08, R2 ;  /* 0xb3a2216803027823 */ /* 0x040fe40000000002 */
[----:B------:R-:W-:Y:S02]  /*0cd0*/  FFMA R5, R6, -1.5707962512969970703, R61 ;  /* 0xbfc90fda06057823 */ /* 0x000fe4000000003d */
[----:B------:R-:W-:Y:S01]  /*0ce0*/  FFMA R48, R3, -5.3903029534742383927e-15, R2 ;  /* 0xa7c234c503307823 */ /* 0x000fe20000000002 */
[----:B------:R-:W-:Y:S01]  /*0cf0*/  VIADD R2, R42, 0xffffff80 ;  /* 0xffffff802a027836 */ /* 0x000fe20000000000 */
[----:B0-----:R-:W-:Y:S01]  /*0d00*/  VIADDMNMX R3, R4, 0x1, R9, !PT ;  /* 0x0000000104037846 */ /* 0x001fe20007800109 */
[----:B------:R-:W-:Y:S01]  /*0d10*/  FFMA R5, R6, -7.5497894158615963534e-08, R5 ;  /* 0xb3a2216806057823 */ /* 0x000fe20000000005 */
[----:B------:R-:W-:Y:S02]  /*0d20*/  LOP3.LUT R42, R42, 0x1f, RZ, 0xc0, !PT ;  /* 0x0000001f2a2a7812 */ /* 0x000fe400078ec0ff */
[----:B------:R-:W-:Y:S01]  /*0d30*/  SHF.R.U32.HI R2, RZ, 0x5, R2 ;  /* 0x00000005ff027819 */ /* 0x000fe20000011602 */
[----:B------:R-:W-:Y:S01]  /*0d40*/  FFMA R43, R6, -5.3903029534742383927e-15, R5 ;  /* 0xa7c234c5062b7823 */ /* 0x000fe20000000005 */
[----:B------:R-:W-:-:S03]  /*0d50*/  VIMNMX R40, PT, PT, R18, R3, PT ;  /* 0x0000000312287248 */ /* 0x000fc60003fe0100 */
[----:B------:R-:W-:Y:S01]  /*0d60*/  IMAD R39, R2, -0x4, R1 ;  /* 0xfffffffc02277824 */ /* 0x000fe200078e0201 */
[----:B-1----:R-:W-:Y:S06]  /*0d70*/  @!P0 BRA `(.L_x_574) ;  /* 0x0000000000148947 */ /* 0x002fec0003800000 */
[----:B------:R-:W-:Y:S01]  /*0d80*/  IMAD.MOV.U32 R3, RZ, RZ, R50 ;  /* 0x000000ffff037224 */ /* 0x000fe200078e0032 */
[----:B------:R-:W-:Y:S01]  /*0d90*/  MOV R84, 0xdc0 ;  /* 0x00000dc000547802 */ /* 0x000fe20000000f00 */
[----:B------:R-:W-:-:S07]  /*0da0*/  IMAD.MOV.U32 R2, RZ, RZ, 0x40400000 ;  /* 0x40400000ff027424 */ /* 0x000fce00078e00ff */
[----:B------:R-:W-:Y:S05]  /*0db0*/  CALL.REL.NOINC `($__internal_10_$__cuda_sm3x_div_rn_noftz_f32_slowpath) ;  /* 0x0000005000947944 */ /* 0x000fea0003c00000 */
[----:B------:R-:W-:-:S07]  /*0dc0*/  MOV R49, R2 ;  /* 0x0000000200317202 */ /* 0x000fce0000000f00 */
.L_x_574:
[----:B------:R-:W-:Y:S05]  /*0dd0*/  BSYNC.RECONVERGENT B2 ;  /* 0x0000000000027941 */ /* 0x000fea0003800200 */
.L_x_573:
        /* <DEDUP_REMOVED lines=38> */
[----:B------:R-:W-:Y:S01]  /*1040*/  MOV R84, 0x1070 ;  /* 0x0000107000547802 */ /* 0x000fe20000000f00 */
[----:B------:R-:W-:-:S07]  /*1050*/  IMAD.MOV.U32 R2, RZ, RZ, 0x40400000 ;  /* 0x40400000ff027424 */ /* 0x000fce00078e00ff */
[----:B------:R-:W-:Y:S05]  /*1060*/  CALL.REL.NOINC `($__internal_10_$__cuda_sm3x_div_rn_noftz_f32_slowpath) ;  /* 0x0000004c00e87944 */ /* 0x000fea0003c00000 */
[----:B------:R-:W-:-:S07]  /*1070*/  IMAD.MOV.U32 R33, RZ, RZ, R2 ;  /* 0x000000ffff217224 */ /* 0x000fce00078e0002 */
.L_x_576:
[----:B------:R-:W-:Y:S05]  /*1080*/  BSYNC.RECONVERGENT B2 ;  /* 0x0000000000027941 */ /* 0x000fea0003800200 */
.L_x_575:
        /* <DEDUP_REMOVED lines=13> */
[C---:B------:R-:W-:Y:S01]  /*1160*/  VIADD R14, R16.reuse, 0xffffff80 ;  /* 0xffffff80100e7836 */ /* 0x040fe20000000000 */
[----:B------:R-:W2:Y:S01]  /*1170*/  F2I.NTZ R24, R24 ;  /* 0x0000001800187305 */ /* 0x000ea20000203100 */
[----:B------:R-:W-:Y:S01]  /*1180*/  LOP3.LUT R16, R16, 0x1f, RZ, 0xc0, !PT ;  /* 0x0000001f10107812 */ /* 0x000fe200078ec0ff */
[----:B------:R-:W-:-:S02]  /*1190*/  FFMA R21, R2, R23, RZ ;  /* 0x0000001702157223 */ /* 0x000fc400000000ff */
[----:B------:R-:W-:Y:S02]  /*11a0*/  SHF.R.U32.HI R14, RZ, 0x5, R14 ;  /* 0x00000005ff0e7819 */ /* 0x000fe4000001160e */
[----:B------:R-:W-:Y:S01]  /*11b0*/  FFMA R5, R21, -3, R23 ;  /* 0xc040000015057823 */ /* 0x000fe20000000017 */
[----:B-1----:R-:W-:Y:S01]  /*11c0*/  I2FP.F32.S32 R20, R25 ;  /* 0x0000001900147245 */ /* 0x002fe20000201400 */
[----:B------:R-:W1:Y:S01]  /*11d0*/  FCHK P0, R23, 3 ;  /* 0x4040000017007902 */ /* 0x000e620000000000 */
[----:B------:R-:W-:Y:S02]  /*11e0*/  IMAD R14, R14, -0x4, R1 ;  /* 0xfffffffc0e0e7824 */ /* 0x000fe400078e0201 */
[----:B------:R-:W-:Y:S01]  /*11f0*/  FFMA R21, R2, R5, R21 ;  /* 0x0000000502157223 */ /* 0x000fe20000000015 */
[----:B------:R-:W-:Y:S01]  /*1200*/  IADD3 R2, PT, PT, R17, -0x80, RZ ;  /* 0xffffff8011027810 */ /* 0x000fe20007ffe0ff */
[----:B------:R-:W-:Y:S01]  /*1210*/  FFMA R3, R20, -1.5707962512969970703, R35 ;  /* 0xbfc90fda14037823 */ /* 0x000fe20000000023 */
[----:B0-----:R-:W-:-:S02]  /*1220*/  VIADDMNMX R5, R4, 0x3, R7, !PT ;  /* 0x0000000304057846 */ /* 0x001fc40007800107 */
[----:B--2---:R-:W-:Y:S01]  /*1230*/  I2FP.F32.S32 R6, R24 ;  /* 0x0000001800067245 */ /* 0x004fe20000201400 */
[----:B------:R-:W-:Y:S01]  /*1240*/  FFMA R3, R20, -7.5497894158615963534e-08, R3 ;  /* 0xb3a2216814037823 */ /* 0x000fe20000000003 */
[----:B------:R-:W-:Y:S02]  /*1250*/  SHF.R.U32.HI R2, RZ, 0x5, R2 ;  /* 0x00000005ff027819 */ /* 0x000fe40000011602 */
        /* <DEDUP_REMOVED lines=11> */
[----:B------:R-:W-:Y:S05]  /*1310*/  CALL.REL.NOINC `($__internal_10_$__cuda_sm3x_div_rn_noftz_f32_slowpath) ;  /* 0x0000004c003c7944 */ /* 0x000fea0003c00000 */
[----:B------:R-:W-:-:S07]  /*1320*/  IMAD.MOV.U32 R21, RZ, RZ, R2 ;  /* 0x000000ffff157224 */ /* 0x000fce00078e0002 */
.L_x_578:
[----:B------:R-:W-:Y:S05]  /*1330*/  BSYNC.RECONVERGENT B2 ;  /* 0x0000000000027941 */ /* 0x000fea0003800200 */
.L_x_577:
[----:B------:R-:W-:Y:S01]  /*1340*/  FMUL R13, R23, 0.63661974668502807617 ;  /* 0x3f22f983170d7820 */ /* 0x000fe20000400000 */
[----:B------:R-:W-:Y:S01]  /*1350*/  FMUL R12, R21, 0.63661974668502807617 ;  /* 0x3f22f983150c7820 */ /* 0x000fe20000400000 */
[----:B------:R-:W-:Y:S01]  /*1360*/  SHF.R.U32.HI R9, RZ, 0x17, R23 ;  /* 0x00000017ff097819 */ /* 0x000fe20000011617 */
[----:B------:R-:W-:Y:S01]  /*1370*/  IMAD.MOV.U32 R91, RZ, RZ, RZ ;  /* 0x000000ffff5b7224 */ /* 0x000fe200078e00ff */
[----:B------:R-:W-:Y:S01]  /*1380*/  SHF.R.U32.HI R8, RZ, 0x17, R21 ;  /* 0x00000017ff087819 */ /* 0x000fe20000011615 */
[----:B------:R-:W0:Y:S01]  /*1390*/  LDCU.64 UR8, c[0x0][0x358] ;  /* 0x00006b00ff0877ac */ /* 0x000e220008000a00 */
[----:B------:R-:W1:Y:S01]  /*13a0*/  F2I.NTZ R13, R13 ;  /* 0x0000000d000d7305 */ /* 0x000e620000203100 */
[C---:B------:R-:W-:Y:S01]  /*13b0*/  VIADD R4, R9.reuse, 0xffffff80 ;  /* 0xffffff8009047836 */ /* 0x040fe20000000000 */
[----:B------:R-:W-:Y:S01]  /*13c0*/  LOP3.LUT R9, R9, 0x1f, RZ, 0xc0, !PT ;  /* 0x0000001f09097812 */ /* 0x000fe200078ec0ff */
[C---:B------:R-:W-:Y:S01]  /*13d0*/  VIADD R6, R8.reuse, 0xffffff80 ;  /* 0xffffff8008067836 */ /* 0x040fe20000000000 */
[----:B------:R-:W-:Y:S01]  /*13e0*/  LOP3.LUT R8, R8, 0x1f, RZ, 0xc0, !PT ;  /* 0x0000001f08087812 */ /* 0x000fe200078ec0ff */
[----:B------:R-:W-:-:S03]  /*13f0*/  UMOV UR6, 0xfffffffe ;  /* 0xfffffffe00067882 */ /* 0x000fc60000000000 */
[----:B------:R-:W2:Y:S01]  /*1400*/  F2I.NTZ R12, R12 ;  /* 0x0000000c000c7305 */ /* 0x000ea20000203100 */
[----:B------:R-:W-:-:S05]  /*1410*/  SHF.R.U32.HI R6, RZ, 0x5, R6 ;  /* 0x00000005ff067819 */ /* 0x000fca0000011606 */
        /* <DEDUP_REMOVED lines=11> */
.L_x_665:
        /* <DEDUP_REMOVED lines=9> */
[----:B------:R-:W-:Y:S02]  /*1560*/  HFMA2 R2, -RZ, RZ, 1.666015625, -0.052093505859375 ;  /* 0x3eaaaaabff027431 */ /* 0x000fe400000001ff */
[----:B------:R-:W-:Y:S01]  /*1570*/  FMUL R4, |R3|, 3.1415927410125732422 ;  /* 0x40490fdb03047820 */ /* 0x000fe20000400200 */
[----:B------:R-:W-:Y:S01]  /*1580*/  IMAD.MOV.U32 R5, RZ, RZ, 0x40400000 ;  /* 0x40400000ff057424 */ /* 0x000fe200078e00ff */
[----:B------:R-:W-:Y:S02]  /*1590*/  BSSY.RECONVERGENT B3, `(.L_x_581) ;  /* 0x000000d000037945 */ /* 0x000fe40003800200 */
[----:B------:R-:W0:Y:S01]  /*15a0*/  FCHK P0, R4, 3 ;  /* 0x4040000004007902 */ /* 0x000e220000000000 */
        /* <DEDUP_REMOVED lines=9> */
[----:B------:R-:W-:Y:S05]  /*1640*/  CALL.REL.NOINC `($__internal_10_$__cuda_sm3x_div_rn_noftz_f32_slowpath) ;  /* 0x0000004800707944 */ /* 0x000fea0003c00000 */
[----:B------:R-:W-:-:S07]  /*1650*/  IMAD.MOV.U32 R46, RZ, RZ, R2 ;  /* 0x000000ffff2e7224 */ /* 0x000fce00078e0002 */
.L_x_582:
[----:B------:R-:W-:Y:S05]  /*1660*/  BSYNC.RECONVERGENT B3 ;  /* 0x0000000000037941 */ /* 0x000fea0003800200 */
.L_x_581:
        /* <DEDUP_REMOVED lines=20> */
.L_x_585:
[----:B0-----:R-:W-:Y:S01]  /*17b0*/  IMAD.U32 R2, RZ, RZ, UR10 ;  /* 0x0000000aff027e24 */ /* 0x001fe2000f8e00ff */
[----:B------:R-:W-:-:S05]  /*17c0*/  MOV R3, UR11 ;  /* 0x0000000b00037c02 */ /* 0x000fca0008000f00 */
        /* <DEDUP_REMOVED lines=9> */
[----:B0-----:R-:W-:Y:S01]  /*1860*/  VIADD R5, R5, 0x4 ;  /* 0x0000000405057836 */ /* 0x001fe20000000000 */
        /* <DEDUP_REMOVED lines=27> */
.L_x_584:
[----:B------:R-:W-:Y:S05]  /*1a20*/  BSYNC.RECONVERGENT B0 ;  /* 0x0000000000007941 */ /* 0x000fea0003800200 */
.L_x_583:
        /* <DEDUP_REMOVED lines=28> */
[----:B------:R-:W-:Y:S05]  /*1bf0*/  CALL.REL.NOINC `($__internal_10_$__cuda_sm3x_div_rn_noftz_f32_slowpath) ;  /* 0x0000004400047944 */ /* 0x000fea0003c00000 */
[----:B------:R-:W-:-:S07]  /*1c00*/  IMAD.MOV.U32 R5, RZ, RZ, R2 ;  /* 0x000000ffff057224 */ /* 0x000fce00078e0002 */
.L_x_587:
[----:B------:R-:W-:Y:S05]  /*1c10*/  BSYNC.RECONVERGENT B3 ;  /* 0x0000000000037941 */ /* 0x000fea0003800200 */
.L_x_586:
        /* <DEDUP_REMOVED lines=18> */
.L_x_590:
        /* <DEDUP_REMOVED lines=37> */
.L_x_589:
[----:B------:R-:W-:Y:S05]  /*1f90*/  BSYNC.RECONVERGENT B0 ;  /* 0x0000000000007941 */ /* 0x000fea0003800200 */
.L_x_588:
[----:B------:R-:W-:Y:S01]  /*1fa0*/  LOP3.LUT R84, R47, 0x1, RZ, 0xc0, !PT ;  /* 0x000000012f547812 */ /* 0x000fe200078ec0ff */
[----:B------:R-:W-:Y:S02]  /*1fb0*/  IMAD.MOV.U32 R2, RZ, RZ, 0x37cbac00 ;  /* 0x37cbac00ff027424 */ /* 0x000fe400078e00ff */
[----:B------:R-:W-:Y:S01]  /*1fc0*/  FMUL R3, R4, R4 ;  /* 0x0000000404037220 */ /* 0x000fe20000400000 */
[----:B------:R-:W-:Y:S01]  /*1fd0*/  IMAD.MOV.U32 R86, RZ, RZ, 0x3effffff ;  /* 0x3effffffff567424 */ /* 0x000fe200078e00ff */
[----:B------:R-:W-:Y:S01]  /*1fe0*/  ISETP.NE.U32.AND P0, PT, R84, 0x1, PT ;  /* 0x000000015400780c */ /* 0x000fe20003f05070 */
[----:B------:R-:W-:Y:S01]  /*1ff0*/  BSSY.RECONVERGENT B3, `(.L_x_591) ;  /* 0x0000018000037945 */ /* 0x000fe20003800200 */
[----:B------:R-:W-:Y:S01]  /*2000*/  FFMA R2, R3, R2, -0.0013887860113754868507 ;  /* 0xbab607ed03027423 */ /* 0x000fe20000000002 */
[----:B------:R-:W-:Y:S02]  /*2010*/  MOV R84, 0x3d2aaabb ;  /* 0x3d2aaabb00547802 */ /* 0x000fe40000000f00 */
[----:B------:R-:W-:-:S02]  /*2020*/  FSEL R86, -R86, -0.16666662693023681641, !P0 ;  /* 0xbe2aaaa856567808 */ /* 0x000fc40004000100 */
[----:B------:R-:W-:Y:S02]  /*2030*/  FSEL R2, R2, -0.00019574658654164522886, !P0 ;  /* 0xb94d415302027808 */ /* 0x000fe40004000000 */
[----:B------:R-:W-:Y:S02]  /*2040*/  FSEL R84, R84, 0.0083327032625675201416, !P0 ;  /* 0x3c0885e454547808 */ /* 0x000fe40004000000 */
[----:B------:R-:W-:Y:S02]  /*2050*/  LOP3.LUT P1, RZ, R47, 0x2, RZ, 0xc0, !PT ;  /* 0x000000022fff7812 */ /* 0x000fe4000782c0ff */
[----:B------:R-:W0:Y:S01]  /*2060*/  MUFU.RCP R47, R46 ;  /* 0x0000002e002f7308 */ /* 0x000e220000001000 */
[----:B------:R-:W-:Y:S01]  /*2070*/  FFMA R84, R3, R2, R84 ;  /* 0x0000000203547223 */ /* 0x000fe20000000054 */
[----:B------:R-:W-:-:S03]  /*2080*/  FSEL R2, R4, 1, P0 ;  /* 0x3f80000004027808 */ /* 0x000fc60000000000 */
[C---:B------:R-:W-:Y:S02]  /*2090*/  FFMA R84, R3.reuse, R84, R86 ;  /* 0x0000005403547223 */ /* 0x040fe40000000056 */
[----:B------:R-:W-:-:S04]  /*20a0*/  FFMA R3, R3, R2, RZ ;  /* 0x0000000203037223 */ /* 0x000fc800000000ff */
[----:B------:R-:W-:-:S04]  /*20b0*/  FFMA R3, R3, R84, R2 ;  /* 0x0000005403037223 */ /* 0x000fc80000000002 */
[----:B------:R-:W-:Y:S01]  /*20c0*/  @P1 FADD R3, RZ, -R3 ;  /* 0x80000003ff031221 */ /* 0x000fe20000000000 */
[----:B0-----:R-:W-:-:S03]  /*20d0*/  FFMA R2, R47, -R46, 1 ;  /* 0x3f8000002f027423 */ /* 0x001fc6000000082e */
[----:B------:R-:W0:Y:S01]  /*20e0*/  FCHK P0, R3, R46 ;  /* 0x0000002e03007302 */ /* 0x000e220000000000 */
[----:B------:R-:W-:-:S04]  /*20f0*/  FFMA R2, R47, R2, R47 ;  /* 0x000000022f027223 */ /* 0x000fc8000000002f */
[----:B------:R-:W-:-:S04]  /*2100*/  FFMA R47, R3, R2, RZ ;  /* 0x00000002032f7223 */ /* 0x000fc800000000ff */
[----:B------:R-:W-:-:S04]  /*2110*/  FFMA R4, R47, -R46, R3 ;  /* 0x8000002e2f047223 */ /* 0x000fc80000000003 */
[----:B------:R-:W-:Y:S01]  /*2120*/  FFMA R2, R2, R4, R47 ;  /* 0x0000000402027223 */ /* 0x000fe2000000002f */
[----:B0-----:R-:W-:Y:S06]  /*2130*/  @!P0 BRA `(.L_x_592) ;  /* 0x00000000000c8947 */ /* 0x001fec0003800000 */
[----:B------:R-:W-:Y:S01]  /*2140*/  IMAD.MOV.U32 R2, RZ, RZ, R46 ;  /* 0x000000ffff027224 */ /* 0x000fe200078e002e */
[----:B------:R-:W-:-:S07]  /*2150*/  MOV R84, 0x2170 ;  /* 0x0000217000547802 */ /* 0x000fce0000000f00 */
[----:B------:R-:W-:Y:S05]  /*2160*/  CALL.REL.NOINC `($__internal_10_$__cuda_sm3x_div_rn_noftz_f32_slowpath) ;  /* 0x0000003c00a87944 */ /* 0x000fea0003c00000 */
.L_x_592:
[----:B------:R-:W-:Y:S05]  /*2170*/  BSYNC.RECONVERGENT B3 ;  /* 0x0000000000037941 */ /* 0x000fea0003800200 */
.L_x_591:
[----:B------:R-:W-:-:S07]  /*2180*/  FMUL R5, R2, R5 ;  /* 0x0000000502057220 */ /* 0x000fce0000400000 */
.L_x_580:
[----:B------:R-:W-:Y:S05]  /*2190*/  BSYNC.RECONVERGENT B2 ;  /* 0x0000000000027941 */ /* 0x000fea0003800200 */
.L_x_579:
        /* <DEDUP_REMOVED lines=17> */
.L_x_597:
        /* <DEDUP_REMOVED lines=33> */
.L_x_596:
[----:B------:R-:W-:Y:S05]  /*24c0*/  BSYNC.RECONVERGENT B0 ;  /* 0x0000000000007941 */ /* 0x000fea0003800200 */
.L_x_595:
[----:B------:R-:W-:Y:S01]  /*24d0*/  LOP3.LUT R3, R85, 0x1, RZ, 0xc0, !PT ;  /* 0x0000000155037812 */ /* 0x000fe200078ec0ff */
[----:B------:R-:W-:Y:S01]  /*24e0*/  FMUL R2, R84, R84 ;  /* 0x0000005454027220 */ /* 0x000fe20000400000 */
[----:B------:R-:W-:Y:S01]  /*24f0*/  MOV R4, 0x37cbac00 ;  /* 0x37cbac0000047802 */ /* 0x000fe20000000f00 */
[----:B------:R-:W-:Y:S01]  /*2500*/  IMAD.MOV.U32 R46, RZ, RZ, 0x3d2aaabb ;  /* 0x3d2aaabbff2e7424 */ /* 0x000fe200078e00ff */
[----:B------:R-:W-:Y:S01]  /*2510*/  ISETP.NE.U32.AND P1, PT, R3, 0x1, PT ;  /* 0x000000010300780c */ /* 0x000fe20003f25070 */
[----:B------:R-:W-:Y:S01]  /*2520*/  IMAD.MOV.U32 R86, RZ, RZ, 0x3effffff ;  /* 0x3effffffff567424 */ /* 0x000fe200078e00ff */
[----:B------:R-:W-:Y:S01]  /*2530*/  FSETP.GE.AND P2, PT, |R79|, 105615, PT ;  /* 0x47ce47804f00780b */ /* 0x000fe20003f46200 */
[----:B------:R-:W-:Y:S01]  /*2540*/  FFMA R3, R2, R4, -0.0013887860113754868507 ;  /* 0xbab607ed02037423 */ /* 0x000fe20000000004 */
[----:B------:R-:W-:Y:S01]  /*2550*/  FSEL R47, R46, 0.0083327032625675201416, !P1 ;  /* 0x3c0885e42e2f7808 */ /* 0x000fe20004800000 */
[----:B------:R-:W-:Y:S01]  /*2560*/  BSSY.RECONVERGENT B0, `(.L_x_598) ;  /* 0x0000034000007945 */ /* 0x000fe20003800200 */
[----:B------:R-:W-:-:S02]  /*2570*/  LOP3.LUT P0, RZ, R85, 0x2, RZ, 0xc0, !PT ;  /* 0x0000000255ff7812 */ /* 0x000fc4000780c0ff */
[----:B------:R-:W-:Y:S02]  /*2580*/  FSEL R3, R3, -0.00019574658654164522886, !P1 ;  /* 0xb94d415303037808 */ /* 0x000fe40004800000 */
[----:B------:R-:W-:Y:S02]  /*2590*/  FSEL R85, -R86, -0.16666662693023681641, !P1 ;  /* 0xbe2aaaa856557808 */ /* 0x000fe40004800100 */
[----:B------:R-:W-:Y:S01]  /*25a0*/  SEL R88, R75, RZ, !P2 ;  /* 0x000000ff4b587207 */ /* 0x000fe20005000000 */
[----:B------:R-:W-:Y:S01]  /*25b0*/  FFMA R3, R2, R3, R47 ;  /* 0x0000000302037223 */ /* 0x000fe2000000002f */
[----:B------:R-:W-:Y:S02]  /*25c0*/  FSEL R47, R84, 1, P1 ;  /* 0x3f800000542f7808 */ /* 0x000fe40000800000 */
[----:B------:R-:W-:Y:S01]  /*25d0*/  FSETP.EQ.OR P1, PT, |R79|, +INF , !P2 ;  /* 0x7f8000004f00780b */ /* 0x000fe20005722600 */
[C---:B------:R-:W-:Y:S02]  /*25e0*/  FFMA R3, R2.reuse, R3, R85 ;  /* 0x0000000302037223 */ /* 0x040fe40000000055 */
        /* <DEDUP_REMOVED lines=10> */
.L_x_600:
        /* <DEDUP_REMOVED lines=33> */
.L_x_599:
[----:B------:R-:W-:Y:S05]  /*28a0*/  BSYNC.RECONVERGENT B0 ;  /* 0x0000000000007941 */ /* 0x000fea0003800200 */
.L_x_598:
        /* <DEDUP_REMOVED lines=25> */
[----:B0-----:R-:W-:Y:S05]  /*2a40*/  CALL.REL.NOINC `($__internal_10_$__cuda_sm3x_div_rn_noftz_f32_slowpath) ;  /* 0x0000003400707944 */ /* 0x001fea0003c00000 */
[----:B------:R-:W-:-:S07]  /*2a50*/  IMAD.MOV.U32 R4, RZ, RZ, R2 ;  /* 0x000000ffff047224 */ /* 0x000fce00078e0002 */
.L_x_602:
[----:B------:R-:W-:Y:S05]  /*2a60*/  BSYNC.RECONVERGENT B3 ;  /* 0x0000000000037941 */ /* 0x000fea0003800200 */
.L_x_601:
        /* <DEDUP_REMOVED lines=9> */
[----:B------:R-:W-:Y:S01]  /*2b00*/  MOV R3, R47 ;  /* 0x0000002f00037202 */ /* 0x000fe20000000f00 */
[----:B------:R-:W-:Y:S01]  /*2b10*/  IMAD.MOV.U32 R2, RZ, RZ, R0 ;  /* 0x000000ffff027224 */ /* 0x000fe200078e0000 */
[----:B------:R-:W-:-:S07]  /*2b20*/  MOV R84, 0x2b40 ;  /* 0x00002b4000547802 */ /* 0x000fce0000000f00 */
[----:B0-----:R-:W-:Y:S05]  /*2b30*/  CALL.REL.NOINC `($__internal_10_$__cuda_sm3x_div_rn_noftz_f32_slowpath) ;  /* 0x0000003400347944 */ /* 0x001fea0003c00000 */
.L_x_604:
[----:B------:R-:W-:Y:S05]  /*2b40*/  BSYNC.RECONVERGENT B3 ;  /* 0x0000000000037941 */ /* 0x000fea0003800200 */
.L_x_603:
[----:B------:R-:W-:-:S07]  /*2b50*/  FMUL R4, R2, R4 ;  /* 0x0000000402047220 */ /* 0x000fce0000400000 */
.L_x_594:
[----:B------:R-:W-:Y:S05]  /*2b60*/  BSYNC.RECONVERGENT B2 ;  /* 0x0000000000027941 */ /* 0x000fea0003800200 */
.L_x_593:
        /* <DEDUP_REMOVED lines=11> */
[----:B------:R-:W2:Y:S01]  /*2c20*/  LDG.E.U16 R2, desc[UR8][R2.64] ;  /* 0x0000000802027981 */ /* 0x000ea2000c1e1500 */
[----:B------:R-:W-:Y:S01]  /*2c30*/  FSETP.GEU.AND P0, PT, |R74|, 9.9999997473787516356e-05, PT ;  /* 0x38d1b7174a00780b */ /* 0x000fe20003f0e200 */
[----:B------:R-:W-:Y:S01]  /*2c40*/  FMUL R4, R4, R5 ;  /* 0x0000000504047220 */ /* 0x000fe20000400000 */
[----:B------:R-:W-:Y:S02]  /*2c50*/  BSSY.RECONVERGENT B2, `(.L_x_605) ;  /* 0x000009e000027945 */ /* 0x000fe40003800200 */
[----:B------:R-:W-:Y:S02]  /*2c60*/  FSETP.GEU.OR P0, PT, |R74|, 3, !P0 ;  /* 0x404000004a00780b */ /* 0x000fe4000470e600 */
[----:B--2---:R-:W-:-:S05]  /*2c70*/  I2FP.F32.U32 R84, R2 ;  /* 0x0000000200547245 */ /* 0x004fca0000201000 */
[----:B------:R-:W-:Y:S01]  /*2c80*/  FFMA R91, R4, R84, R91 ;  /* 0x00000054045b7223 */ /* 0x000fe2000000005b */
[----:B------:R-:W-:-:S05]  /*2c90*/  FSET.BF.LT.AND R4, |R74|, 3, PT ;  /* 0x404000004a04780a */ /* 0x000fca0003801200 */
        /* <DEDUP_REMOVED lines=13> */
.L_x_609:
        /* <DEDUP_REMOVED lines=33> */
.L_x_608:
[----:B------:R-:W-:Y:S05]  /*2f80*/  BSYNC.RECONVERGENT B0 ;  /* 0x0000000000007941 */ /* 0x000fea0003800200 */
.L_x_607:
[----:B------:R-:W-:Y:S01]  /*2f90*/  LOP3.LUT R2, R86, 0x1, RZ, 0xc0, !PT ;  /* 0x0000000156027812 */ /* 0x000fe200078ec0ff */
[----:B------:R-:W-:Y:S01]  /*2fa0*/  FMUL R3, R90, R90 ;  /* 0x0000005a5a037220 */ /* 0x000fe20000400000 */
[----:B------:R-:W-:Y:S01]  /*2fb0*/  MOV R84, 0x37cbac00 ;  /* 0x37cbac0000547802 */ /* 0x000fe20000000f00 */
[----:B------:R-:W-:Y:S01]  /*2fc0*/  IMAD.MOV.U32 R85, RZ, RZ, 0x3d2aaabb ;  /* 0x3d2aaabbff557424 */ /* 0x000fe200078e00ff */
[----:B------:R-:W-:Y:S01]  /*2fd0*/  ISETP.NE.U32.AND P1, PT, R2, 0x1, PT ;  /* 0x000000010200780c */ /* 0x000fe20003f25070 */
[----:B------:R-:W-:Y:S01]  /*2fe0*/  BSSY.RECONVERGENT B0, `(.L_x_610) ;  /* 0x0000039000007945 */ /* 0x000fe20003800200 */
[----:B------:R-:W-:Y:S01]  /*2ff0*/  LOP3.LUT P0, RZ, R86, 0x2, RZ, 0xc0, !PT ;  /* 0x0000000256ff7812 */ /* 0x000fe2000780c0ff */
[----:B------:R-:W-:Y:S01]  /*3000*/  FFMA R2, R3, R84, -0.0013887860113754868507 ;  /* 0xbab607ed03027423 */ /* 0x000fe20000000054 */
[----:B------:R-:W-:Y:S01]  /*3010*/  FSEL R4, R85, 0.0083327032625675201416, !P1 ;  /* 0x3c0885e455047808 */ /* 0x000fe20004800000 */
[----:B------:R-:W-:Y:S01]  /*3020*/  IMAD.MOV.U32 R86, RZ, RZ, 0x3effffff ;  /* 0x3effffffff567424 */ /* 0x000fe200078e00ff */
[----:B------:R-:W-:-:S02]  /*3030*/  FSETP.GE.AND P2, PT, |R72|, 105615, PT ;  /* 0x47ce47804800780b */ /* 0x000fc40003f46200 */
[----:B------:R-:W-:Y:S02]  /*3040*/  FSEL R2, R2, -0.00019574658654164522886, !P1 ;  /* 0xb94d415302027808 */ /* 0x000fe40004800000 */
[----:B------:R-:W-:-:S03]  /*3050*/  FSEL R90, R90, 1, P1 ;  /* 0x3f8000005a5a7808 */ /* 0x000fc60000800000 */
        /* <DEDUP_REMOVED lines=14> */
[----:B0-----:R-:W-:Y:S01]  /*3140*/  IMAD.MOV.U32 R89, RZ, RZ, RZ ;  /* 0x000000ffff597224 */ /* 0x001fe200078e00ff */
[----:B------:R-:W-:-:S07]  /*3150*/  LOP3.LUT R87, R87, 0x80000000, RZ, 0xfc, !PT ;  /* 0x8000000057577812 */ /* 0x000fce00078efcff */
.L_x_612:
        /* <DEDUP_REMOVED lines=33> */
.L_x_611:
[----:B------:R-:W-:Y:S05]  /*3370*/  BSYNC.RECONVERGENT B0 ;  /* 0x0000000000007941 */ /* 0x000fea0003800200 */
.L_x_610:
        /* <DEDUP_REMOVED lines=23> */
[----:B------:R-:W-:Y:S02]  /*34f0*/  MOV R2, R72 ;  /* 0x0000004800027202 */ /* 0x000fe40000000f00 */
[----:B------:R-:W-:-:S07]  /*3500*/  MOV R84, 0x3520 ;  /* 0x0000352000547802 */ /* 0x000fce0000000f00 */
[----:B------:R-:W-:Y:S05]  /*3510*/  CALL.REL.NOINC `($__internal_10_$__cuda_sm3x_div_rn_noftz_f32_slowpath) ;  /* 0x0000002800bc7944 */ /* 0x000fea0003c00000 */
[----:B------:R-:W-:-:S07]  /*3520*/  IMAD.MOV.U32 R4, RZ, RZ, R2 ;  /* 0x000000ffff047224 */ /* 0x000fce00078e0002 */
.L_x_614:
[----:B------:R-:W-:Y:S05]  /*3530*/  BSYNC.RECONVERGENT B3 ;  /* 0x0000000000037941 */ /* 0x000fea0003800200 */
.L_x_613:
        /* <DEDUP_REMOVED lines=12> */
[----:B------:R-:W-:Y:S05]  /*3600*/  CALL.REL.NOINC `($__internal_10_$__cuda_sm3x_div_rn_noftz_f32_slowpath) ;  /* 0x0000002800807944 */ /* 0x000fea0003c00000 */
.L_x_616:
[----:B------:R-:W-:Y:S05]  /*3610*/  BSYNC.RECONVERGENT B3 ;  /* 0x0000000000037941 */ /* 0x000fea0003800200 */
.L_x_615:
[----:B------:R-:W-:-:S07]  /*3620*/  FMUL R4, R2, R4 ;  /* 0x0000000402047220 */ /* 0x000fce0000400000 */
.L_x_606:
[----:B------:R-:W-:Y:S05]  /*3630*/  BSYNC.RECONVERGENT B2 ;  /* 0x0000000000027941 */ /* 0x000fea0003800200 */
.L_x_605:
[----:B------:R-:W-:-:S06]  /*3640*/  IMAD.WIDE R2, R67, 0x2, R46 ;  /* 0x0000000243027825 */ /* 0x000fcc00078e022e */
[----:B------:R-:W2:Y:S01]  /*3650*/  LDG.E.U16 R2, desc[UR8][R2.64] ;  /* 0x0000000802027981 */ /* 0x000ea2000c1e1500 */
[C---:B------:R-:W-:Y:S01]  /*3660*/  FSETP.GEU.AND P0, PT, |R81|.reuse, 9.9999997473787516356e-05, PT ;  /* 0x38d1b7175100780b */ /* 0x040fe20003f0e200 */
        /* <DEDUP_REMOVED lines=19> */
.L_x_621:
        /* <DEDUP_REMOVED lines=26> */
[----:B------:R-:W-:Y:S02]  /*3940*/  ISETP.GE.AND P0, PT, R4, RZ, PT ;  /* 0x000000ff0400720c */ /* 0x000fe40003f06270 */
[----:B------:R-:W-:Y:S02]  /*3950*/  SHF.R.U32.HI R4, RZ, 0x1e, R89 ;  /* 0x0000001eff047819 */ /* 0x000fe40000011659 */
[----:B------:R-:W0:Y:S02]  /*3960*/  I2F.F64.S64 R2, R2 ;  /* 0x0000000200027312 */ /* 0x000e240000301c00 */
[----:B------:R-:W-:Y:S01]  /*3970*/  LEA.HI R87, R87, R4, RZ, 0x1 ;  /* 0x0000000457577211 */ /* 0x000fe200078f08ff */
[----:B0-----:R-:W-:-:S10]  /*3980*/  DMUL R84, R2, UR4 ;  /* 0x0000000402547c28 */ /* 0x001fd40008000000 */
[----:B------:R-:W0:Y:S02]  /*3990*/  F2F.F32.F64 R84, R84 ;  /* 0x0000005400547310 */ /* 0x000e240000301000 */
[----:B0-----:R-:W-:-:S07]  /*39a0*/  FSEL R93, -R84, R84, !P0 ;  /* 0x00000054545d7208 */ /* 0x001fce0004000100 */
.L_x_620:
[----:B------:R-:W-:Y:S05]  /*39b0*/  BSYNC.RECONVERGENT B0 ;  /* 0x0000000000007941 */ /* 0x000fea0003800200 */
.L_x_619:
        /* <DEDUP_REMOVED lines=29> */
.L_x_624:
        /* <DEDUP_REMOVED lines=24> */
[----:B------:R-:W-:Y:S02]  /*3d10*/  ISETP.GE.AND P0, PT, R88, RZ, PT ;  /* 0x000000ff5800720c */ /* 0x000fe40003f06270 */
[----:B------:R-:W-:-:S02]  /*3d20*/  SHF.L.U32 R88, R3, 0x2, RZ ;  /* 0x0000000203587819 */ /* 0x000fc400000006ff */
[----:B0-----:R-:W-:Y:S02]  /*3d30*/  LEA.HI R4, R87, R2, RZ, 0x1 ;  /* 0x0000000257047211 */ /* 0x001fe400078f08ff */
[C---:B------:R-:W-:Y:S02]  /*3d40*/  LOP3.LUT R3, R89.reuse, R87, RZ, 0x3c, !PT ;  /* 0x0000005759037212 */ /* 0x040fe400078e3cff */
[----:B------:R-:W-:-:S06]  /*3d50*/  LOP3.LUT R2, R89, R88, RZ, 0x3c, !PT ;  /* 0x0000005859027212 */ /* 0x000fcc00078e3cff */
[----:B------:R-:W0:Y:S02]  /*3d60*/  I2F.F64.S64 R2, R2 ;  /* 0x0000000200027312 */ /* 0x000e240000301c00 */
[----:B0-----:R-:W-:-:S10]  /*3d70*/  DMUL R88, R2, UR4 ;  /* 0x0000000402587c28 */ /* 0x001fd40008000000 */
[----:B------:R-:W0:Y:S02]  /*3d80*/  F2F.F32.F64 R88, R88 ;  /* 0x0000005800587310 */ /* 0x000e240000301000 */
[----:B0-----:R-:W-:-:S07]  /*3d90*/  FSEL R87, -R88, R88, !P0 ;  /* 0x0000005858577208 */ /* 0x001fce0004000100 */
.L_x_623:
[----:B------:R-:W-:Y:S05]  /*3da0*/  BSYNC.RECONVERGENT B0 ;  /* 0x0000000000007941 */ /* 0x000fea0003800200 */
.L_x_622:
        /* <DEDUP_REMOVED lines=25> */
[----:B------:R-:W-:Y:S05]  /*3f40*/  CALL.REL.NOINC `($__internal_10_$__cuda_sm3x_div_rn_noftz_f32_slowpath) ;  /* 0x0000002000307944 */ /* 0x000fea0003c00000 */
[----:B------:R-:W-:-:S07]  /*3f50*/  IMAD.MOV.U32 R4, RZ, RZ, R2 ;  /* 0x000000ffff047224 */ /* 0x000fce00078e0002 */
.L_x_626:
[----:B------:R-:W-:Y:S05]  /*3f60*/  BSYNC.RECONVERGENT B3 ;  /* 0x0000000000037941 */ /* 0x000fea0003800200 */
.L_x_625:
        /* <DEDUP_REMOVED lines=13> */
.L_x_628:
[----:B------:R-:W-:Y:S05]  /*4040*/  BSYNC.RECONVERGENT B3 ;  /* 0x0000000000037941 */ /* 0x000fea0003800200 */
.L_x_627:
[----:B------:R-:W-:-:S07]  /*4050*/  FMUL R4, R2, R4 ;  /* 0x0000000402047220 */ /* 0x000fce0000400000 */
.L_x_618:
[----:B------:R-:W-:Y:S05]  /*4060*/  BSYNC.RECONVERGENT B2 ;  /* 0x0000000000027941 */ /* 0x000fea0003800200 */
.L_x_617:
        /* <DEDUP_REMOVED lines=22> */
.L_x_633:
        /* <DEDUP_REMOVED lines=33> */
.L_x_632:
[----:B------:R-:W-:Y:S05]  /*43e0*/  BSYNC.RECONVERGENT B0 ;  /* 0x0000000000007941 */ /* 0x000fea0003800200 */
.L_x_631:
        /* <DEDUP_REMOVED lines=29> */
.L_x_636:
[----:B------:R-:W0:Y:S02]  /*45c0*/  LDC.64 R2, c[0x4][RZ] ;  /* 0x01000000ff027b82 */ /* 0x000e240000000a00 */
[----:B0-----:R-:W-:-:S06]  /*45d0*/  IMAD.WIDE.U32 R2, R89, 0x4, R2 ;  /* 0x0000000459027825 */ /* 0x001fcc00078e0002 */
[----:B------:R-:W2:Y:S01]  /*45e0*/  LDG.E.CONSTANT R2, desc[UR8][R2.64] ;  /* 0x0000000802027981 */ /* 0x000ea2000c1e9900 */
[C---:B------:R-:W-:Y:S01]  /*45f0*/  IMAD R88, R89.reuse, 0x4, R1 ;  /* 0x0000000459587824 */ /* 0x040fe200078e0201 */
[----:B------:R-:W-:Y:S01]  /*4600*/  IADD3 R89, PT, PT, R89, 0x1, RZ ;  /* 0x0000000159597810 */ /* 0x000fe20007ffe0ff */
        /* <DEDUP_REMOVED lines=28> */
.L_x_635:
[----:B------:R-:W-:Y:S05]  /*47d0*/  BSYNC.RECONVERGENT B0 ;  /* 0x0000000000007941 */ /* 0x000fea0003800200 */
.L_x_634:
        /* <DEDUP_REMOVED lines=27> */
.L_x_638:
[----:B------:R-:W-:Y:S05]  /*4990*/  BSYNC.RECONVERGENT B3 ;  /* 0x0000000000037941 */ /* 0x000fea0003800200 */
.L_x_637:
        /* <DEDUP_REMOVED lines=13> */
.L_x_640:
[----:B------:R-:W-:Y:S05]  /*4a70*/  BSYNC.RECONVERGENT B3 ;  /* 0x0000000000037941 */ /* 0x000fea0003800200 */
.L_x_639:
[----:B------:R-:W-:-:S07]  /*4a80*/  FMUL R4, R2, R4 ;  /* 0x0000000402047220 */ /* 0x000fce0000400000 */
.L_x_630:
[----:B------:R-:W-:Y:S05]  /*4a90*/  BSYNC.RECONVERGENT B2 ;  /* 0x0000000000027941 */ /* 0x000fea0003800200 */
.L_x_629:
[----:B------:R-:W-:-:S06]  /*4aa0*/  IMAD.WIDE R2, R40, 0x2, R46 ;  /* 0x0000000228027825 */ /* 0x000fcc00078e022e */
[----:B------:R-:W2:Y:S01]  /*4ab0*/  LDG.E.U16 R2, desc[UR8][R2.64] ;  /* 0x0000000802027981 */ /* 0x000ea2000c1e1500 */
[----:B------:R-:W-:Y:S01]  /*4ac0*/  FSETP.GEU.AND P0, PT, |R34|, 9.9999997473787516356e-05, PT ;  /* 0x38d1b7172200780b */ /* 0x000fe20003f0e200 */
[----:B------:R-:W-:Y:S01]  /*4ad0*/  FMUL R4, R4, R5 ;  /* 0x0000000504047220 */ /* 0x000fe20000400000 */
[----:B------:R-:W-:Y:S01]  /*4ae0*/  BSSY.RECONVERGENT B2, `(.L_x_641) ;  /* 0x000009e000027945 */ /* 0x000fe20003800200 */
[C---:B0-----:R-:W-:Y:S02]  /*4af0*/  FSET.BF.LT.AND R90, |R34|.reuse, 3, PT ;  /* 0x40400000225a780a */ /* 0x041fe40003801200 */
[----:B------:R-:W-:Y:S02]  /*4b00*/  FSETP.GEU.OR P0, PT, |R34|, 3, !P0 ;  /* 0x404000002200780b */ /* 0x000fe4000470e600 */
[----:B--2---:R-:W-:-:S05]  /*4b10*/  I2FP.F32.U32 R84, R2 ;  /* 0x0000000200547245 */ /* 0x004fca0000201000 */
[----:B------:R-:W-:-:S06]  /*4b20*/  FFMA R91, R4, R84, R91 ;  /* 0x00000054045b7223 */ /* 0x000fcc000000005b */
        /* <DEDUP_REMOVED lines=13> */
.L_x_645:
[----:B0-----:R-:W0:Y:S02]  /*4c00*/  LDC.64 R2, c[0x4][RZ] ;  /* 0x01000000ff027b82 */ /* 0x001e240000000a00 */
[----:B0-----:R-:W-:-:S05]  /*4c10*/  IMAD.WIDE.U32 R84, R87, 0x4, R2 ;  /* 0x0000000457547825 */ /* 0x001fca00078e0002 */
[----:B------:R-:W2:Y:S01]  /*4c20*/  LDG.E.CONSTANT R3, desc[UR8][R84.64] ;  /* 0x0000000854037981 */ /* 0x000ea2000c1e9900 */
[C---:B------:R-:W-:Y:S01]  /*4c30*/  LEA R88, R87.reuse, R1, 0x2 ;  /* 0x0000000157587211 */ /* 0x040fe200078e10ff */
        /* <DEDUP_REMOVED lines=29> */
.L_x_644:
[----:B------:R-:W-:Y:S05]  /*4e10*/  BSYNC.RECONVERGENT B0 ;  /* 0x0000000000007941 */ /* 0x000fea0003800200 */
.L_x_643:
        /* <DEDUP_REMOVED lines=24> */
[----:B------:R-:W-:Y:S01]  /*4fa0*/  IMAD.SHL.U32 R88, R33, 0x100, RZ ;  /* 0x0000010021587824 */ /* 0x000fe200078e00ff */
[----:B------:R-:W-:Y:S01]  /*4fb0*/  UMOV UR4, URZ ;  /* 0x000000ff00047c82 */ /* 0x000fe20008000000 */
[----:B------:R-:W-:Y:S02]  /*4fc0*/  IMAD.MOV.U32 R84, RZ, RZ, RZ ;  /* 0x000000ffff547224 */ /* 0x000fe400078e00ff */
[----:B------:R-:W-:Y:S01]  /*4fd0*/  IMAD.MOV.U32 R89, RZ, RZ, RZ ;  /* 0x000000ffff597224 */ /* 0x000fe200078e00ff */
[----:B------:R-:W-:-:S07]  /*4fe0*/  LOP3.LUT R88, R88, 0x80000000, RZ, 0xfc, !PT ;  /* 0x8000000058587812 */ /* 0x000fce00078efcff */
.L_x_648:
[----:B------:R-:W0:Y:S02]  /*4ff0*/  LDC.64 R2, c[0x4][RZ] ;  /* 0x01000000ff027b82 */ /* 0x000e240000000a00 */
[----:B0-----:R-:W-:-:S05]  /*5000*/  IMAD.WIDE.U32 R92, R89, 0x4, R2 ;  /* 0x00000004595c7825 */ /* 0x001fca00078e0002 */
[----:B------:R-:W2:Y:S02]  /*5010*/  LDG.E.CONSTANT R3, desc[UR8][R92.64] ;  /* 0x000000085c037981 */ /* 0x000ea4000c1e9900 */
[----:B--2---:R-:W-:-:S03]  /*5020*/  IMAD.WIDE.U32 R2, R3, R88, RZ ;  /* 0x0000005803027225 */ /* 0x004fc600078e00ff */
[----:B------:R-:W-:Y:S02]  /*5030*/  IADD3 R90, P0, PT, R2, R84, RZ ;  /* 0x00000054025a7210 */ /* 0x000fe40007f1e0ff */
[C---:B------:R-:W-:Y:S01]  /*5040*/  LEA R2, R89.reuse, R1, 0x2 ;  /* 0x0000000159027211 */ /* 0x040fe200078e10ff */
[----:B------:R-:W-:Y:S01]  /*5050*/  VIADD R89, R89, 0x1 ;  /* 0x0000000159597836 */ /* 0x000fe20000000000 */
[----:B------:R-:W-:-:S03]  /*5060*/  IADD3.X R84, PT, PT, R3, UR4, RZ, P0, !PT ;  /* 0x0000000403547c10 */ /* 0x000fc600087fe4ff */
        /* <DEDUP_REMOVED lines=25> */
.L_x_647:
[----:B------:R-:W-:Y:S05]  /*5200*/  BSYNC.RECONVERGENT B0 ;  /* 0x0000000000007941 */ /* 0x000fea0003800200 */
.L_x_646:
        /* <DEDUP_REMOVED lines=27> */
.L_x_650:
[----:B------:R-:W-:Y:S05]  /*53c0*/  BSYNC.RECONVERGENT B3 ;  /* 0x0000000000037941 */ /* 0x000fea0003800200 */
.L_x_649:
        /* <DEDUP_REMOVED lines=13> */
.L_x_652:
[----:B------:R-:W-:Y:S05]  /*54a0*/  BSYNC.RECONVERGENT B3 ;  /* 0x0000000000037941 */ /* 0x000fea0003800200 */
.L_x_651:
[----:B------:R-:W-:-:S07]  /*54b0*/  FMUL R90, R2, R90 ;  /* 0x0000005a025a7220 */ /* 0x000fce0000400000 */
.L_x_642:
[----:B------:R-:W-:Y:S05]  /*54c0*/  BSYNC.RECONVERGENT B2 ;  /* 0x0000000000027941 */ /* 0x000fea0003800200 */
.L_x_641:
        /* <DEDUP_REMOVED lines=22> */
.L_x_657:
        /* <DEDUP_REMOVED lines=33> */
.L_x_656:
[----:B------:R-:W-:Y:S05]  /*5840*/  BSYNC.RECONVERGENT B0 ;  /* 0x0000000000007941 */ /* 0x000fea0003800200 */
.L_x_655:
[C---:B------:R-:W-:Y:S01]  /*5850*/  LOP3.LUT R2, R86.reuse, 0x1, RZ, 0xc0, !PT ;  /* 0x0000000156027812 */ /* 0x040fe200078ec0ff */
[----:B------:R-:W-:Y:S01]  /*5860*/  IMAD.MOV.U32 R85, RZ, RZ, 0x37cbac00 ;  /* 0x37cbac00ff557424 */ /* 0x000fe200078e00ff */
[----:B------:R-:W-:Y:S01]  /*5870*/  LOP3.LUT P0, RZ, R86, 0x2, RZ, 0xc0, !PT ;  /* 0x0000000256ff7812 */ /* 0x000fe2000780c0ff */
[----:B------:R-:W-:Y:S01]  /*5880*/  IMAD.MOV.U32 R86, RZ, RZ, 0x3d2aaabb ;  /* 0x3d2aaabbff567424 */ /* 0x000fe200078e00ff */
[----:B------:R-:W-:Y:S01]  /*5890*/  ISETP.NE.U32.AND P1, PT, R2, 0x1, PT ;  /* 0x000000010200780c */ /* 0x000fe20003f25070 */
[----:B------:R-:W-:Y:S01]  /*58a0*/  FMUL R2, R4, R4 ;  /* 0x0000000404027220 */ /* 0x000fe20000400000 */
[----:B------:R-:W-:Y:S01]  /*58b0*/  FSETP.GE.AND P2, PT, |R21|, 105615, PT ;  /* 0x47ce47801500780b */ /* 0x000fe20003f46200 */
[----:B------:R-:W-:Y:S01]  /*58c0*/  BSSY.RECONVERGENT B0, `(.L_x_658) ;  /* 0x0000037000007945 */ /* 0x000fe20003800200 */
[----:B------:R-:W-:Y:S01]  /*58d0*/  FSEL R87, R86, 0.0083327032625675201416, !P1 ;  /* 0x3c0885e456577808 */ /* 0x000fe20004800000 */
[----:B------:R-:W-:Y:S01]  /*58e0*/  FFMA R3, R2, R85, -0.0013887860113754868507 ;  /* 0xbab607ed02037423 */ /* 0x000fe20000000055 */
[----:B------:R-:W-:-:S02]  /*58f0*/  FSEL R4, R4, 1, P1 ;  /* 0x3f80000004047808 */ /* 0x000fc40000800000 */
[----:B------:R-:W-:Y:S02]  /*5900*/  SEL R84, R12, RZ, !P2 ;  /* 0x000000ff0c547207 */ /* 0x000fe40005000000 */
[----:B------:R-:W-:-:S05]  /*5910*/  FSEL R3, R3, -0.00019574658654164522886, !P1 ;  /* 0xb94d415303037808 */ /* 0x000fca0004800000 */
        /* <DEDUP_REMOVED lines=12> */
[----:B------:R-:W-:Y:S01]  /*59e0*/  MOV R89, RZ ;  /* 0x000000ff00597202 */ /* 0x000fe20000000f00 */
[----:B------:R-:W-:Y:S01]  /*59f0*/  IMAD.MOV.U32 R84, RZ, RZ, RZ ;  /* 0x000000ffff547224 */ /* 0x000fe200078e00ff */
[----:B------:R-:W-:Y:S02]  /*5a00*/  UMOV UR4, URZ ;  /* 0x000000ff00047c82 */ /* 0x000fe40008000000 */
[----:B------:R-:W-:-:S07]  /*5a10*/  LOP3.LUT R88, R88, 0x80000000, RZ, 0xfc, !PT ;  /* 0x8000000058587812 */ /* 0x000fce00078efcff */
.L_x_660:
        /* <DEDUP_REMOVED lines=33> */
.L_x_659:
[----:B------:R-:W-:Y:S05]  /*5c30*/  BSYNC.RECONVERGENT B0 ;  /* 0x0000000000007941 */ /* 0x000fea0003800200 */
.L_x_658:
        /* <DEDUP_REMOVED lines=27> */
.L_x_662:
[----:B------:R-:W-:Y:S05]  /*5df0*/  BSYNC.RECONVERGENT B3 ;  /* 0x0000000000037941 */ /* 0x000fea0003800200 */
.L_x_661:
        /* <DEDUP_REMOVED lines=13> */
.L_x_664:
[----:B------:R-:W-:Y:S05]  /*5ed0*/  BSYNC.RECONVERGENT B3 ;  /* 0x0000000000037941 */ /* 0x000fea0003800200 */
.L_x_663:
[----:B------:R-:W-:-:S07]  /*5ee0*/  FMUL R90, R2, R90 ;  /* 0x0000005a025a7220 */ /* 0x000fce0000400000 */
.L_x_654:
[----:B------:R-:W-:Y:S05]  /*5ef0*/  BSYNC.RECONVERGENT B2 ;  /* 0x0000000000027941 */ /* 0x000fea0003800200 */
.L_x_653:
[----:B------:R-:W-:-:S06]  /*5f00*/  IMAD.WIDE R46, R18, 0x2, R46 ;  /* 0x00000002122e7825 */ /* 0x000fcc00078e022e */
[----:B------:R-:W2:Y:S01]  /*5f10*/  LDG.E.U16 R46, desc[UR8][R46.64] ;  /* 0x000000082e2e7981 */ /* 0x000ea2000c1e1500 */
[----:B------:R-:W-:Y:S01]  /*5f20*/  UIADD3 UR6, UPT, UPT, UR6, 0x1, URZ ;  /* 0x0000000106067890 */ /* 0x000fe2000fffe0ff */
[----:B------:R-:W-:-:S03]  /*5f30*/  FMUL R90, R90, R5 ;  /* 0x000000055a5a7220 */ /* 0x000fc60000400000 */
[----:B------:R-:W-:Y:S01]  /*5f40*/  UISETP.NE.AND UP0, UPT, UR6, 0x4, UPT ;  /* 0x000000040600788c */ /* 0x000fe2000bf05270 */
[----:B--2---:R-:W-:-:S05]  /*5f50*/  I2FP.F32.U32 R2, R46 ;  /* 0x0000002e00027245 */ /* 0x004fca0000201000 */
[----:B------:R-:W-:-:S03]  /*5f60*/  FFMA R91, R90, R2, R91 ;  /* 0x000000025a5b7223 */ /* 0x000fc6000000005b */
[----:B------:R-:W-:Y:S05]  /*5f70*/  BRA.U UP0, `(.L_x_665) ;  /* 0xffffffb500547547 */ /* 0x000fea000b83ffff */
[----:B------:R-:W-:Y:S01]  /*5f80*/  FMNMX R91, R91, 255, PT ;  /* 0x437f00005b5b7809 */ /* 0x000fe20003800000 */
[----:B------:R-:W0:Y:S03]  /*5f90*/  LDCU UR4, c[0x0][0x3bc] ;  /* 0x00007780ff0477ac */ /* 0x000e260008000800 */
[----:B------:R-:W-:-:S05]  /*5fa0*/  FMNMX R91, RZ, R91, !PT ;  /* 0x0000005bff5b7209 */ /* 0x000fca0007800000 */
[----:B------:R-:W-:-:S06]  /*5fb0*/  FADD R91, R91, 0.5 ;  /* 0x3f0000005b5b7421 */ /* 0x000fcc0000000000 */
[----:B------:R-:W1:Y:S01]  /*5fc0*/  F2I.U32.TRUNC.NTZ R91, R91 ;  /* 0x0000005b005b7305 */ /* 0x000e62000020f000 */
[----:B0-----:R-:W-:-:S04]  /*5fd0*/  VIADD R83, R83, UR4 ;  /* 0x0000000453537c36 */ /* 0x001fc80008000000 */
[----:B------:R-:W-:-:S05]  /*5fe0*/  IMAD.WIDE R44, R83, 0x2, R44 ;  /* 0x00000002532c7825 */ /* 0x000fca00078e022c */
[----:B-1----:R-:W-:Y:S01]  /*5ff0*/  STG.E.U16 desc[UR8][R44.64], R91 ;  /* 0x0000005b2c007986 */ /* 0x002fe2000c101508 */
[----:B------:R-:W-:Y:S05]  /*6000*/  EXIT ;  /* 0x000000000000794d */ /* 0x000fea0003800000 */
        .weak           $__internal_10_$__cuda_sm3x_div_rn_noftz_f32_slowpath
        .type           $__internal_10_$__cuda_sm3x_div_rn_noftz_f32_slowpath,@function
        .size           $__internal_10_$__cuda_sm3x_div_rn_noftz_f32_slowpath,(.L_x_1318 - $__internal_10_$__cuda_sm3x_div_rn_noftz_f32_slowpath)
$__internal_10_$__cuda_sm3x_div_rn_noftz_f32_slowpath:
[----:B------:R-:W-:Y:S01]  /*6010*/  SHF.R.U32.HI R85, RZ, 0x17, R2 ;  /* 0x00000017ff557819 */ /* 0x000fe20000011602 */
[----:B------:R-:W-:Y:S01]  /*6020*/  BSSY.RECONVERGENT B0, `(.L_x_666) ;  /* 0x0000063000007945 */ /* 0x000fe20003800200 */
[----:B------:R-:W-:Y:S02]  /*6030*/  SHF.R.U32.HI R86, RZ, 0x17, R3 ;  /* 0x00000017ff567819 */ /* 0x000fe40000011603 */
[----:B------:R-:W-:Y:S02]  /*6040*/  LOP3.LUT R85, R85, 0xff, RZ, 0xc0, !PT ;  /* 0x000000ff55557812 */ /* 0x000fe400078ec0ff */
[----:B------:R-:W-:Y:S02]  /*6050*/  LOP3.LUT R86, R86, 0xff, RZ, 0xc0, !PT ;  /* 0x000000ff56567812 */ /* 0x000fe400078ec0ff */
[----:B------:R-:W-:-:S03]  /*6060*/  IADD3 R87, PT, PT, R85, -0x1, RZ ;  /* 0xffffffff55577810 */ /* 0x000fc60007ffe0ff */
[----:B------:R-:W-:Y:S01]  /*6070*/  VIADD R88, R86, 0xffffffff ;  /* 0xffffffff56587836 */ /* 0x000fe20000000000 */
        /* <DEDUP_REMOVED lines=27> */
.L_x_667:
        /* <DEDUP_REMOVED lines=51> */
.L_x_674:
[----:B------:R-:W-:-:S04]  /*6560*/  LOP3.LUT R89, R89, 0x80000000, RZ, 0xc0, !PT ;  /* 0x8000000059597812 */ /* 0x000fc800078ec0ff */
[----:B------:R-:W-:Y:S01]  /*6570*/  LOP3.LUT R89, R89, 0x7f800000, RZ, 0xfc, !PT ;  /* 0x7f80000059597812 */ /* 0x000fe200078efcff */
[----:B------:R-:W-:Y:S06]  /*6580*/  BRA `(.L_x_675) ;  /* 0x0000000000047947 */ /* 0x000fec0003800000 */
.L_x_673:
[----:B------:R-:W-:-:S07]  /*6590*/  IMAD R89, R88, 0x800000, R89 ;  /* 0x0080000058597824 */ /* 0x000fce00078e0259 */
.L_x_675:
[----:B------:R-:W-:Y:S05]  /*65a0*/  BSYNC.RECONVERGENT B1 ;  /* 0x0000000000017941 */ /* 0x000fea0003800200 */
.L_x_672:
[----:B------:R-:W-:Y:S01]  /*65b0*/  IMAD.MOV.U32 R2, RZ, RZ, R89 ;  /* 0x000000ffff027224 */ /* 0x000fe200078e0059 */
[----:B------:R-:W-:Y:S06]  /*65c0*/  BRA `(.L_x_676) ;  /* 0x0000000000207947 */ /* 0x000fec0003800000 */
.L_x_671:
[----:B------:R-:W-:-:S04]  /*65d0*/  LOP3.LUT R2, R2, 0x80000000, R3, 0x48, !PT ;  /* 0x8000000002027812 */ /* 0x000fc800078e4803 */
[----:B------:R-:W-:Y:S01]  /*65e0*/  LOP3.LUT R2, R2, 0x7f800000, RZ, 0xfc, !PT ;  /* 0x7f80000002027812 */ /* 0x000fe200078efcff */
[----:B------:R-:W-:Y:S06]  /*65f0*/  BRA `(.L_x_676) ;  /* 0x0000000000147947 */ /* 0x000fec0003800000 */
.L_x_670:
[----:B------:R-:W-:Y:S01]  /*6600*/  LOP3.LUT R2, R2, 0x80000000, R3, 0x48, !PT ;  /* 0x8000000002027812 */ /* 0x000fe200078e4803 */
[----:B------:R-:W-:Y:S06]  /*6610*/  BRA `(.L_x_676) ;  /* 0x00000000000c7947 */ /* 0x000fec0003800000 */
.L_x_669:
[----:B------:R-:W0:Y:S01]  /*6620*/  MUFU.RSQ R2, -QNAN ;  /* 0xffc0000000027908 */ /* 0x000e220000001400 */
[----:B------:R-:W-:Y:S05]  /*6630*/  BRA `(.L_x_676) ;  /* 0x0000000000047947 */ /* 0x000fea0003800000 */
.L_x_668:
[----:B------:R-:W-:-:S07]  /*6640*/  FADD.FTZ R2, R3, R2 ;  /* 0x0000000203027221 */ /* 0x000fce0000010000 */
.L_x_676:
[----:B------:R-:W-:Y:S05]  /*6650*/  BSYNC.RECONVERGENT B0 ;  /* 0x0000000000007941 */ /* 0x000fea0003800200 */
.L_x_666:
[----:B------:R-:W-:-:S04]  /*6660*/  IMAD.MOV.U32 R85, RZ, RZ, 0x0 ;  /* 0x00000000ff557424 */ /* 0x000fc800078e00ff */
[----:B0-----:R-:W-:Y:S05]  /*6670*/  RET.REL.NODEC R84 `(_Z12resizeKernelItLi1E19LanczosInterpolatorItLi1EEEvPKT_i8NppiSize8NppiRectPS2_iS5_S6_) ;  /* 0xffffff9854607950 */ /* 0x001fea0003c3ffff */
.L_x_677:
        /* <DEDUP_REMOVED lines=16> */
.L_x_1318:


//--------------------- .text._Z12resizeKernelItLi1E25SuperSamplingInterpolatorItLi1EEEvPKT_i8NppiSize8NppiRectPS2_iS5_S6_ --------------------------
	.section	.text._Z12resizeKernelItLi1E25SuperSamplingInterpolatorItLi1EEEvPKT_i8NppiSize8NppiRectPS2_iS5_S6_,"ax",@progbits
	.align	128
        .global         _Z12resizeKernelItLi1E25SuperSamplingInterpolatorItLi1EEEvPKT_i8NppiSize8NppiRectPS2_iS5_S6_
        .type           _Z12resizeKernelItLi1E25SuperSamplingInterpolatorItLi1EEEvPKT_i8NppiSize8NppiRectPS2_iS5_S6_,@function
        .size           _Z12resizeKernelItLi1E25SuperSamplingInterpolatorItLi1EEEvPKT_i8NppiSize8NppiRectPS2_iS5_S6_,(.L_x_1319 - _Z12resizeKernelItLi1E25SuperSamplingInterpolatorItLi1EEEvPKT_i8NppiSize8NppiRectPS2_iS5_S6_)
        .other          _Z12resizeKernelItLi1E25SuperSamplingInterpolatorItLi1EEEvPKT_i8NppiSize8NppiRectPS2_iS5_S6_,@"STO_CUDA_ENTRY STV_DEFAULT"
_Z12resizeKernelItLi1E25SuperSamplingInterpolatorItLi1EEEvPKT_i8NppiSize8NppiRectPS2_iS5_S6_:
.text._Z12resizeKernelItLi1E25SuperSamplingInterpolatorItLi1EEEvPKT_i8NppiSize8NppiRectPS2_iS5_S6_:
        /* <DEDUP_REMOVED lines=26> */
[----:B------:R-:W-:Y:S05]  /*01a0*/  CALL.REL.NOINC `($__internal_11_$__cuda_sm3x_div_rn_noftz_f32_slowpath) ;  /* 0x0000000c00bc7944 */ /* 0x000fea0003c00000 */
[----:B------:R-:W-:-:S07]  /*01b0*/  IMAD.MOV.U32 R5, RZ, RZ, R0 ;  /* 0x000000ffff057224 */ /* 0x000fce00078e0000 */
.L_x_678:
        /* <DEDUP_REMOVED lines=15> */
.L_x_679:
[----:B------:R-:W0:Y:S01]  /*02b0*/  LDC.64 R6, c[0x0][0x398] ;  /* 0x0000e600ff067b82 */ /* 0x000e220000000a00 */
[----:B------:R-:W1:Y:S01]  /*02c0*/  LDCU UR6, c[0x0][0x394] ;  /* 0x00007280ff0677ac */ /* 0x000e620008000800 */
[----:B------:R-:W-:Y:S01]  /*02d0*/  VIADD R9, R4, 0x1 ;  /* 0x0000000104097836 */ /* 0x000fe20000000000 */
[----:B------:R-:W-:Y:S01]  /*02e0*/  I2FP.F32.U32 R3, R4 ;  /* 0x0000000400037245 */ /* 0x000fe20000201000 */
[----:B------:R-:W-:Y:S01]  /*02f0*/  BSSY.RECONVERGENT B1, `(.L_x_680) ;  /* 0x00000b6000017945 */ /* 0x000fe20003800200 */
[----:B------:R-:W2:Y:S01]  /*0300*/  LDCU UR7, c[0x0][0x3a0] ;  /* 0x00007400ff0777ac */ /* 0x000ea20008000800 */
[----:B------:R-:W-:Y:S01]  /*0310*/  IMAD.MOV.U32 R17, RZ, RZ, RZ ;  /* 0x000000ffff117224 */ /* 0x000fe200078e00ff */
[----:B------:R-:W-:Y:S01]  /*0320*/  I2FP.F32.U32 R11, R9 ;  /* 0x00000009000b7245 */ /* 0x000fe20000201000 */
[----:B------:R-:W3:Y:S01]  /*0330*/  LDCU.64 UR4, c[0x0][0x358] ;  /* 0x00006b00ff0477ac */ /* 0x000ee20008000a00 */
[----:B0-----:R-:W-:-:S05]  /*0340*/  I2FP.F32.S32 R0, R6 ;  /* 0x0000000600007245 */ /* 0x001fca0000201400 */
[-CC-:B------:R-:W-:Y:S01]  /*0350*/  FFMA R9, R3, R8.reuse, R0.reuse ;  /* 0x0000000803097223 */ /* 0x180fe20000000000 */
[----:B------:R-:W-:Y:S01]  /*0360*/  FFMA R10, R11, R8, R0 ;  /* 0x000000080b0a7223 */ /* 0x000fe20000000000 */
[----:B------:R-:W-:Y:S01]  /*0370*/  VIADD R3, R2, 0x1 ;  /* 0x0000000102037836 */ /* 0x000fe20000000000 */
[----:B------:R-:W-:Y:S02]  /*0380*/  I2FP.F32.S32 R0, R2 ;  /* 0x0000000200007245 */ /* 0x000fe40000201400 */
[----:B------:R-:W2:Y:S02]  /*0390*/  F2I.TRUNC.NTZ R13, R10 ;  /* 0x0000000a000d7305 */ /* 0x000ea4000020f100 */
[----:B------:R-:W-:Y:S02]  /*03a0*/  I2FP.F32.S32 R8, R3 ;  /* 0x0000000300087245 */ /* 0x000fe40000201400 */
[----:B-1----:R-:W-:-:S04]  /*03b0*/  I2FP.F32.S32 R3, UR6 ;  /* 0x0000000600037c45 */ /* 0x002fc80008201400 */
[----:B------:R-:W0:Y:S01]  /*03c0*/  F2I.TRUNC.NTZ R9, R9 ;  /* 0x0000000900097305 */ /* 0x000e22000020f100 */
[-CC-:B------:R-:W-:Y:S01]  /*03d0*/  FFMA R11, R8, R5.reuse, R3.reuse ;  /* 0x00000005080b7223 */ /* 0x180fe20000000003 */
[----:B------:R-:W-:Y:S01]  /*03e0*/  FFMA R8, R0, R5, R3 ;  /* 0x0000000500087223 */ /* 0x000fe20000000003 */
[----:B------:R-:W-:Y:S01]  /*03f0*/  IMAD.MOV.U32 R5, RZ, RZ, RZ ;  /* 0x000000ffff057224 */ /* 0x000fe200078e00ff */
[----:B--2---:R-:W-:-:S04]  /*0400*/  VIADDMNMX R0, R6, UR7, R13, PT ;  /* 0x0000000706007c46 */ /* 0x004fc8000b80010d */
[----:B------:R-:W1:Y:S01]  /*0410*/  F2I.TRUNC.NTZ R12, R11 ;  /* 0x0000000b000c7305 */ /* 0x000e62000020f100 */
[----:B0-----:R-:W-:-:S07]  /*0420*/  VIMNMX R9, PT, PT, R9, R6, !PT ;  /* 0x0000000609097248 */ /* 0x001fce0007fe0100 */
[----:B------:R-:W0:Y:S01]  /*0430*/  F2I.TRUNC.NTZ R8, R8 ;  /* 0x0000000800087305 */ /* 0x000e22000020f100 */
[----:B------:R-:W-:Y:S02]  /*0440*/  ISETP.GE.AND P0, PT, R9, R0, PT ;  /* 0x000000000900720c */ /* 0x000fe40003f06270 */
[----:B-1----:R-:W-:Y:S02]  /*0450*/  VIADDMNMX R3, R7, UR6, R12, PT ;  /* 0x0000000607037c46 */ /* 0x002fe4000b80010c */
[----:B0-----:R-:W-:-:S09]  /*0460*/  VIMNMX R10, PT, PT, R8, UR6, !PT ;  /* 0x00000006080a7c48 */ /* 0x001fd2000ffe0100 */
[----:B---3--:R-:W-:Y:S05]  /*0470*/  @P0 BRA `(.L_x_681) ;  /* 0x0000000800740947 */ /* 0x008fea0003800000 */
[----:B------:R-:W-:Y:S02]  /*0480*/  IMAD.IADD R12, R3, 0x1, -R10 ;  /* 0x00000001030c7824 */ /* 0x000fe400078e0a0a */
[----:B------:R-:W-:Y:S02]  /*0490*/  IMAD.IADD R7, R10, 0x1, -R3 ;  /* 0x000000010a077824 */ /* 0x000fe400078e0a03 */
[----:B------:R-:W-:Y:S01]  /*04a0*/  IMAD.MOV.U32 R11, RZ, RZ, R9 ;  /* 0x000000ffff0b7224 */ /* 0x000fe200078e0009 */
[C---:B------:R-:W-:Y:S01]  /*04b0*/  LOP3.LUT R20, R12.reuse, 0xf, RZ, 0xc0, !PT ;  /* 0x0000000f0c147812 */ /* 0x040fe200078ec0ff */
[----:B------:R-:W-:Y:S01]  /*04c0*/  IMAD.MOV.U32 R17, RZ, RZ, RZ ;  /* 0x000000ffff117224 */ /* 0x000fe200078e00ff */
[C---:B------:R-:W-:Y:S02]  /*04d0*/  LOP3.LUT R21, R12.reuse, 0x7, RZ, 0xc0, !PT ;  /* 0x000000070c157812 */ /* 0x040fe400078ec0ff */
[----:B------:R-:W-:Y:S01]  /*04e0*/  LOP3.LUT R13, R12, 0xfffffff0, RZ, 0xc0, !PT ;  /* 0xfffffff00c0d7812 */ /* 0x000fe200078ec0ff */
[----:B------:R-:W-:Y:S01]  /*04f0*/  VIADD R5, R20, 0xffffffff ;  /* 0xffffffff14057836 */ /* 0x000fe20000000000 */
[----:B------:R-:W-:Y:S01]  /*0500*/  ISETP.GT.U32.AND P3, PT, R7, -0x10, PT ;  /* 0xfffffff00700780c */ /* 0x000fe20003f64070 */
[----:B------:R-:W-:Y:S01]  /*0510*/  VIADD R6, R21, 0xffffffff ;  /* 0xffffffff15067836 */ /* 0x000fe20000000000 */
[----:B------:R-:W-:Y:S01]  /*0520*/  LOP3.LUT R22, R12, 0x3, RZ, 0xc0, !PT ;  /* 0x000000030c167812 */ /* 0x000fe200078ec0ff */
[----:B------:R-:W-:Y:S01]  /*0530*/  IMAD.MOV R13, RZ, RZ, -R13 ;  /* 0x000000ffff0d7224 */ /* 0x000fe200078e0a0d */
[----:B------:R-:W-:Y:S01]  /*0540*/  ISETP.GE.U32.AND P2, PT, R5, 0x7, PT ;  /* 0x000000070500780c */ /* 0x000fe20003f46070 */
[----:B------:R-:W-:Y:S01]  /*0550*/  IMAD.MOV.U32 R5, RZ, RZ, RZ ;  /* 0x000000ffff057224 */ /* 0x000fe200078e00ff */
[----:B------:R-:W-:-:S13]  /*0560*/  ISETP.GE.U32.AND P1, PT, R6, 0x3, PT ;  /* 0x000000030600780c */ /* 0x000fda0003f26070 */
.L_x_691:
        /* <DEDUP_REMOVED lines=8> */
[----:B------:R-:W-:Y:S01]  /*05f0*/  ISETP.NE.AND P4, PT, R20, RZ, PT ;  /* 0x000000ff1400720c */ /* 0x000fe20003f85270 */
[----:B------:R-:W-:Y:S02]  /*0600*/  IMAD.MOV.U32 R15, RZ, RZ, R10 ;  /* 0x000000ffff0f7224 */ /* 0x000fe400078e000a */
[----:B------:R-:W-:Y:S10]  /*0610*/  @P3 BRA `(.L_x_685) ;  /* 0x0000000000f03947 */ /* 0x000ff40003800000 */
[----:B------:R-:W0:Y:S01]  /*0620*/  LDCU.64 UR6, c[0x0][0x380] ;  /* 0x00007000ff0677ac */ /* 0x000e220008000a00 */
[----:B------:R-:W-:Y:S02]  /*0630*/  IMAD.MOV.U32 R14, RZ, RZ, R13 ;  /* 0x000000ffff0e7224 */ /* 0x000fe400078e000d */
[----:B------:R-:W-:Y:S01]  /*0640*/  IMAD.MOV.U32 R15, RZ, RZ, R10 ;  /* 0x000000ffff0f7224 */ /* 0x000fe200078e000a */
[----:B0-----:R-:W-:-:S04]  /*0650*/  IADD3 R8, P5, PT, R25, UR6, RZ ;  /* 0x0000000619087c10 */ /* 0x001fc8000ffbe0ff */
[----:B------:R-:W-:Y:S02]  /*0660*/  IADD3 R8, P6, PT, R8, 0x10, RZ ;  /* 0x0000001008087810 */ /* 0x000fe40007fde0ff */
[----:B------:R-:W-:-:S05]  /*0670*/  LEA.HI.X.SX32 R6, R25, UR7, 0x1, P5 ;  /* 0x0000000719067c11 */ /* 0x000fca000a8f0eff */
[----:B------:R-:W-:-:S07]  /*0680*/  IMAD.X R9, RZ, RZ, R6, P6 ;  /* 0x000000ffff097224 */ /* 0x000fce00030e0606 */
.L_x_686:
[----:B------:R-:W-:-:S05]  /*0690*/  IMAD.WIDE R6, R15, 0x2, R8 ;  /* 0x000000020f067825 */ /* 0x000fca00078e0208 */
[----:B------:R-:W2:Y:S04]  /*06a0*/  LDG.E.U16 R19, desc[UR4][R6.64+-0x10] ;  /* 0xfffff00406137981 */ /* 0x000ea8000c1e1500 */
[----:B------:R-:W3:Y:S04]  /*06b0*/  LDG.E.U16 R23, desc[UR4][R6.64+-0xe] ;  /* 0xfffff20406177981 */ /* 0x000ee8000c1e1500 */
[----:B------:R-:W4:Y:S04]  /*06c0*/  LDG.E.U16 R18, desc[UR4][R6.64+-0xc] ;  /* 0xfffff40406127981 */ /* 0x000f28000c1e1500 */
[----:B------:R-:W5:Y:S01]  /*06d0*/  LDG.E.U16 R16, desc[UR4][R6.64+-0xa] ;  /* 0xfffff60406107981 */ /* 0x000f62000c1e1500 */
[----:B--2---:R-:W-:-:S03]  /*06e0*/  I2FP.F32.U32 R24, R19 ;  /* 0x0000001300187245 */ /* 0x004fc60000201000 */
[----:B------:R-:W2:Y:S01]  /*06f0*/  LDG.E.U16 R19, desc[UR4][R6.64+-0x8] ;  /* 0xfffff80406137981 */ /* 0x000ea2000c1e1500 */
[----:B---3--:R-:W-:Y:S01]  /*0700*/  I2FP.F32.U32 R23, R23 ;  /* 0x0000001700177245 */ /* 0x008fe20000201000 */
[----:B------:R-:W-:Y:S02]  /*0710*/  FADD R24, R24, R17 ;  /* 0x0000001118187221 */ /* 0x000fe40000000000 */
[----:B------:R-:W3:Y:S02]  /*0720*/  LDG.E.U16 R17, desc[UR4][R6.64+-0x6] ;  /* 0xfffffa0406117981 */ /* 0x000ee4000c1e1500 */
[----:B------:R-:W-:Y:S02]  /*0730*/  FADD R26, R24, R23 ;  /* 0x00000017181a7221 */ /* 0x000fe40000000000 */
[----:B------:R-:W3:Y:S04]  /*0740*/  LDG.E.U16 R23, desc[UR4][R6.64+-0x4] ;  /* 0xfffffc0406177981 */ /* 0x000ee8000c1e1500 */
[----:B------:R-:W3:Y:S01]  /*0750*/  LDG.E.U16 R24, desc[UR4][R6.64+-0x2] ;  /* 0xfffffe0406187981 */ /* 0x000ee2000c1e1500 */
[----:B----4-:R-:W-:-:S03]  /*0760*/  I2FP.F32.U32 R27, R18 ;  /* 0x00000012001b7245 */ /* 0x010fc60000201000 */
[----:B------:R-:W4:Y:S02]  /*0770*/  LDG.E.U16 R18, desc[UR4][R6.64] ;  /* 0x0000000406127981 */ /* 0x000f24000c1e1500 */
[----:B------:R-:W-:Y:S01]  /*0780*/  FADD R26, R26, R27 ;  /* 0x0000001b1a1a7221 */ /* 0x000fe20000000000 */
[----:B-----5:R-:W-:-:S05]  /*0790*/  I2FP.F32.U32 R27, R16 ;  /* 0x00000010001b7245 */ /* 0x020fca0000201000 */
[----:B------:R-:W-:Y:S01]  /*07a0*/  FADD R26, R26, R27 ;  /* 0x0000001b1a1a7221 */ /* 0x000fe20000000000 */
[----:B--2---:R-:W-:Y:S02]  /*07b0*/  I2FP.F32.U32 R19, R19 ;  /* 0x0000001300137245 */ /* 0x004fe40000201000 */
[----:B---3--:R-:W-:-:S03]  /*07c0*/  I2FP.F32.U32 R16, R17 ;  /* 0x0000001100107245 */ /* 0x008fc60000201000 */
[----:B------:R-:W-:Y:S01]  /*07d0*/  FADD R19, R26, R19 ;  /* 0x000000131a137221 */ /* 0x000fe20000000000 */
[----:B------:R-:W2:Y:S01]  /*07e0*/  LDG.E.U16 R17, desc[UR4][R6.64+0x4] ;  /* 0x0000040406117981 */ /* 0x000ea2000c1e1500 */
[----:B------:R-:W-:Y:S02]  /*07f0*/  I2FP.F32.U32 R26, R23 ;  /* 0x00000017001a7245 */ /* 0x000fe40000201000 */
[----:B------:R-:W-:Y:S02]  /*0800*/  FADD R19, R19, R16 ;  /* 0x0000001013137221 */ /* 0x000fe40000000000 */
[----:B------:R-:W3:Y:S01]  /*0810*/  LDG.E.U16 R16, desc[UR4][R6.64+0x2] ;  /* 0x0000020406107981 */ /* 0x000ee2000c1e1500 */
[----:B------:R-:W-:Y:S01]  /*0820*/  I2FP.F32.U32 R24, R24 ;  /* 0x0000001800187245 */ /* 0x000fe20000201000 */
[----:B------:R-:W-:Y:S02]  /*0830*/  FADD R19, R19, R26 ;  /* 0x0000001a13137221 */ /* 0x000fe40000000000 */
[----:B------:R-:W5:Y:S02]  /*0840*/  LDG.E.U16 R26, desc[UR4][R6.64+0xe] ;  /* 0x00000e04061a7981 */ /* 0x000f64000c1e1500 */
[----:B------:R-:W-:-:S02]  /*0850*/  FADD R24, R19, R24 ;  /* 0x0000001813187221 */ /* 0x000fc40000000000 */
[----:B------:R-:W5:Y:S01]  /*0860*/  LDG.E.U16 R19, desc[UR4][R6.64+0x6] ;  /* 0x0000060406137981 */ /* 0x000f62000c1e1500 */
[----:B----4-:R-:W-:-:S03]  /*0870*/  I2FP.F32.U32 R23, R18 ;  /* 0x0000001200177245 */ /* 0x010fc60000201000 */
[----:B------:R-:W4:Y:S02]  /*0880*/  LDG.E.U16 R18, desc[UR4][R6.64+0x8] ;  /* 0x0000080406127981 */ /* 0x000f24000c1e1500 */
[----:B------:R-:W-:Y:S02]  /*0890*/  FADD R27, R24, R23 ;  /* 0x00000017181b7221 */ /* 0x000fe40000000000 */
[----:B------:R-:W4:Y:S04]  /*08a0*/  LDG.E.U16 R24, desc[UR4][R6.64+0xa] ;  /* 0x00000a0406187981 */ /* 0x000f28000c1e1500 */
[----:B------:R-:W4:Y:S01]  /*08b0*/  LDG.E.U16 R23, desc[UR4][R6.64+0xc] ;  /* 0x00000c0406177981 */ /* 0x000f22000c1e1500 */
[----:B------:R-:W-:-:S05]  /*08c0*/  VIADD R14, R14, 0x10 ;  /* 0x000000100e0e7836 */ /* 0x000fca0000000000 */
[----:B------:R-:W-:Y:S01]  /*08d0*/  ISETP.NE.AND P5, PT, R14, RZ, PT ;  /* 0x000000ff0e00720c */ /* 0x000fe20003fa5270 */
[----:B------:R-:W-:Y:S01]  /*08e0*/  VIADD R15, R15, 0x10 ;  /* 0x000000100f0f7836 */ /* 0x000fe20000000000 */
[----:B--2---:R-:W-:Y:S02]  /*08f0*/  I2FP.F32.U32 R17, R17 ;  /* 0x0000001100117245 */ /* 0x004fe40000201000 */
[----:B---3--:R-:W-:-:S05]  /*0900*/  I2FP.F32.U32 R16, R16 ;  /* 0x0000001000107245 */ /* 0x008fca0000201000 */
[----:B------:R-:W-:Y:S01]  /*0910*/  FADD R16, R27, R16 ;  /* 0x000000101b107221 */ /* 0x000fe20000000000 */
[----:B-----5:R-:W-:-:S03]  /*0920*/  I2FP.F32.U32 R19, R19 ;  /* 0x0000001300137245 */ /* 0x020fc60000201000 */
[----:B------:R-:W-:Y:S01]  /*0930*/  FADD R16, R16, R17 ;  /* 0x0000001110107221 */ /* 0x000fe20000000000 */
[----:B----4-:R-:W-:-:S03]  /*0940*/  I2FP.F32.U32 R17, R18 ;  /* 0x0000001200117245 */ /* 0x010fc60000201000 */
[----:B------:R-:W-:Y:S01]  /*0950*/  FADD R16, R16, R19 ;  /* 0x0000001310107221 */ /* 0x000fe20000000000 */
[----:B------:R-:W-:-:S03]  /*0960*/  I2FP.F32.U32 R19, R24 ;  /* 0x0000001800137245 */ /* 0x000fc60000201000 */
[----:B------:R-:W-:Y:S01]  /*0970*/  FADD R16, R16, R17 ;  /* 0x0000001110107221 */ /* 0x000fe20000000000 */
[----:B------:R-:W-:-:S03]  /*0980*/  I2FP.F32.U32 R23, R23 ;  /* 0x0000001700177245 */ /* 0x000fc60000201000 */
[----:B------:R-:W-:Y:S01]  /*0990*/  FADD R16, R16, R19 ;  /* 0x0000001310107221 */ /* 0x000fe20000000000 */
[----:B------:R-:W-:-:S03]  /*09a0*/  I2FP.F32.U32 R17, R26 ;  /* 0x0000001a00117245 */ /* 0x000fc60000201000 */
[----:B------:R-:W-:-:S04]  /*09b0*/  FADD R16, R16, R23 ;  /* 0x0000001710107221 */ /* 0x000fc80000000000 */
[----:B------:R-:W-:Y:S01]  /*09c0*/  FADD R17, R16, R17 ;  /* 0x0000001110117221 */ /* 0x000fe20000000000 */
[----:B------:R-:W-:Y:S06]  /*09d0*/  @P5 BRA `(.L_x_686) ;  /* 0xfffffffc002c5947 */ /* 0x000fec000383ffff */
.L_x_685:
[----:B------:R-:W-:Y:S05]  /*09e0*/  BSYNC.RECONVERGENT B2 ;  /* 0x0000000000027941 */ /* 0x000fea0003800200 */
.L_x_684:
[----:B------:R-:W-:Y:S01]  /*09f0*/  IMAD.IADD R5, R5, 0x1, R12 ;  /* 0x0000000105057824 */ /* 0x000fe200078e020c */
        /* <DEDUP_REMOVED lines=8> */
[----:B------:R-:W2:Y:S04]  /*0a80*/  LDG.E.U16 R24, desc[UR4][R8.64] ;  /* 0x0000000408187981 */ /* 0x000ea8000c1e1500 */
[----:B------:R-:W3:Y:S04]  /*0a90*/  LDG.E.U16 R25, desc[UR4][R8.64+0x2] ;  /* 0x0000020408197981 */ /* 0x000ee8000c1e1500 */
[----:B------:R-:W4:Y:S04]  /*0aa0*/  LDG.E.U16 R26, desc[UR4][R8.64+0x4] ;  /* 0x00000404081a7981 */ /* 0x000f28000c1e1500 */
[----:B------:R-:W5:Y:S04]  /*0ab0*/  LDG.E.U16 R14, desc[UR4][R8.64+0x6] ;  /* 0x00000604080e7981 */ /* 0x000f68000c1e1500 */
[----:B------:R-:W5:Y:S04]  /*0ac0*/  LDG.E.U16 R16, desc[UR4][R8.64+0x8] ;  /* 0x0000080408107981 */ /* 0x000f68000c1e1500 */
[----:B------:R-:W5:Y:S04]  /*0ad0*/  LDG.E.U16 R18, desc[UR4][R8.64+0xa] ;  /* 0x00000a0408127981 */ /* 0x000f68000c1e1500 */
[----:B------:R-:W5:Y:S04]  /*0ae0*/  LDG.E.U16 R19, desc[UR4][R8.64+0xc] ;  /* 0x00000c0408137981 */ /* 0x000f68000c1e1500 */
[----:B------:R-:W5:Y:S01]  /*0af0*/  LDG.E.U16 R23, desc[UR4][R8.64+0xe] ;  /* 0x00000e0408177981 */ /* 0x000f62000c1e1500 */
[----:B------:R-:W-:Y:S01]  /*0b00*/  VIADD R15, R15, 0x8 ;  /* 0x000000080f0f7836 */ /* 0x000fe20000000000 */
[----:B--2---:R-:W-:-:S02]  /*0b10*/  I2FP.F32.U32 R24, R24 ;  /* 0x0000001800187245 */ /* 0x004fc40000201000 */
[----:B---3--:R-:W-:-:S03]  /*0b20*/  I2FP.F32.U32 R25, R25 ;  /* 0x0000001900197245 */ /* 0x008fc60000201000 */
[----:B------:R-:W-:Y:S01]  /*0b30*/  FADD R24, R17, R24 ;  /* 0x0000001811187221 */ /* 0x000fe20000000000 */
[----:B----4-:R-:W-:-:S03]  /*0b40*/  I2FP.F32.U32 R17, R26 ;  /* 0x0000001a00117245 */ /* 0x010fc60000201000 */
[----:B------:R-:W-:Y:S01]  /*0b50*/  FADD R24, R24, R25 ;  /* 0x0000001918187221 */ /* 0x000fe20000000000 */
[----:B-----5:R-:W-:-:S03]  /*0b60*/  I2FP.F32.U32 R14, R14 ;  /* 0x0000000e000e7245 */ /* 0x020fc60000201000 */
[----:B------:R-:W-:Y:S01]  /*0b70*/  FADD R17, R24, R17 ;  /* 0x0000001118117221 */ /* 0x000fe20000000000 */
[----:B------:R-:W-:-:S03]  /*0b80*/  I2FP.F32.U32 R25, R16 ;  /* 0x0000001000197245 */ /* 0x000fc60000201000 */
[----:B------:R-:W-:Y:S01]  /*0b90*/  FADD R14, R17, R14 ;  /* 0x0000000e110e7221 */ /* 0x000fe20000000000 */
[----:B------:R-:W-:-:S03]  /*0ba0*/  I2FP.F32.U32 R17, R18 ;  /* 0x0000001200117245 */ /* 0x000fc60000201000 */
[----:B------:R-:W-:Y:S01]  /*0bb0*/  FADD R14, R14, R25 ;  /* 0x000000190e0e7221 */ /* 0x000fe20000000000 */
[----:B------:R-:W-:-:S03]  /*0bc0*/  I2FP.F32.U32 R19, R19 ;  /* 0x0000001300137245 */ /* 0x000fc60000201000 */
[----:B------:R-:W-:Y:S01]  /*0bd0*/  FADD R14, R14, R17 ;  /* 0x000000110e0e7221 */ /* 0x000fe20000000000 */
[----:B------:R-:W-:-:S03]  /*0be0*/  I2FP.F32.U32 R23, R23 ;  /* 0x0000001700177245 */ /* 0x000fc60000201000 */
[----:B------:R-:W-:-:S04]  /*0bf0*/  FADD R14, R14, R19 ;  /* 0x000000130e0e7221 */ /* 0x000fc80000000000 */
[----:B------:R-:W-:-:S07]  /*0c00*/  FADD R17, R14, R23 ;  /* 0x000000170e117221 */ /* 0x000fce0000000000 */
.L_x_688:
[----:B------:R-:W-:Y:S05]  /*0c10*/  BSYNC.RECONVERGENT B2 ;  /* 0x0000000000027941 */ /* 0x000fea0003800200 */
.L_x_687:
[----:B------:R-:W-:Y:S05]  /*0c20*/  @!P4 BRA `(.L_x_683) ;  /* 0x000000000080c947 */ /* 0x000fea0003800000 */
[----:B------:R-:W-:Y:S01]  /*0c30*/  BSSY.RECONVERGENT B2, `(.L_x_689) ;  /* 0x0000011000027945 */ /* 0x000fe20003800200 */
[----:B------:R-:W-:-:S03]  /*0c40*/  ISETP.NE.AND P4, PT, R22, RZ, PT ;  /* 0x000000ff1600720c */ /* 0x000fc60003f85270 */
[----:B------:R-:W-:Y:S10]  /*0c50*/  @!P1 BRA `(.L_x_690) ;  /* 0x0000000000389947 */ /* 0x000ff40003800000 */
[----:B------:R-:W-:-:S05]  /*0c60*/  IMAD.WIDE R8, R15, 0x2, R6 ;  /* 0x000000020f087825 */ /* 0x000fca00078e0206 */
[----:B------:R-:W2:Y:S04]  /*0c70*/  LDG.E.U16 R14, desc[UR4][R8.64] ;  /* 0x00000004080e7981 */ /* 0x000ea8000c1e1500 */
[----:B------:R-:W3:Y:S04]  /*0c80*/  LDG.E.U16 R16, desc[UR4][R8.64+0x2] ;  /* 0x0000020408107981 */ /* 0x000ee8000c1e1500 */
[----:B------:R-:W4:Y:S04]  /*0c90*/  LDG.E.U16 R18, desc[UR4][R8.64+0x4] ;  /* 0x0000040408127981 */ /* 0x000f28000c1e1500 */
        /* <DEDUP_REMOVED lines=8> */
[----:B------:R-:W-:-:S04]  /*0d20*/  FADD R17, R14, R17 ;  /* 0x000000110e117221 */ /* 0x000fc80000000000 */
[----:B------:R-:W-:-:S07]  /*0d30*/  FADD R17, R17, R16 ;  /* 0x0000001011117221 */ /* 0x000fce0000000000 */
.L_x_690:
[----:B------:R-:W-:Y:S05]  /*0d40*/  BSYNC.RECONVERGENT B2 ;  /* 0x0000000000027941 */ /* 0x000fea0003800200 */
.L_x_689:
[----:B------:R-:W-:Y:S05]  /*0d50*/  @!P4 BRA `(.L_x_683) ;  /* 0x000000000034c947 */ /* 0x000fea0003800000 */
[----:B------:R-:W-:-:S05]  /*0d60*/  IMAD.WIDE R6, R15, 0x2, R6 ;  /* 0x000000020f067825 */ /* 0x000fca00078e0206 */
[----:B------:R-:W2:Y:S01]  /*0d70*/  LDG.E.U16 R8, desc[UR4][R6.64] ;  /* 0x0000000406087981 */ /* 0x000ea2000c1e1500 */
[----:B------:R-:W-:Y:S02]  /*0d80*/  ISETP.NE.AND P4, PT, R22, 0x1, PT ;  /* 0x000000011600780c */ /* 0x000fe40003f85270 */
[----:B--2---:R-:W-:-:S05]  /*0d90*/  I2FP.F32.U32 R8, R8 ;  /* 0x0000000800087245 */ /* 0x004fca0000201000 */
[----:B------:R-:W-:-:S06]  /*0da0*/  FADD R17, R17, R8 ;  /* 0x0000000811117221 */ /* 0x000fcc0000000000 */
[----:B------:R-:W-:Y:S05]  /*0db0*/  @!P4 BRA `(.L_x_683) ;  /* 0x00000000001cc947 */ /* 0x000fea0003800000 */
[----:B------:R-:W-:Y:S01]  /*0dc0*/  ISETP.NE.AND P4, PT, R22, 0x2, PT ;  /* 0x000000021600780c */ /* 0x000fe20003f85270 */
[----:B------:R-:W2:-:S12]  /*0dd0*/  LDG.E.U16 R8, desc[UR4][R6.64+0x2] ;  /* 0x0000020406087981 */ /* 0x000e98000c1e1500 */
[----:B------:R-:W3:Y:S01]  /*0de0*/  @P4 LDG.E.U16 R9, desc[UR4][R6.64+0x4] ;  /* 0x0000040406094981 */ /* 0x000ee2000c1e1500 */
[----:B--2---:R-:W-:-:S05]  /*0df0*/  I2FP.F32.U32 R8, R8 ;  /* 0x0000000800087245 */ /* 0x004fca0000201000 */
[----:B------:R-:W-:Y:S01]  /*0e00*/  FADD R17, R17, R8 ;  /* 0x0000000811117221 */ /* 0x000fe20000000000 */
[----:B---3--:R-:W-:-:S05]  /*0e10*/  @P4 I2FP.F32.U32 R14, R9 ;  /* 0x00000009000e4245 */ /* 0x008fca0000201000 */
[----:B------:R-:W-:-:S07]  /*0e20*/  @P4 FADD R17, R17, R14 ;  /* 0x0000000e11114221 */ /* 0x000fce0000000000 */
.L_x_683:
[----:B------:R-:W-:Y:S05]  /*0e30*/  BSYNC.RECONVERGENT B0 ;  /* 0x0000000000007941 */ /* 0x000fea0003800200 */
.L_x_682:
[----:B------:R-:W-:Y:S05]  /*0e40*/  @P0 BRA `(.L_x_691) ;  /* 0xfffffff400c80947 */ /* 0x000fea000383ffff */
.L_x_681:
[----:B------:R-:W-:Y:S05]  /*0e50*/  BSYNC.RECONVERGENT B1 ;  /* 0x0000000000017941 */ /* 0x000fea0003800200 */
.L_x_680:
[----:B------:R-:W0:Y:S01]  /*0e60*/  LDCU UR6, c[0x0][0x3c0] ;  /* 0x00007800ff0677ac */ /* 0x000e220008000800 */
[----:B------:R-:W-:Y:S01]  /*0e70*/  ISETP.GE.AND P0, PT, R5, 0x1, PT ;  /* 0x000000010500780c */ /* 0x000fe20003f06270 */
[----:B------:R-:W1:Y:S01]  /*0e80*/  LDCU UR7, c[0x0][0x3b0] ;  /* 0x00007600ff0777ac */ /* 0x000e620008000800 */
[----:B------:R-:W2:Y:S01]  /*0e90*/  LDCU.64 UR8, c[0x0][0x3a8] ;  /* 0x00007500ff0877ac */ /* 0x000ea20008000a00 */
[----:B0-----:R-:W-:-:S04]  /*0ea0*/  VIADD R4, R4, UR6 ;  /* 0x0000000604047c36 */ /* 0x001fc80008000000 */
        /* <DEDUP_REMOVED lines=17> */
[----:B------:R-:W-:Y:S05]  /*0fc0*/  CALL.REL.NOINC `($__internal_11_$__cuda_sm3x_div_rn_noftz_f32_slowpath) ;  /* 0x0000000000347944 */ /* 0x000fea0003c00000 */
.L_x_694:
[----:B------:R-:W-:Y:S05]  /*0fd0*/  BSYNC.RECONVERGENT B0 ;  /* 0x0000000000007941 */ /* 0x000fea0003800200 */
.L_x_693:
[----:B------:R-:W0:Y:S01]  /*0fe0*/  LDCU UR6, c[0x0][0x3bc] ;  /* 0x00007780ff0677ac */ /* 0x000e220008000800 */
[----:B------:R-:W-:-:S04]  /*0ff0*/  FADD R0, R0, 0.5 ;  /* 0x3f00000000007421 */ /* 0x000fc80000000000 */
[----:B------:R-:W1:Y:S01]  /*1000*/  F2I.U32.TRUNC.NTZ R3, R0 ;  /* 0x0000000000037305 */ /* 0x000e62000020f000 */
[----:B0-----:R-:W-:-:S04]  /*1010*/  VIADD R5, R2, UR6 ;  /* 0x0000000602057c36 */ /* 0x001fc80008000000 */
[----:B------:R-:W-:-:S05]  /*1020*/  IMAD.WIDE R6, R5, 0x2, R6 ;  /* 0x0000000205067825 */ /* 0x000fca00078e0206 */
[----:B-1----:R-:W-:Y:S01]  /*1030*/  STG.E.U16 desc[UR4][R6.64], R3 ;  /* 0x0000000306007986 */ /* 0x002fe2000c101504 */
[----:B------:R-:W-:Y:S05]  /*1040*/  EXIT ;  /* 0x000000000000794d */ /* 0x000fea0003800000 */
.L_x_692:
[----:B------:R-:W0:Y:S02]  /*1050*/  LDCU UR6, c[0x0][0x3bc] ;  /* 0x00007780ff0677ac */ /* 0x000e240008000800 */
[----:B0-----:R-:W-:-:S04]  /*1060*/  VIADD R3, R2, UR6 ;  /* 0x0000000602037c36 */ /* 0x001fc80008000000 */
[----:B------:R-:W-:-:S05]  /*1070*/  IMAD.WIDE R6, R3, 0x2, R6 ;  /* 0x0000000203067825 */ /* 0x000fca00078e0206 */
[----:B------:R-:W-:Y:S01]  /*1080*/  STG.E.U16 desc[UR4][R6.64], RZ ;  /* 0x000000ff06007986 */ /* 0x000fe2000c101504 */
[----:B------:R-:W-:Y:S05]  /*1090*/  EXIT ;  /* 0x000000000000794d */ /* 0x000fea0003800000 */
        .weak           $__internal_11_$__cuda_sm3x_div_rn_noftz_f32_slowpath
        .type           $__internal_11_$__cuda_sm3x_div_rn_noftz_f32_slowpath,@function
        .size           $__internal_11_$__cuda_sm3x_div_rn_noftz_f32_slowpath,(.L_x_1319 - $__internal_11_$__cuda_sm3x_div_rn_noftz_f32_slowpath)
$__internal_11_$__cuda_sm3x_div_rn_noftz_f32_slowpath:
        /* <DEDUP_REMOVED lines=34> */
.L_x_696:
[----:B------:R-:W-:Y:S01]  /*12c0*/  LEA R10, R14, 0xc0800000, 0x17 ;  /* 0xc08000000e0a7811 */ /* 0x000fe200078eb8ff */
[----:B------:R-:W-:Y:S04]  /*12d0*/  BSSY.RECONVERGENT B2, `(.L_x_701) ;  /* 0x0000036000027945 */ /* 0x000fe80003800200 */
        /* <DEDUP_REMOVED lines=49> */
.L_x_703:
[----:B------:R-:W-:-:S04]  /*15f0*/  LOP3.LUT R0, R0, 0x80000000, RZ, 0xc0, !PT ;  /* 0x8000000000007812 */ /* 0x000fc800078ec0ff */
[----:B------:R-:W-:Y:S01]  /*1600*/  LOP3.LUT R0, R0, 0x7f800000, RZ, 0xfc, !PT ;  /* 0x7f80000000007812 */ /* 0x000fe200078efcff */
[----:B------:R-:W-:Y:S06]  /*1610*/  BRA `(.L_x_704) ;  /* 0x0000000000047947 */ /* 0x000fec0003800000 */
.L_x_702:
[----:B------:R-:W-:-:S07]  /*1620*/  IMAD R0, R10, 0x800000, R0 ;  /* 0x008000000a007824 */ /* 0x000fce00078e0200 */
.L_x_704:
[----:B------:R-:W-:Y:S05]  /*1630*/  BSYNC.RECONVERGENT B2 ;  /* 0x0000000000027941 */ /* 0x000fea0003800200 */
.L_x_701:
[----:B------:R-:W-:Y:S05]  /*1640*/  BRA `(.L_x_705) ;  /* 0x0000000000207947 */ /* 0x000fea0003800000 */
.L_x_700:
[----:B------:R-:W-:-:S04]  /*1650*/  LOP3.LUT R0, R3, 0x80000000, R0, 0x48, !PT ;  /* 0x8000000003007812 */ /* 0x000fc800078e4800 */
[----:B------:R-:W-:Y:S01]  /*1660*/  LOP3.LUT R0, R0, 0x7f800000, RZ, 0xfc, !PT ;  /* 0x7f80000000007812 */ /* 0x000fe200078efcff */
[----:B------:R-:W-:Y:S06]  /*1670*/  BRA `(.L_x_705) ;  /* 0x0000000000147947 */ /* 0x000fec0003800000 */
.L_x_699:
[----:B------:R-:W-:Y:S01]  /*1680*/  LOP3.LUT R0, R3, 0x80000000, R0, 0x48, !PT ;  /* 0x8000000003007812 */ /* 0x000fe200078e4800 */
[----:B------:R-:W-:Y:S06]  /*1690*/  BRA `(.L_x_705) ;  /* 0x00000000000c7947 */ /* 0x000fec0003800000 */
.L_x_698:
[----:B------:R-:W0:Y:S01]  /*16a0*/  MUFU.RSQ R0, -QNAN ;  /* 0xffc0000000007908 */ /* 0x000e220000001400 */
[----:B------:R-:W-:Y:S05]  /*16b0*/  BRA `(.L_x_705) ;  /* 0x0000000000047947 */ /* 0x000fea0003800000 */
.L_x_697:
[----:B------:R-:W-:-:S07]  /*16c0*/  FADD.FTZ R0, R0, R3 ;  /* 0x0000000300007221 */ /* 0x000fce0000010000 */
.L_x_705:
[----:B------:R-:W-:Y:S05]  /*16d0*/  BSYNC.RECONVERGENT B1 ;  /* 0x0000000000017941 */ /* 0x000fea0003800200 */
.L_x_695:
[----:B------:R-:W-:-:S04]  /*16e0*/  IMAD.MOV.U32 R9, RZ, RZ, 0x0 ;  /* 0x00000000ff097424 */ /* 0x000fc800078e00ff */
[----:B0-----:R-:W-:Y:S05]  /*16f0*/  RET.REL.NODEC R8 `(_Z12resizeKernelItLi1E25SuperSamplingInterpolatorItLi1EEEvPKT_i8NppiSize8NppiRectPS2_iS5_S6_) ;  /* 0xffffffe808407950 */ /* 0x001fea0003c3ffff */
.L_x_706:
        /* <DEDUP_REMOVED lines=16> */
.L_x_1319:


//--------------------- .text._Z12resizeKernelItLi1E17CubicInterpolatorItLi1EEEvPKT_i8NppiSize8NppiRectPS2_iS5_S6_ --------------------------
	.section	.text._Z12resizeKernelItLi1E17CubicInterpolatorItLi1EEEvPKT_i8NppiSize8NppiRectPS2_iS5_S6_,"ax",@progbits
	.align	128
        .global         _Z12resizeKernelItLi1E17CubicInterpolatorItLi1EEEvPKT_i8NppiSize8NppiRectPS2_iS5_S6_
        .type           _Z12resizeKernelItLi1E17CubicInterpolatorItLi1EEEvPKT_i8NppiSize8NppiRectPS2_iS5_S6_,@function
        .size           _Z12resizeKernelItLi1E17CubicInterpolatorItLi1EEEvPKT_i8NppiSize8NppiRectPS2_iS5_S6_,(.L_x_1320 - _Z12resizeKernelItLi1E17CubicInterpolatorItLi1EEEvPKT_i8NppiSize8NppiRectPS2_iS5_S6_)
        .other          _Z12resizeKernelItLi1E17CubicInterpolatorItLi1EEEvPKT_i8NppiSize8NppiRectPS2_iS5_S6_,@"STO_CUDA_ENTRY STV_DEFAULT"
_Z12resizeKernelItLi1E17CubicInterpolatorItLi1EEEvPKT_i8NppiSize8NppiRectPS2_iS5_S6_:
.text._Z12resizeKernelItLi1E17CubicInterpolatorItLi1EEEvPKT_i8NppiSize8NppiRectPS2_iS5_S6_:
        /* <DEDUP_REMOVED lines=26> */
[----:B------:R-:W-:Y:S05]  /*01a0*/  CALL.REL.NOINC `($__internal_12_$__cuda_sm3x_div_rn_noftz_f32_slowpath) ;  /* 0x0000001000b47944 */ /* 0x000fea0003c00000 */
[----:B------:R-:W-:-:S07]  /*01b0*/  MOV R5, R2 ;  /* 0x0000000200057202 */ /* 0x000fce0000000f00 */
.L_x_707:
        /* <DEDUP_REMOVED lines=15> */
.L_x_708:
[----:B------:R-:W0:Y:S01]  /*02b0*/  LDC.64 R16, c[0x0][0x398] ;  /* 0x0000e600ff107b82 */ /* 0x000e220000000a00 */
[----:B------:R-:W-:Y:S01]  /*02c0*/  I2FP.F32.U32 R3, R4 ;  /* 0x0000000400037245 */ /* 0x000fe20000201000 */
[----:B------:R-:W1:Y:S01]  /*02d0*/  LDCU UR4, c[0x0][0x3c0] ;  /* 0x00007800ff0477ac */ /* 0x000e620008000800 */
[----:B------:R-:W-:Y:S01]  /*02e0*/  I2FP.F32.S32 R8, R0 ;  /* 0x0000000000087245 */ /* 0x000fe20000201400 */
[----:B------:R-:W-:Y:S01]  /*02f0*/  BSSY.RECONVERGENT B0, `(.L_x_709) ;  /* 0x0000026000007945 */ /* 0x000fe20003800200 */
[----:B------:R-:W2:Y:S03]  /*0300*/  LDCU UR5, c[0x0][0x3b0] ;  /* 0x00007600ff0577ac */ /* 0x000ea60008000800 */
[----:B------:R-:W3:Y:S01]  /*0310*/  LDC R14, c[0x0][0x394] ;  /* 0x0000e500ff0e7b82 */ /* 0x000ee20000000800 */
[----:B------:R-:W4:Y:S01]  /*0320*/  LDCU.64 UR6, c[0x0][0x3a8] ;  /* 0x00007500ff0677ac */ /* 0x000f220008000a00 */
[----:B------:R-:W0:Y:S01]  /*0330*/  LDCU UR8, c[0x0][0x388] ;  /* 0x00007100ff0877ac */ /* 0x000e220008000800 */
[----:B-1----:R-:W-:-:S02]  /*0340*/  IADD3 R4, PT, PT, R4, UR4, RZ ;  /* 0x0000000404047c10 */ /* 0x002fc4000fffe0ff */
[----:B0-----:R-:W-:-:S03]  /*0350*/  I2FP.F32.S32 R2, R16 ;  /* 0x0000001000027245 */ /* 0x001fc60000201400 */
[----:B--2---:R-:W-:Y:S02]  /*0360*/  IMAD R4, R4, UR5, RZ ;  /* 0x0000000504047c24 */ /* 0x004fe4000f8e02ff */
[----:B------:R-:W-:-:S03]  /*0370*/  FFMA R10, R3, R6, R2 ;  /* 0x00000006030a7223 */ /* 0x000fc60000000002 */
[C---:B----4-:R-:W-:Y:S02]  /*0380*/  IADD3 R12, P1, PT, R4.reuse, UR6, RZ ;  /* 0x00000006040c7c10 */ /* 0x050fe4000ff3e0ff */
[----:B---3--:R-:W-:Y:S01]  /*0390*/  I2FP.F32.S32 R3, R14 ;  /* 0x0000000e00037245 */ /* 0x008fe20000201400 */
[----:B------:R-:W0:Y:S01]  /*03a0*/  F2I.FLOOR.NTZ R7, R10 ;  /* 0x0000000a00077305 */ /* 0x000e220000207100 */
[----:B------:R-:W-:-:S03]  /*03b0*/  LEA.HI.X.SX32 R13, R4, UR7, 0x1, P1 ;  /* 0x00000007040d7c11 */ /* 0x000fc600088f0eff */
[----:B------:R-:W-:Y:S01]  /*03c0*/  FFMA R8, R8, R5, R3 ;  /* 0x0000000508087223 */ /* 0x000fe20000000003 */
[----:B0-----:R-:W-:-:S05]  /*03d0*/  I2FP.F32.S32 R9, R7 ;  /* 0x0000000700097245 */ /* 0x001fca0000201400 */
[----:B------:R-:W-:Y:S02]  /*03e0*/  FADD R2, R10, -R9 ;  /* 0x800000090a027221 */ /* 0x000fe40000000000 */
[----:B------:R-:W0:Y:S02]  /*03f0*/  F2I.FLOOR.NTZ R9, R8 ;  /* 0x0000000800097305 */ /* 0x000e240000207100 */
[----:B------:R-:W-:-:S05]  /*0400*/  FADD R6, R2, 1 ;  /* 0x3f80000002067421 */ /* 0x000fca0000000000 */
[----:B------:R-:W-:Y:S02]  /*0410*/  FSETP.GTU.AND P0, PT, |R6|, 1, PT ;  /* 0x3f8000000600780b */ /* 0x000fe40003f0c200 */
[----:B0-----:R-:W-:-:S11]  /*0420*/  I2FP.F32.S32 R3, R9 ;  /* 0x0000000900037245 */ /* 0x001fd60000201400 */
[C---:B------:R-:W-:Y:S01]  /*0430*/  @!P0 FMUL R5, |R6|.reuse, 1.5 ;  /* 0x3fc0000006058820 */ /* 0x040fe20000400200 */
[----:B------:R-:W-:Y:S01]  /*0440*/  @!P0 FMUL R11, |R6|, -2.5 ;  /* 0xc0200000060b8820 */ /* 0x000fe20000400200 */
[----:B------:R-:W-:Y:S02]  /*0450*/  FADD R8, R8, -R3 ;  /* 0x8000000308087221 */ /* 0x000fe40000000000 */
[-C--:B------:R-:W-:Y:S01]  /*0460*/  @!P0 FMUL R5, R5, |R6|.reuse ;  /* 0x4000000605058220 */ /* 0x080fe20000400000 */
[----:B------:R-:W-:Y:S01]  /*0470*/  @!P0 FMUL R10, R11, |R6| ;  /* 0x400000060b0a8220 */ /* 0x000fe20000400000 */
[----:B------:R-:W-:-:S03]  /*0480*/  FADD R15, R8, 1 ;  /* 0x3f800000080f7421 */ /* 0x000fc60000000000 */
[----:B------:R-:W-:-:S04]  /*0490*/  @!P0 FFMA R5, R5, |R6|, R10 ;  /* 0x4000000605058223 */ /* 0x000fc8000000000a */
        /* <DEDUP_REMOVED lines=11> */
.L_x_710:
[----:B------:R-:W-:Y:S05]  /*0550*/  BSYNC.RECONVERGENT B0 ;  /* 0x0000000000007941 */ /* 0x000fea0003800200 */
.L_x_709:
[----:B------:R-:W0:Y:S01]  /*0560*/  LDCU UR4, c[0x0][0x3a0] ;  /* 0x00007400ff0477ac */ /* 0x000e220008000800 */
[C---:B------:R-:W-:Y:S01]  /*0570*/  FMUL R5, |R8|.reuse, 1.5 ;  /* 0x3fc0000008057820 */ /* 0x040fe20000400200 */
[C---:B------:R-:W-:Y:S01]  /*0580*/  FMUL R11, |R8|.reuse, 2.5 ;  /* 0x40200000080b7820 */ /* 0x040fe20000400200 */
[C---:B------:R-:W-:Y:S01]  /*0590*/  FMUL R21, |R8|.reuse, 0.5 ;  /* 0x3f00000008157820 */ /* 0x040fe20000400200 */
[C---:B------:R-:W-:Y:S01]  /*05a0*/  FMUL R4, |R15|.reuse, 1.5 ;  /* 0x3fc000000f047820 */ /* 0x040fe20000400200 */
[C---:B------:R-:W-:Y:S01]  /*05b0*/  FMUL R6, |R15|.reuse, 2.5 ;  /* 0x402000000f067820 */ /* 0x040fe20000400200 */
[C---:B------:R-:W-:Y:S01]  /*05c0*/  FMUL R5, |R8|.reuse, R5 ;  /* 0x0000000508057220 */ /* 0x040fe20000400200 */
[C---:B------:R-:W-:Y:S01]  /*05d0*/  FMUL R19, |R8|.reuse, R11 ;  /* 0x0000000b08137220 */ /* 0x040fe20000400200 */
[C---:B------:R-:W-:Y:S01]  /*05e0*/  FMUL R10, |R15|.reuse, 0.5 ;  /* 0x3f0000000f0a7820 */ /* 0x040fe20000400200 */
[C---:B------:R-:W-:Y:S01]  /*05f0*/  FMUL R18, |R8|.reuse, R21 ;  /* 0x0000001508127220 */ /* 0x040fe20000400200 */
[C---:B------:R-:W-:Y:S01]  /*0600*/  FMUL R4, |R15|.reuse, R4 ;  /* 0x000000040f047220 */ /* 0x040fe20000400200 */
[C---:B------:R-:W-:Y:S01]  /*0610*/  FMUL R20, |R15|.reuse, R6 ;  /* 0x000000060f147220 */ /* 0x040fe20000400200 */
[----:B------:R-:W1:Y:S01]  /*0620*/  LDCU.64 UR6, c[0x0][0x380] ;  /* 0x00007000ff0677ac */ /* 0x000e620008000a00 */
[C---:B------:R-:W-:Y:S01]  /*0630*/  FMUL R11, |R15|.reuse, R10 ;  /* 0x0000000a0f0b7220 */ /* 0x040fe20000400200 */
[C-C-:B------:R-:W-:Y:S01]  /*0640*/  FFMA R6, |R8|.reuse, R5, -R19.reuse ;  /* 0x0000000508067223 */ /* 0x140fe20000000a13 */
[----:B------:R-:W-:Y:S01]  /*0650*/  FFMA R5, -|R8|, R18, R19 ;  /* 0x0000001208057223 */ /* 0x000fe20000000313 */
[----:B------:R-:W-:Y:S01]  /*0660*/  FFMA R10, |R15|, R4, -R20 ;  /* 0x000000040f0a7223 */ /* 0x000fe20000000a14 */
[----:B------:R-:W-:Y:S01]  /*0670*/  VIADDMNMX R19, R7, 0xffffffff, R16, !PT ;  /* 0xffffffff07137846 */ /* 0x000fe20007800110 */
[----:B------:R-:W-:Y:S01]  /*0680*/  FFMA R20, -|R15|, R11, R20 ;  /* 0x0000000b0f147223 */ /* 0x000fe20000000314 */
[----:B0-----:R-:W-:Y:S01]  /*0690*/  IADD3 R4, PT, PT, R16, UR4, RZ ;  /* 0x0000000410047c10 */ /* 0x001fe2000fffe0ff */
[----:B------:R-:W-:Y:S01]  /*06a0*/  FADD R28, R8, -1 ;  /* 0xbf800000081c7421 */ /* 0x000fe20000000000 */
[C-C-:B------:R-:W-:Y:S01]  /*06b0*/  VIADDMNMX R25, R9.reuse, 0xffffffff, R14.reuse, !PT ;  /* 0xffffffff09197846 */ /* 0x140fe2000780010e */
[----:B------:R-:W0:Y:S01]  /*06c0*/  LDCU.64 UR4, c[0x0][0x358] ;  /* 0x00006b00ff0477ac */ /* 0x000e220008000a00 */
[----:B------:R-:W-:Y:S01]  /*06d0*/  VIADDMNMX R18, R4, 0xffffffff, R19, PT ;  /* 0xffffffff04127846 */ /* 0x000fe20003800113 */
[C---:B------:R-:W-:Y:S01]  /*06e0*/  FMUL R19, |R28|.reuse, 1.5 ;  /* 0x3fc000001c137820 */ /* 0x040fe20000400200 */
[C---:B------:R-:W-:Y:S01]  /*06f0*/  VIMNMX R21, PT, PT, R9.reuse, R14, !PT ;  /* 0x0000000e09157248 */ /* 0x040fe20007fe0100 */
[C---:B------:R-:W-:Y:S01]  /*0700*/  FMUL R23, |R28|.reuse, 2.5 ;  /* 0x402000001c177820 */ /* 0x040fe20000400200 */
[C-C-:B------:R-:W-:Y:S01]  /*0710*/  VIADDMNMX R11, R9.reuse, 0x1, R14.reuse, !PT ;  /* 0x00000001090b7846 */ /* 0x140fe2000780010e */
[C---:B------:R-:W-:Y:S01]  /*0720*/  FMUL R19, |R28|.reuse, R19 ;  /* 0x000000131c137220 */ /* 0x040fe20000400200 */
[--C-:B------:R-:W-:Y:S01]  /*0730*/  VIADDMNMX R9, R9, 0x2, R14.reuse, !PT ;  /* 0x0000000209097846 */ /* 0x100fe2000780010e */
[----:B------:R-:W-:Y:S01]  /*0740*/  FMUL R23, |R28|, R23 ;  /* 0x000000171c177220 */ /* 0x000fe20000400200 */
[----:B------:R-:W-:Y:S01]  /*0750*/  IADD3 R14, PT, PT, R17, -0x1, R14 ;  /* 0xffffffff110e7810 */ /* 0x000fe20007ffe00e */
[----:B------:R-:W-:-:S02]  /*0760*/  IMAD R17, R18, UR8, RZ ;  /* 0x0000000812117c24 */ /* 0x000fc4000f8e02ff */
[C---:B------:R-:W-:Y:S01]  /*0770*/  FMUL R27, |R28|.reuse, 0.5 ;  /* 0x3f0000001c1b7820 */ /* 0x040fe20000400200 */
[--C-:B------:R-:W-:Y:S01]  /*0780*/  FFMA R24, |R28|, R19, -R23.reuse ;  /* 0x000000131c187223 */ /* 0x100fe20000000a17 */
[----:B------:R-:W-:Y:S02]  /*0790*/  VIMNMX R25, PT, PT, R14, R25, PT ;  /* 0x000000190e197248 */ /* 0x000fe40003fe0100 */
[----:B-1----:R-:W-:Y:S01]  /*07a0*/  IADD3 R18, P0, PT, R17, UR6, RZ ;  /* 0x0000000611127c10 */ /* 0x002fe2000ff1e0ff */
[C---:B------:R-:W-:Y:S01]  /*07b0*/  FMUL R22, |R28|.reuse, R27 ;  /* 0x0000001b1c167220 */ /* 0x040fe20000400200 */
[----:B------:R-:W-:Y:S02]  /*07c0*/  FSETP.GEU.AND P2, PT, |R15|, 2, PT ;  /* 0x400000000f00780b */ /* 0x000fe40003f4e200 */
[----:B------:R-:W-:Y:S01]  /*07d0*/  LEA.HI.X.SX32 R19, R17, UR7, 0x1, P0 ;  /* 0x0000000711137c11 */ /* 0x000fe200080f0eff */
[----:B------:R-:W-:Y:S01]  /*07e0*/  FFMA R23, -|R28|, R22, R23 ;  /* 0x000000161c177223 */ /* 0x000fe20000000317 */
[----:B------:R-:W-:-:S02]  /*07f0*/  VIMNMX R17, PT, PT, R14, R21, PT ;  /* 0x000000150e117248 */ /* 0x000fc40003fe0100 */
[----:B------:R-:W-:Y:S01]  /*0800*/  FSETP.GTU.AND P3, PT, |R15|, 1, PT ;  /* 0x3f8000000f00780b */ /* 0x000fe20003f6c200 */
[----:B------:R-:W-:-:S04]  /*0810*/  IMAD.WIDE R26, R25, 0x2, R18 ;  /* 0x00000002191a7825 */ /* 0x000fc800078e0212 */
[----:B------:R-:W-:Y:S01]  /*0820*/  FFMA R15, |R15|, -4, R20 ;  /* 0xc08000000f0f7823 */ /* 0x000fe20000000214 */
[----:B------:R-:W-:Y:S01]  /*0830*/  VIMNMX R11, PT, PT, R14, R11, PT ;  /* 0x0000000b0e0b7248 */ /* 0x000fe20003fe0100 */
[----:B------:R-:W-:Y:S01]  /*0840*/  IMAD.WIDE R20, R17, 0x2, R18 ;  /* 0x0000000211147825 */ /* 0x000fe200078e0212 */
[----:B0-----:R-:W2:Y:S04]  /*0850*/  LDG.E.U16 R26, desc[UR4][R26.64] ;  /* 0x000000041a1a7981 */ /* 0x001ea8000c1e1500 */
[----:B------:R0:W3:Y:S01]  /*0860*/  LDG.E.U16 R27, desc[UR4][R20.64] ;  /* 0x00000004141b7981 */ /* 0x0000e2000c1e1500 */
[C---:B------:R-:W-:Y:S02]  /*0870*/  FSETP.GEU.AND P0, PT, |R28|.reuse, 2, PT ;  /* 0x400000001c00780b */ /* 0x040fe40003f0e200 */
[C---:B------:R-:W-:Y:S01]  /*0880*/  FSETP.GTU.AND P1, PT, |R28|.reuse, 1, PT ;  /* 0x3f8000001c00780b */ /* 0x040fe20003f2c200 */
[----:B------:R-:W-:Y:S01]  /*0890*/  FFMA R28, |R28|, -4, R23 ;  /* 0xc08000001c1c7823 */ /* 0x000fe20000000217 */
[----:B0-----:R-:W-:-:S05]  /*08a0*/  IMAD.WIDE R20, R11, 0x2, R18 ;  /* 0x000000020b147825 */ /* 0x001fca00078e0212 */
[----:B------:R-:W4:Y:S01]  /*08b0*/  LDG.E.U16 R29, desc[UR4][R20.64] ;  /* 0x00000004141d7981 */ /* 0x000f22000c1e1500 */
[----:B------:R-:W-:Y:S01]  /*08c0*/  VIMNMX R23, PT, PT, R7, R16, !PT ;  /* 0x0000001007177248 */ /* 0x000fe20007fe0100 */
[----:B------:R-:W-:Y:S01]  /*08d0*/  FADD R10, R10, 1 ;  /* 0x3f8000000a0a7421 */ /* 0x000fe20000000000 */
[----:B------:R-:W-:Y:S02]  /*08e0*/  VIMNMX R9, PT, PT, R14, R9, PT ;  /* 0x000000090e097248 */ /* 0x000fe40003fe0100 */
[----:B------:R-:W-:Y:S01]  /*08f0*/  VIADDMNMX R22, R4, 0xffffffff, R23, PT ;  /* 0xffffffff04167846 */ /* 0x000fe20003800117 */
[----:B------:R-:W-:Y:S01]  /*0900*/  FADD R23, R15, 2 ;  /* 0x400000000f177421 */ /* 0x000fe20000000000 */
[----:B------:R-:W-:Y:S01]  /*0910*/  FFMA R5, |R8|, -4, R5 ;  /* 0xc080000008057823 */ /* 0x000fe20000000205 */
[----:B------:R-:W-:-:S03]  /*0920*/  IMAD.WIDE R18, R9, 0x2, R18 ;  /* 0x0000000209127825 */ /* 0x000fc600078e0212 */
[----:B------:R-:W-:Y:S01]  /*0930*/  @P3 FSEL R10, R23, RZ, !P2 ;  /* 0x000000ff170a3208 */ /* 0x000fe20005000000 */
[----:B------:R-:W-:Y:S01]  /*0940*/  IMAD R22, R22, UR8, RZ ;  /* 0x0000000816167c24 */ /* 0x000fe2000f8e02ff */
[----:B------:R-:W-:Y:S01]  /*0950*/  FSETP.GTU.AND P3, PT, |R8|, 1, PT ;  /* 0x3f8000000800780b */ /* 0x000fe20003f6c200 */
[----:B------:R-:W-:Y:S01]  /*0960*/  FADD R5, R5, 2 ;  /* 0x4000000005057421 */ /* 0x000fe20000000000 */
[----:B------:R0:W5:Y:S02]  /*0970*/  LDG.E.U16 R18, desc[UR4][R18.64] ;  /* 0x0000000412127981 */ /* 0x000164000c1e1500 */
[----:B------:R-:W-:Y:S02]  /*0980*/  IADD3 R14, P4, PT, R22, UR6, RZ ;  /* 0x00000006160e7c10 */ /* 0x000fe4000ff9e0ff */
[----:B------:R-:W-:Y:S02]  /*0990*/  FSETP.GEU.AND P2, PT, |R8|, 2, PT ;  /* 0x400000000800780b */ /* 0x000fe40003f4e200 */
[----:B------:R-:W-:Y:S01]  /*09a0*/  LEA.HI.X.SX32 R15, R22, UR7, 0x1, P4 ;  /* 0x00000007160f7c11 */ /* 0x000fe2000a0f0eff */
[----:B------:R-:W-:Y:S01]  /*09b0*/  FADD R28, R28, 2 ;  /* 0x400000001c1c7421 */ /* 0x000fe20000000000 */
[----:B0-----:R-:W-:-:S03]  /*09c0*/  FADD R19, R6, 1 ;  /* 0x3f80000006137421 */ /* 0x001fc60000000000 */
[----:B------:R-:W-:Y:S01]  /*09d0*/  @P3 FSEL R19, R5, RZ, !P2 ;  /* 0x000000ff05133208 */ /* 0x000fe20005000000 */
[----:B------:R-:W-:Y:S01]  /*09e0*/  FMUL R5, R10, R3 ;  /* 0x000000030a057220 */ /* 0x000fe20000400000 */
[----:B------:R-:W-:-:S04]  /*09f0*/  IMAD.WIDE R22, R17, 0x2, R14 ;  /* 0x0000000211167825 */ /* 0x000fc800078e020e */
[----:B------:R-:W-:Y:S01]  /*0a00*/  FADD R24, R24, 1 ;  /* 0x3f80000018187421 */ /* 0x000fe20000000000 */
[----:B------:R-:W-:Y:S01]  /*0a10*/  @P1 FSEL R24, R28, RZ, !P0 ;  /* 0x000000ff1c181208 */ /* 0x000fe20004000000 */
[----:B------:R-:W-:Y:S01]  /*0a20*/  FMUL R6, R19, R3 ;  /* 0x0000000313067220 */ /* 0x000fe20000400000 */
[----:B------:R-:W-:-:S04]  /*0a30*/  IMAD.WIDE R20, R25, 0x2, R14 ;  /* 0x0000000219147825 */ /* 0x000fc800078e020e */
[----:B------:R-:W-:Y:S01]  /*0a40*/  FADD R8, R8, -2 ;  /* 0xc000000008087421 */ /* 0x000fe20000000000 */
[----:B------:R0:W5:Y:S04]  /*0a50*/  LDG.E.U16 R22, desc[UR4][R22.64] ;  /* 0x0000000416167981 */ /* 0x000168000c1e1500 */
[----:B------:R1:W5:Y:S01]  /*0a60*/  LDG.E.U16 R20, desc[UR4][R20.64] ;  /* 0x0000000414147981 */ /* 0x000362000c1e1500 */
[----:B0-----:R-:W-:Y:S01]  /*0a70*/  FMUL R23, R24, R3 ;  /* 0x0000000318177220 */ /* 0x001fe20000400000 */
[----:B-1----:R-:W-:-:S04]  /*0a80*/  FMUL R21, |R8|, 1.5 ;  /* 0x3fc0000008157820 */ /* 0x002fc80000400200 */
[C---:B------:R-:W-:Y:S01]  /*0a90*/  FMUL R21, |R8|.reuse, R21 ;  /* 0x0000001508157220 */ /* 0x040fe20000400200 */
[C---:B------:R-:W-:Y:S02]  /*0aa0*/  FSETP.GTU.AND P1, PT, |R8|.reuse, 1, PT ;  /* 0x3f8000000800780b */ /* 0x040fe40003f2c200 */
[----:B------:R-:W-:Y:S01]  /*0ab0*/  FSETP.GEU.AND P0, PT, |R8|, 2, PT ;  /* 0x400000000800780b */ /* 0x000fe20003f0e200 */
[----:B------:R-:W-:Y:S01]  /*0ac0*/  BSSY.RECONVERGENT B0, `(.L_x_711) ;  /* 0x0000028000007945 */ /* 0x000fe20003800200 */
[----:B--2---:R-:W-:-:S05]  /*0ad0*/  I2FP.F32.U32 R26, R26 ;  /* 0x0000001a001a7245 */ /* 0x004fca0000201000 */
[----:B------:R-:W-:Y:S01]  /*0ae0*/  FFMA R5, R5, R26, RZ ;  /* 0x0000001a05057223 */ /* 0x000fe200000000ff */
[----:B---3--:R-:W-:-:S05]  /*0af0*/  I2FP.F32.U32 R27, R27 ;  /* 0x0000001b001b7245 */ /* 0x008fca0000201000 */
[----:B------:R-:W-:Y:S01]  /*0b00*/  FFMA R6, R6, R27, R5 ;  /* 0x0000001b06067223 */ /* 0x000fe20000000005 */
[----:B------:R-:W-:Y:S01]  /*0b10*/  FADD R5, -RZ, R2 ;  /* 0x00000002ff057221 */ /* 0x000fe20000000100 */
[----:B------:R-:W-:Y:S01]  /*0b20*/  FMUL R27, |R8|, 2.5 ;  /* 0x40200000081b7820 */ /* 0x000fe20000400200 */
[----:B----4-:R-:W-:-:S03]  /*0b30*/  I2FP.F32.U32 R29, R29 ;  /* 0x0000001d001d7245 */ /* 0x010fc60000201000 */
[C---:B------:R-:W-:Y:S01]  /*0b40*/  FMUL R27, |R8|.reuse, R27 ;  /* 0x0000001b081b7220 */ /* 0x040fe20000400200 */
[----:B------:R-:W-:Y:S01]  /*0b50*/  FSETP.GTU.AND P2, PT, |R5|, 1, PT ;  /* 0x3f8000000500780b */ /* 0x000fe20003f4c200 */
[----:B------:R-:W-:Y:S01]  /*0b60*/  FFMA R23, R23, R29, R6 ;  /* 0x0000001d17177223 */ /* 0x000fe20000000006 */
[C---:B------:R-:W-:Y:S01]  /*0b70*/  FMUL R29, |R8|.reuse, 0.5 ;  /* 0x3f000000081d7820 */ /* 0x040fe20000400200 */
[----:B------:R-:W-:-:S03]  /*0b80*/  FFMA R21, |R8|, R21, -R27 ;  /* 0x0000001508157223 */ /* 0x000fc60000000a1b */
[----:B------:R-:W-:-:S04]  /*0b90*/  FMUL R6, |R8|, R29 ;  /* 0x0000001d08067220 */ /* 0x000fc80000400200 */
[----:B------:R-:W-:-:S03]  /*0ba0*/  FFMA R27, -|R8|, R6, R27 ;  /* 0x00000006081b7223 */ /* 0x000fc6000000031b */
[C---:B------:R-:W-:Y:S01]  /*0bb0*/  @!P2 FMUL R6, |R5|.reuse, 1.5 ;  /* 0x3fc000000506a820 */ /* 0x040fe20000400200 */
[----:B------:R-:W-:Y:S01]  /*0bc0*/  FFMA R27, |R8|, -4, R27 ;  /* 0xc0800000081b7823 */ /* 0x000fe2000000021b */
[----:B------:R-:W-:Y:S01]  /*0bd0*/  @!P2 FMUL R26, |R5|, -2.5 ;  /* 0xc0200000051aa820 */ /* 0x000fe20000400200 */
[----:B------:R-:W-:Y:S02]  /*0be0*/  FADD R8, R21, 1 ;  /* 0x3f80000015087421 */ /* 0x000fe40000000000 */
[----:B------:R-:W-:Y:S01]  /*0bf0*/  FADD R27, R27, 2 ;  /* 0x400000001b1b7421 */ /* 0x000fe20000000000 */
[C---:B------:R-:W-:Y:S01]  /*0c00*/  @!P2 FMUL R6, |R5|.reuse, R6 ;  /* 0x000000060506a220 */ /* 0x040fe20000400200 */
[----:B------:R-:W-:Y:S01]  /*0c10*/  @!P2 FMUL R26, |R5|, R26 ;  /* 0x0000001a051aa220 */ /* 0x000fe20000400200 */
[----:B------:R-:W-:Y:S02]  /*0c20*/  IADD3 R21, PT, PT, R7, 0x1, RZ ;  /* 0x0000000107157810 */ /* 0x000fe40007ffe0ff */
[----:B------:R-:W-:Y:S01]  /*0c30*/  @P1 FSEL R8, R27, RZ, !P0 ;  /* 0x000000ff1b081208 */ /* 0x000fe20004000000 */
[----:B------:R-:W-:Y:S01]  /*0c40*/  @!P2 FFMA R6, |R5|, R6, R26 ;  /* 0x000000060506a223 */ /* 0x000fe2000000021a */
[----:B------:R-:W-:-:S02]  /*0c50*/  IADD3 R27, PT, PT, R7, 0x2, RZ ;  /* 0x00000002071b7810 */ /* 0x000fc40007ffe0ff */
[-C--:B------:R-:W-:Y:S01]  /*0c60*/  VIMNMX R7, PT, PT, R21, R16.reuse, !PT ;  /* 0x0000001015077248 */ /* 0x080fe20007fe0100 */
[----:B------:R-:W-:Y:S01]  /*0c70*/  @!P2 FADD R21, R6, 1 ;  /* 0x3f8000000615a421 */ /* 0x000fe20000000000 */
[----:B------:R-:W-:Y:S02]  /*0c80*/  VIMNMX R27, PT, PT, R27, R16, !PT ;  /* 0x000000101b1b7248 */ /* 0x000fe40007fe0100 */
[----:B------:R-:W-:Y:S01]  /*0c90*/  VIADDMNMX R16, R4, 0xffffffff, R7, PT ;  /* 0xffffffff04107846 */ /* 0x000fe20003800107 */
        /* <DEDUP_REMOVED lines=10> */
.L_x_712:
[----:B------:R-:W-:Y:S05]  /*0d40*/  BSYNC.RECONVERGENT B0 ;  /* 0x0000000000007941 */ /* 0x000fea0003800200 */
.L_x_711:
[----:B------:R-:W-:Y:S01]  /*0d50*/  IMAD.WIDE R6, R11, 0x2, R14 ;  /* 0x000000020b067825 */ /* 0x000fe200078e020e */
[----:B------:R-:W-:Y:S02]  /*0d60*/  VIADDMNMX R26, R4, 0xffffffff, R27, PT ;  /* 0xffffffff041a7846 */ /* 0x000fe4000380011b */
[----:B-----5:R-:W-:Y:S01]  /*0d70*/  I2FP.F32.U32 R27, R18 ;  /* 0x00000012001b7245 */ /* 0x020fe20000201000 */
[----:B------:R-:W-:Y:S02]  /*0d80*/  IMAD R5, R16, UR8, RZ ;  /* 0x0000000810057c24 */ /* 0x000fe4000f8e02ff */
[----:B------:R-:W-:Y:S01]  /*0d90*/  FMUL R18, R8, R3 ;  /* 0x0000000308127220 */ /* 0x000fe20000400000 */
[----:B------:R0:W2:Y:S01]  /*0da0*/  LDG.E.U16 R16, desc[UR4][R6.64] ;  /* 0x0000000406107981 */ /* 0x0000a2000c1e1500 */
[----:B------:R-:W-:-:S04]  /*0db0*/  IMAD.WIDE R14, R9, 0x2, R14 ;  /* 0x00000002090e7825 */ /* 0x000fc800078e020e */
[----:B------:R-:W-:Y:S01]  /*0dc0*/  FFMA R29, R18, R27, R23 ;  /* 0x0000001b121d7223 */ /* 0x000fe20000000017 */
[C---:B------:R-:W-:Y:S01]  /*0dd0*/  IADD3 R4, P0, PT, R5.reuse, UR6, RZ ;  /* 0x0000000605047c10 */ /* 0x040fe2000ff1e0ff */
[----:B------:R-:W-:Y:S01]  /*0de0*/  IMAD R27, R26, UR8, RZ ;  /* 0x000000081a1b7c24 */ /* 0x000fe2000f8e02ff */
[----:B------:R1:W3:Y:S02]  /*0df0*/  LDG.E.U16 R3, desc[UR4][R14.64] ;  /* 0x000000040e037981 */ /* 0x0002e4000c1e1500 */
[----:B------:R-:W-:Y:S02]  /*0e00*/  LEA.HI.X.SX32 R5, R5, UR7, 0x1, P0 ;  /* 0x0000000705057c11 */ /* 0x000fe400080f0eff */
[C---:B0-----:R-:W-:Y:S01]  /*0e10*/  IADD3 R6, P0, PT, R27.reuse, UR6, RZ ;  /* 0x000000061b067c10 */ /* 0x041fe2000ff1e0ff */
[----:B------:R-:W-:Y:S01]  /*0e20*/  FMUL R26, R10, R21 ;  /* 0x000000150a1a7220 */ /* 0x000fe20000400000 */
[----:B------:R-:W-:Y:S02]  /*0e30*/  I2FP.F32.U32 R23, R20 ;  /* 0x0000001400177245 */ /* 0x000fe40000201000 */
[----:B------:R-:W-:Y:S01]  /*0e40*/  LEA.HI.X.SX32 R7, R27, UR7, 0x1, P0 ;  /* 0x000000071b077c11 */ /* 0x000fe200080f0eff */
[----:B------:R-:W-:-:S04]  /*0e50*/  IMAD.WIDE R36, R25, 0x2, R4 ;  /* 0x0000000219247825 */ /* 0x000fc800078e0204 */
[----:B------:R-:W-:Y:S01]  /*0e60*/  FFMA R26, R26, R23, R29 ;  /* 0x000000171a1a7223 */ /* 0x000fe2000000001d */
[--C-:B-1----:R-:W-:Y:S01]  /*0e70*/  IMAD.WIDE R14, R25, 0x2, R6.reuse ;  /* 0x00000002190e7825 */ /* 0x102fe200078e0206 */
[----:B------:R-:W5:Y:S03]  /*0e80*/  LDG.E.U16 R18, desc[UR4][R36.64] ;  /* 0x0000000424127981 */ /* 0x000f66000c1e1500 */
[--C-:B------:R-:W-:Y:S02]  /*0e90*/  IMAD.WIDE R28, R17, 0x2, R6.reuse ;  /* 0x00000002111c7825 */ /* 0x100fe400078e0206 */
[----:B------:R-:W5:Y:S02]  /*0ea0*/  LDG.E.U16 R14, desc[UR4][R14.64] ;  /* 0x000000040e0e7981 */ /* 0x000f64000c1e1500 */
[----:B------:R-:W-:Y:S02]  /*0eb0*/  IMAD.WIDE R30, R11, 0x2, R6 ;  /* 0x000000020b1e7825 */ /* 0x000fe400078e0206 */
[----:B------:R-:W5:Y:S02]  /*0ec0*/  LDG.E.U16 R28, desc[UR4][R28.64] ;  /* 0x000000041c1c7981 */ /* 0x000f64000c1e1500 */
[----:B------:R-:W-:-:S02]  /*0ed0*/  IMAD.WIDE R34, R17, 0x2, R4 ;  /* 0x0000000211227825 */ /* 0x000fc400078e0204 */
[----:B------:R-:W5:Y:S02]  /*0ee0*/  LDG.E.U16 R30, desc[UR4][R30.64] ;  /* 0x000000041e1e7981 */ /* 0x000f64000c1e1500 */
[--C-:B------:R-:W-:Y:S02]  /*0ef0*/  IMAD.WIDE R32, R11, 0x2, R4.reuse ;  /* 0x000000020b207825 */ /* 0x100fe400078e0204 */
[----:B------:R-:W5:Y:S04]  /*0f00*/  LDG.E.U16 R20, desc[UR4][R34.64] ;  /* 0x0000000422147981 */ /* 0x000f68000c1e1500 */
[----:B------:R-:W5:Y:S01]  /*0f10*/  LDG.E.U16 R23, desc[UR4][R32.64] ;  /* 0x0000000420177981 */ /* 0x000f62000c1e1500 */
[----:B------:R-:W-:Y:S01]  /*0f20*/  IMAD.WIDE R4, R9, 0x2, R4 ;  /* 0x0000000209047825 */ /* 0x000fe200078e0204 */
[----:B------:R-:W-:-:S03]  /*0f30*/  I2FP.F32.U32 R22, R22 ;  /* 0x0000001600167245 */ /* 0x000fc60000201000 */
[----:B------:R-:W-:-:S04]  /*0f40*/  IMAD.WIDE R6, R9, 0x2, R6 ;  /* 0x0000000209067825 */ /* 0x000fc800078e0206 */
[-C--:B------:R-:W-:Y:S01]  /*0f50*/  FMUL R9, R19, R21.reuse ;  /* 0x0000001513097220 */ /* 0x080fe20000400000 */
[----:B------:R0:W5:Y:S03]  /*0f60*/  LDG.E.U16 R4, desc[UR4][R4.64] ;  /* 0x0000000404047981 */ /* 0x000166000c1e1500 */
[----:B------:R-:W-:Y:S01]  /*0f70*/  FFMA R22, R9, R22, R26 ;  /* 0x0000001609167223 */ /* 0x000fe2000000001a */
[----:B------:R-:W-:Y:S01]  /*0f80*/  FADD R9, R2, -1 ;  /* 0xbf80000002097421 */ /* 0x000fe20000000000 */
[----:B------:R-:W-:Y:S01]  /*0f90*/  BSSY.RECONVERGENT B0, `(.L_x_713) ;  /* 0x000001a000007945 */ /* 0x000fe20003800200 */
[----:B------:R3:W5:Y:S03]  /*0fa0*/  LDG.E.U16 R6, desc[UR4][R6.64] ;  /* 0x0000000406067981 */ /* 0x000766000c1e1500 */
[----:B------:R-:W-:Y:S01]  /*0fb0*/  FSETP.GTU.AND P0, PT, |R9|, 1, PT ;  /* 0x3f8000000900780b */ /* 0x000fe20003f0c200 */
[----:B0-----:R-:W-:Y:S01]  /*0fc0*/  FMUL R5, R24, R21 ;  /* 0x0000001518057220 */ /* 0x001fe20000400000 */
[----:B------:R-:W-:-:S05]  /*0fd0*/  FADD R2, R2, -2 ;  /* 0xc000000002027421 */ /* 0x000fca0000000000 */
[----:B------:R-:W-:Y:S02]  /*0fe0*/  FSETP.GTU.AND P1, PT, |R2|, 1, PT ;  /* 0x3f8000000200780b */ /* 0x000fe40003f2c200 */
[----:B--2---:R-:W-:-:S05]  /*0ff0*/  I2FP.F32.U32 R16, R16 ;  /* 0x0000001000107245 */ /* 0x004fca0000201000 */
[----:B------:R-:W-:Y:S01]  /*1000*/  FFMA R5, R5, R16, R22 ;  /* 0x0000001005057223 */ /* 0x000fe20000000016 */
[C---:B------:R-:W-:Y:S01]  /*1010*/  @!P0 FMUL R16, |R9|.reuse, 1.5 ;  /* 0x3fc0000009108820 */ /* 0x040fe20000400200 */
[----:B------:R-:W-:-:S03]  /*1020*/  @!P0 FMUL R22, |R9|, -2.5 ;  /* 0xc020000009168820 */ /* 0x000fc60000400200 */
[C---:B------:R-:W-:Y:S01]  /*1030*/  @!P0 FMUL R16, |R9|.reuse, R16 ;  /* 0x0000001009108220 */ /* 0x040fe20000400200 */
[----:B------:R-:W-:Y:S01]  /*1040*/  @!P0 FMUL R22, |R9|, R22 ;  /* 0x0000001609168220 */ /* 0x000fe20000400200 */
[----:B---3--:R-:W-:-:S03]  /*1050*/  I2FP.F32.U32 R7, R3 ;  /* 0x0000000300077245 */ /* 0x008fc60000201000 */
[----:B------:R-:W-:Y:S01]  /*1060*/  @!P0 FFMA R22, |R9|, R16, R22 ;  /* 0x0000001009168223 */ /* 0x000fe20000000216 */
[----:B------:R-:W-:-:S03]  /*1070*/  FMUL R16, R8, R21 ;  /* 0x0000001508107220 */ /* 0x000fc60000400000 */
        /* <DEDUP_REMOVED lines=11> */
.L_x_714:
[----:B------:R-:W-:Y:S05]  /*1130*/  BSYNC.RECONVERGENT B0 ;  /* 0x0000000000007941 */ /* 0x000fea0003800200 */
.L_x_713:
[----:B------:R-:W-:Y:S01]  /*1140*/  FFMA R16, R16, R7, R5 ;  /* 0x0000000710107223 */ /* 0x000fe20000000005 */
[----:B-----5:R-:W-:Y:S01]  /*1150*/  I2FP.F32.U32 R18, R18 ;  /* 0x0000001200127245 */ /* 0x020fe20000201000 */
[-C--:B------:R-:W-:Y:S01]  /*1160*/  FMUL R5, R10, R3.reuse ;  /* 0x000000030a057220 */ /* 0x080fe20000400000 */
[C---:B------:R-:W-:Y:S01]  /*1170*/  @!P1 FMUL R7, |R2|.reuse, 1.5 ;  /* 0x3fc0000002079820 */ /* 0x040fe20000400200 */
[C---:B------:R-:W-:Y:S01]  /*1180*/  @!P1 FMUL R9, |R2|.reuse, -2.5 ;  /* 0xc020000002099820 */ /* 0x040fe20000400200 */
[----:B------:R-:W-:Y:S01]  /*1190*/  I2FP.F32.U32 R20, R20 ;  /* 0x0000001400147245 */ /* 0x000fe20000201000 */
[----:B------:R-:W-:Y:S01]  /*11a0*/  FFMA R5, R5, R18, R16 ;  /* 0x0000001205057223 */ /* 0x000fe20000000010 */
[----:B------:R-:W-:Y:S01]  /*11b0*/  FMUL R16, R19, R3 ;  /* 0x0000000313107220 */ /* 0x000fe20000400000 */
[C---:B------:R-:W-:Y:S01]  /*11c0*/  @!P1 FMUL R7, |R2|.reuse, R7 ;  /* 0x0000000702079220 */ /* 0x040fe20000400200 */
[----:B------:R-:W-:Y:S01]  /*11d0*/  @!P1 FMUL R9, |R2|, R9 ;  /* 0x0000000902099220 */ /* 0x000fe20000400200 */
[----:B------:R-:W-:Y:S01]  /*11e0*/  I2FP.F32.U32 R23, R23 ;  /* 0x0000001700177245 */ /* 0x000fe20000201000 */
[----:B------:R-:W-:Y:S01]  /*11f0*/  FFMA R5, R16, R20, R5 ;  /* 0x0000001410057223 */ /* 0x000fe20000000005 */
[----:B------:R-:W-:Y:S01]  /*1200*/  FMUL R16, R24, R3 ;  /* 0x0000000318107220 */ /* 0x000fe20000400000 */
[----:B------:R-:W-:Y:S01]  /*1210*/  @!P1 FFMA R7, |R2|, R7, R9 ;  /* 0x0000000702079223 */ /* 0x000fe20000000209 */
[----:B------:R-:W-:Y:S01]  /*1220*/  BSSY.RECONVERGENT B0, `(.L_x_715) ;  /* 0x000000f000007945 */ /* 0x000fe20003800200 */
[----:B------:R-:W-:Y:S01]  /*1230*/  I2FP.F32.U32 R4, R4 ;  /* 0x0000000400047245 */ /* 0x000fe20000201000 */
        /* <DEDUP_REMOVED lines=13> */
.L_x_716:
[----:B------:R-:W-:Y:S05]  /*1310*/  BSYNC.RECONVERGENT B0 ;  /* 0x0000000000007941 */ /* 0x000fea0003800200 */
.L_x_715:
[----:B------:R-:W-:Y:S01]  /*1320*/  I2FP.F32.U32 R3, R14 ;  /* 0x0000000e00037245 */ /* 0x000fe20000201000 */
[----:B------:R-:W-:Y:S01]  /*1330*/  FFMA R5, R16, R4, R5 ;  /* 0x0000000410057223 */ /* 0x000fe20000000005 */
[-C--:B------:R-:W-:Y:S01]  /*1340*/  FMUL R10, R10, R7.reuse ;  /* 0x000000070a0a7220 */ /* 0x080fe20000400000 */
[----:B------:R-:W-:Y:S01]  /*1350*/  I2FP.F32.U32 R28, R28 ;  /* 0x0000001c001c7245 */ /* 0x000fe20000201000 */
[----:B------:R-:W-:Y:S01]  /*1360*/  FMUL R2, R19, R7 ;  /* 0x0000000713027220 */ /* 0x000fe20000400000 */
[----:B------:R-:W-:Y:S01]  /*1370*/  I2FP.F32.U32 R30, R30 ;  /* 0x0000001e001e7245 */ /* 0x000fe20000201000 */
[----:B------:R-:W-:Y:S01]  /*1380*/  FFMA R3, R10, R3, R5 ;  /* 0x000000030a037223 */ /* 0x000fe20000000005 */
[----:B------:R-:W-:Y:S01]  /*1390*/  I2FP.F32.U32 R6, R6 ;  /* 0x0000000600067245 */ /* 0x000fe20000201000 */
[-C--:B------:R-:W-:Y:S01]  /*13a0*/  FMUL R5, R8, R7.reuse ;  /* 0x0000000708057220 */ /* 0x080fe20000400000 */
[----:B------:R-:W0:Y:S01]  /*13b0*/  LDCU UR9, c[0x0][0x3bc] ;  /* 0x00007780ff0977ac */ /* 0x000e220008000800 */
[----:B------:R-:W-:Y:S01]  /*13c0*/  FFMA R2, R2, R28, R3 ;  /* 0x0000001c02027223 */ /* 0x000fe20000000003 */
[----:B------:R-:W-:-:S04]  /*13d0*/  FMUL R3, R24, R7 ;  /* 0x0000000718037220 */ /* 0x000fc80000400000 */
[----:B------:R-:W-:-:S04]  /*13e0*/  FFMA R2, R3, R30, R2 ;  /* 0x0000001e03027223 */ /* 0x000fc80000000002 */
[----:B------:R-:W-:-:S05]  /*13f0*/  FFMA R2, R5, R6, R2 ;  /* 0x0000000605027223 */ /* 0x000fca0000000002 */
[----:B------:R-:W-:Y:S02]  /*1400*/  FMNMX R2, R2, 255, PT ;  /* 0x437f000002027809 */ /* 0x000fe40003800000 */
[----:B0-----:R-:W-:Y:S02]  /*1410*/  IADD3 R5, PT, PT, R0, UR9, RZ ;  /* 0x0000000900057c10 */ /* 0x001fe4000fffe0ff */
[----:B------:R-:W-:-:S03]  /*1420*/  FMNMX R2, RZ, R2, !PT ;  /* 0x00000002ff027209 */ /* 0x000fc60007800000 */
[----:B------:R-:W-:-:S04]  /*1430*/  IMAD.WIDE R12, R5, 0x2, R12 ;  /* 0x00000002050c7825 */ /* 0x000fc800078e020c */
[----:B------:R-:W-:-:S04]  /*1440*/  FADD R2, R2, 0.5 ;  /* 0x3f00000002027421 */ /* 0x000fc80000000000 */
[----:B------:R-:W0:Y:S02]  /*1450*/  F2I.U32.TRUNC.NTZ R3, R2 ;  /* 0x0000000200037305 */ /* 0x000e24000020f000 */
[----:B0-----:R-:W-:Y:S01]  /*1460*/  STG.E.U16 desc[UR4][R12.64], R3 ;  /* 0x000000030c007986 */ /* 0x001fe2000c101504 */
[----:B------:R-:W-:Y:S05]  /*1470*/  EXIT ;  /* 0x000000000000794d */ /* 0x000fea0003800000 */
        .weak           $__internal_12_$__cuda_sm3x_div_rn_noftz_f32_slowpath
        .type           $__internal_12_$__cuda_sm3x_div_rn_noftz_f32_slowpath,@function
        .size           $__internal_12_$__cuda_sm3x_div_rn_noftz_f32_slowpath,(.L_x_1320 - $__internal_12_$__cuda_sm3x_div_rn_noftz_f32_slowpath)
$__internal_12_$__cuda_sm3x_div_rn_noftz_f32_slowpath:
        /* <DEDUP_REMOVED lines=33> */
.L_x_717:
        /* <DEDUP_REMOVED lines=52> */
.L_x_723:
[----:B------:R-:W-:-:S04]  /*19d0*/  LOP3.LUT R2, R11, 0x80000000, RZ, 0xc0, !PT ;  /* 0x800000000b027812 */ /* 0x000fc800078ec0ff */
[----:B------:R-:W-:Y:S01]  /*19e0*/  LOP3.LUT R2, R2, 0x7f800000, RZ, 0xfc, !PT ;  /* 0x7f80000002027812 */ /* 0x000fe200078efcff */
[----:B------:R-:W-:Y:S06]  /*19f0*/  BRA `(.L_x_724) ;  /* 0x0000000000287947 */ /* 0x000fec0003800000 */
.L_x_722:
[----:B------:R-:W-:Y:S01]  /*1a00*/  LEA R2, R8, R11, 0x17 ;  /* 0x0000000b08027211 */ /* 0x000fe200078eb8ff */
[----:B------:R-:W-:Y:S06]  /*1a10*/  BRA `(.L_x_724) ;  /* 0x0000000000207947 */ /* 0x000fec0003800000 */
.L_x_721:
[----:B------:R-:W-:-:S04]  /*1a20*/  LOP3.LUT R2, R3, 0x80000000, R2, 0x48, !PT ;  /* 0x8000000003027812 */ /* 0x000fc800078e4802 */
[----:B------:R-:W-:Y:S01]  /*1a30*/  LOP3.LUT R2, R2, 0x7f800000, RZ, 0xfc, !PT ;  /* 0x7f80000002027812 */ /* 0x000fe200078efcff */
[----:B------:R-:W-:Y:S06]  /*1a40*/  BRA `(.L_x_724) ;  /* 0x0000000000147947 */ /* 0x000fec0003800000 */
.L_x_720:
[----:B------:R-:W-:Y:S01]  /*1a50*/  LOP3.LUT R2, R3, 0x80000000, R2, 0x48, !PT ;  /* 0x8000000003027812 */ /* 0x000fe200078e4802 */
[----:B------:R-:W-:Y:S06]  /*1a60*/  BRA `(.L_x_724) ;  /* 0x00000000000c7947 */ /* 0x000fec0003800000 */
.L_x_719:
[----:B------:R-:W0:Y:S01]  /*1a70*/  MUFU.RSQ R2, -QNAN ;  /* 0xffc0000000027908 */ /* 0x000e220000001400 */
[----:B------:R-:W-:Y:S05]  /*1a80*/  BRA `(.L_x_724) ;  /* 0x0000000000047947 */ /* 0x000fea0003800000 */
.L_x_718:
[----:B------:R-:W-:-:S07]  /*1a90*/  FADD.FTZ R2, R2, R3 ;  /* 0x0000000302027221 */ /* 0x000fce0000010000 */
.L_x_724:
[----:B------:R-:W-:-:S04]  /*1aa0*/  HFMA2 R7, -RZ, RZ, 0, 0 ;  /* 0x00000000ff077431 */ /* 0x000fc800000001ff */
[----:B0-----:R-:W-:Y:S05]  /*1ab0*/  RET.REL.NODEC R6 `(_Z12resizeKernelItLi1E17CubicInterpolatorItLi1EEEvPKT_i8NppiSize8NppiRectPS2_iS5_S6_) ;  /* 0xffffffe406507950 */ /* 0x001fea0003c3ffff */
.L_x_725:
        /* <DEDUP_REMOVED lines=12> */
.L_x_1320:


//--------------------- .text._Z12resizeKernelItLi1E20BilinearInterpolatorItLi1EEEvPKT_i8NppiSize8NppiRectPS2_iS5_S6_ --------------------------
	.section	.text._Z12resizeKernelItLi1E20BilinearInterpolatorItLi1EEEvPKT_i8NppiSize8NppiRectPS2_iS5_S6_,"ax",@progbits
	.align	128
        .global         _Z12resizeKernelItLi1E20BilinearInterpolatorItLi1EEEvPKT_i8NppiSize8NppiRectPS2_iS5_S6_
        .type           _Z12resizeKernelItLi1E20BilinearInterpolatorItLi1EEEvPKT_i8NppiSize8NppiRectPS2_iS5_S6_,@function
        .size           _Z12resizeKernelItLi1E20BilinearInterpolatorItLi1EEEvPKT_i8NppiSize8NppiRectPS2_iS5_S6_,(.L_x_1321 - _Z12resizeKernelItLi1E20BilinearInterpolatorItLi1EEEvPKT_i8NppiSize8NppiRectPS2_iS5_S6_)
        .other          _Z12resizeKernelItLi1E20BilinearInterpolatorItLi1EEEvPKT_i8NppiSize8NppiRectPS2_iS5_S6_,@"STO_CUDA_ENTRY STV_DEFAULT"
_Z12resizeKernelItLi1E20BilinearInterpolatorItLi1EEEvPKT_i8NppiSize8NppiRectPS2_iS5_S6_:
.text._Z12resizeKernelItLi1E20BilinearInterpolatorItLi1EEEvPKT_i8NppiSize8NppiRectPS2_iS5_S6_:
        /* <DEDUP_REMOVED lines=26> */
[----:B------:R-:W-:Y:S05]  /*01a0*/  CALL.REL.NOINC `($__internal_13_$__cuda_sm3x_div_rn_noftz_f32_slowpath) ;  /* 0x0000000400387944 */ /* 0x000fea0003c00000 */
[----:B------:R-:W-:-:S07]  /*01b0*/  IMAD.MOV.U32 R5, RZ, RZ, R0 ;  /* 0x000000ffff057224 */ /* 0x000fce00078e0000 */
.L_x_726:
        /* <DEDUP_REMOVED lines=14> */
[----:B------:R-:W-:Y:S05]  /*02a0*/  CALL.REL.NOINC `($__internal_13_$__cuda_sm3x_div_rn_noftz_f32_slowpath) ;  /* 0x0000000000f87944 */ /* 0x000fea0003c00000 */
[----:B------:R-:W-:-:S07]  /*02b0*/  IMAD.MOV.U32 R8, RZ, RZ, R0 ;  /* 0x000000ffff087224 */ /* 0x000fce00078e0000 */
.L_x_727:
        /* <DEDUP_REMOVED lines=31> */
[----:B------:R-:W3:Y:S02]  /*04b0*/  LDG.E.U16 R10, desc[UR4][R10.64] ;  /* 0x000000040a0a7981 */ /* 0x000ee4000c1e1500 */
[C---:B------:R-:W-:Y:S02]  /*04c0*/  IMAD.WIDE R8, R15.reuse, 0x2, R8 ;  /* 0x000000020f087825 */ /* 0x040fe400078e0208 */
[----:B------:R-:W5:Y:S02]  /*04d0*/  LDG.E.U16 R12, desc[UR4][R12.64] ;  /* 0x000000040c0c7981 */ /* 0x000f64000c1e1500 */
[----:B------:R-:W-:Y:S02]  /*04e0*/  IMAD.WIDE R6, R15, 0x2, R6 ;  /* 0x000000020f067825 */ /* 0x000fe400078e0206 */
[----:B------:R-:W5:Y:S04]  /*04f0*/  LDG.E.U16 R8, desc[UR4][R8.64] ;  /* 0x0000000408087981 */ /* 0x000f68000c1e1500 */
[----:B------:R-:W5:Y:S01]  /*0500*/  LDG.E.U16 R6, desc[UR4][R6.64] ;  /* 0x0000000406067981 */ /* 0x000f62000c1e1500 */
[----:B------:R-:W-:-:S02]  /*0510*/  I2FP.F32.S32 R14, R17 ;  /* 0x00000011000e7245 */ /* 0x000fc40000201400 */
[----:B------:R-:W-:-:S03]  /*0520*/  I2FP.F32.S32 R3, R3 ;  /* 0x0000000300037245 */ /* 0x000fc60000201400 */
[----:B------:R-:W-:Y:S02]  /*0530*/  FADD R14, R5, -R14 ;  /* 0x8000000e050e7221 */ /* 0x000fe40000000000 */
[----:B------:R-:W-:Y:S01]  /*0540*/  FADD R3, R0, -R3 ;  /* 0x8000000300037221 */ /* 0x000fe20000000000 */
[----:B-1----:R-:W-:-:S04]  /*0550*/  VIADD R4, R4, UR6 ;  /* 0x0000000604047c36 */ /* 0x002fc80008000000 */
[----:B----4-:R-:W-:-:S05]  /*0560*/  IMAD R0, R4, UR7, RZ ;  /* 0x0000000704007c24 */ /* 0x010fca000f8e02ff */
[----:B--2---:R-:W-:-:S04]  /*0570*/  IADD3 R4, P0, PT, R0, UR8, RZ ;  /* 0x0000000800047c10 */ /* 0x004fc8000ff1e0ff */
[----:B------:R-:W-:Y:S02]  /*0580*/  LEA.HI.X.SX32 R5, R0, UR9, 0x1, P0 ;  /* 0x0000000900057c11 */ /* 0x000fe400080f0eff */
[----:B---3--:R-:W-:Y:S02]  /*0590*/  I2FP.F32.U32 R15, R10 ;  /* 0x0000000a000f7245 */ /* 0x008fe40000201000 */
[----:B-----5:R-:W-:Y:S02]  /*05a0*/  I2FP.F32.U32 R17, R12 ;  /* 0x0000000c00117245 */ /* 0x020fe40000201000 */
[----:B------:R-:W-:Y:S02]  /*05b0*/  I2FP.F32.U32 R16, R8 ;  /* 0x0000000800107245 */ /* 0x000fe40000201000 */
[----:B------:R-:W-:-:S03]  /*05c0*/  I2FP.F32.U32 R18, R6 ;  /* 0x0000000600127245 */ /* 0x000fc60000201000 */
[----:B------:R-:W-:Y:S02]  /*05d0*/  FADD R16, -R15, R16 ;  /* 0x000000100f107221 */ /* 0x000fe40000000100 */
[----:B------:R-:W-:Y:S02]  /*05e0*/  FADD R18, -R17, R18 ;  /* 0x0000001211127221 */ /* 0x000fe40000000100 */
[C---:B------:R-:W-:Y:S02]  /*05f0*/  FFMA R16, R14.reuse, R16, R15 ;  /* 0x000000100e107223 */ /* 0x040fe4000000000f */
[----:B------:R-:W-:-:S04]  /*0600*/  FFMA R17, R14, R18, R17 ;  /* 0x000000120e117223 */ /* 0x000fc80000000011 */
[----:B------:R-:W-:-:S04]  /*0610*/  FADD R17, -R16, R17 ;  /* 0x0000001110117221 */ /* 0x000fc80000000100 */
[----:B------:R-:W-:-:S04]  /*0620*/  FFMA R3, R3, R17, R16 ;  /* 0x0000001103037223 */ /* 0x000fc80000000010 */
[----:B------:R-:W-:-:S04]  /*0630*/  FADD R6, R3, 0.5 ;  /* 0x3f00000003067421 */ /* 0x000fc80000000000 */
[----:B------:R-:W0:Y:S01]  /*0640*/  F2I.U32.TRUNC.NTZ R7, R6 ;  /* 0x0000000600077305 */ /* 0x000e22000020f000 */
[----:B------:R-:W-:-:S04]  /*0650*/  VIADD R3, R2, UR10 ;  /* 0x0000000a02037c36 */ /* 0x000fc80008000000 */
[----:B------:R-:W-:-:S05]  /*0660*/  IMAD.WIDE R2, R3, 0x2, R4 ;  /* 0x0000000203027825 */ /* 0x000fca00078e0204 */
[----:B0-----:R-:W-:Y:S01]  /*0670*/  STG.E.U16 desc[UR4][R2.64], R7 ;  /* 0x0000000702007986 */ /* 0x001fe2000c101504 */
[----:B------:R-:W-:Y:S05]  /*0680*/  EXIT ;  /* 0x000000000000794d */ /* 0x000fea0003800000 */
        .weak           $__internal_13_$__cuda_sm3x_div_rn_noftz_f32_slowpath
        .type           $__internal_13_$__cuda_sm3x_div_rn_noftz_f32_slowpath,@function
        .size           $__internal_13_$__cuda_sm3x_div_rn_noftz_f32_slowpath,(.L_x_1321 - $__internal_13_$__cuda_sm3x_div_rn_noftz_f32_slowpath)
$__internal_13_$__cuda_sm3x_div_rn_noftz_f32_slowpath:
        /* <DEDUP_REMOVED lines=33> */
.L_x_728:
        /* <DEDUP_REMOVED lines=50> */
.L_x_734:
[----:B------:R-:W-:-:S04]  /*0bc0*/  LOP3.LUT R0, R0, 0x80000000, RZ, 0xc0, !PT ;  /* 0x8000000000007812 */ /* 0x000fc800078ec0ff */
[----:B------:R-:W-:Y:S01]  /*0bd0*/  LOP3.LUT R0, R0, 0x7f800000, RZ, 0xfc, !PT ;  /* 0x7f80000000007812 */ /* 0x000fe200078efcff */
[----:B------:R-:W-:Y:S06]  /*0be0*/  BRA `(.L_x_735) ;  /* 0x0000000000287947 */ /* 0x000fec0003800000 */
.L_x_733:
[----:B------:R-:W-:Y:S01]  /*0bf0*/  IMAD R0, R8, 0x800000, R0 ;  /* 0x0080000008007824 */ /* 0x000fe200078e0200 */
[----:B------:R-:W-:Y:S06]  /*0c00*/  BRA `(.L_x_735) ;  /* 0x0000000000207947 */ /* 0x000fec0003800000 */
.L_x_732:
[----:B------:R-:W-:-:S04]  /*0c10*/  LOP3.LUT R0, R3, 0x80000000, R0, 0x48, !PT ;  /* 0x8000000003007812 */ /* 0x000fc800078e4800 */
[----:B------:R-:W-:Y:S01]  /*0c20*/  LOP3.LUT R0, R0, 0x7f800000, RZ, 0xfc, !PT ;  /* 0x7f80000000007812 */ /* 0x000fe200078efcff */
[----:B------:R-:W-:Y:S06]  /*0c30*/  BRA `(.L_x_735) ;  /* 0x0000000000147947 */ /* 0x000fec0003800000 */
.L_x_731:
[----:B------:R-:W-:Y:S01]  /*0c40*/  LOP3.LUT R0, R3, 0x80000000, R0, 0x48, !PT ;  /* 0x8000000003007812 */ /* 0x000fe200078e4800 */
[----:B------:R-:W-:Y:S06]  /*0c50*/  BRA `(.L_x_735) ;  /* 0x00000000000c7947 */ /* 0x000fec0003800000 */
.L_x_730:
[----:B------:R-:W0:Y:S01]  /*0c60*/  MUFU.RSQ R0, -QNAN ;  /* 0xffc0000000007908 */ /* 0x000e220000001400 */
[----:B------:R-:W-:Y:S05]  /*0c70*/  BRA `(.L_x_735) ;  /* 0x0000000000047947 */ /* 0x000fea0003800000 */
.L_x_729:
[----:B------:R-:W-:-:S07]  /*0c80*/  FADD.FTZ R0, R0, R3 ;  /* 0x0000000300007221 */ /* 0x000fce0000010000 */
.L_x_735:
[----:B------:R-:W-:-:S04]  /*0c90*/  IMAD.MOV.U32 R7, RZ, RZ, 0x0 ;  /* 0x00000000ff077424 */ /* 0x000fc800078e00ff */
[----:B0-----:R-:W-:Y:S05]  /*0ca0*/  RET.REL.NODEC R6 `(_Z12resizeKernelItLi1E20BilinearInterpolatorItLi1EEEvPKT_i8NppiSize8NppiRectPS2_iS5_S6_) ;  /* 0xfffffff006d47950 */ /* 0x001fea0003c3ffff */
.L_x_736:
        /* <DEDUP_REMOVED lines=13> */
.L_x_1321:


//--------------------- .text._Z12resizeKernelItLi1E19NearestInterpolatorItLi1EEEvPKT_i8NppiSize8NppiRectPS2_iS5_S6_ --------------------------
	.section	.text._Z12resizeKernelItLi1E19NearestInterpolatorItLi1EEEvPKT_i8NppiSize8NppiRectPS2_iS5_S6_,"ax",@progbits
	.align	128
        .global         _Z12resizeKernelItLi1E19NearestInterpolatorItLi1EEEvPKT_i8NppiSize8NppiRectPS2_iS5_S6_
        .type           _Z12resizeKernelItLi1E19NearestInterpolatorItLi1EEEvPKT_i8NppiSize8NppiRectPS2_iS5_S6_,@function
        .size           _Z12resizeKernelItLi1E19NearestInterpolatorItLi1EEEvPKT_i8NppiSize8NppiRectPS2_iS5_S6_,(.L_x_1322 - _Z12resizeKernelItLi1E19NearestInterpolatorItLi1EEEvPKT_i8NppiSize8NppiRectPS2_iS5_S6_)
        .other          _Z12resizeKernelItLi1E19NearestInterpolatorItLi1EEEvPKT_i8NppiSize8NppiRectPS2_iS5_S6_,@"STO_CUDA_ENTRY STV_DEFAULT"
_Z12resizeKernelItLi1E19NearestInterpolatorItLi1EEEvPKT_i8NppiSize8NppiRectPS2_iS5_S6_:
.text._Z12resizeKernelItLi1E19NearestInterpolatorItLi1EEEvPKT_i8NppiSize8NppiRectPS2_iS5_S6_:
        /* <DEDUP_REMOVED lines=26> */
[----:B------:R-:W-:Y:S05]  /*01a0*/  CALL.REL.NOINC `($__internal_14_$__cuda_sm3x_div_rn_noftz_f32_slowpath) ;  /* 0x0000000000cc7944 */ /* 0x000fea0003c00000 */
[----:B------:R-:W-:-:S07]  /*01b0*/  IMAD.MOV.U32 R5, RZ, RZ, R0 ;  /* 0x000000ffff057224 */ /* 0x000fce00078e0000 */
.L_x_737:
        /* <DEDUP_REMOVED lines=14> */
[----:B------:R-:W-:Y:S05]  /*02a0*/  CALL.REL.NOINC `($__internal_14_$__cuda_sm3x_div_rn_noftz_f32_slowpath) ;  /* 0x00000000008c7944 */ /* 0x000fea0003c00000 */
[----:B------:R-:W-:-:S07]  /*02b0*/  IMAD.MOV.U32 R8, RZ, RZ, R0 ;  /* 0x000000ffff087224 */ /* 0x000fce00078e0000 */
.L_x_738:
        /* <DEDUP_REMOVED lines=25> */
[----:B------:R-:W3:Y:S01]  /*0450*/  LDG.E.U16 R7, desc[UR4][R6.64] ;  /* 0x0000000406077981 */ /* 0x000ee2000c1e1500 */
[----:B-1----:R-:W-:Y:S02]  /*0460*/  VIADD R4, R4, UR6 ;  /* 0x0000000604047c36 */ /* 0x002fe40008000000 */
[----:B-----5:R-:W-:Y:S02]  /*0470*/  VIADD R3, R2, UR10 ;  /* 0x0000000a02037c36 */ /* 0x020fe40008000000 */
[----:B0-----:R-:W-:-:S05]  /*0480*/  IMAD R0, R4, UR7, RZ ;  /* 0x0000000704007c24 */ /* 0x001fca000f8e02ff */
[----:B--2---:R-:W-:-:S04]  /*0490*/  IADD3 R4, P0, PT, R0, UR8, RZ ;  /* 0x0000000800047c10 */ /* 0x004fc8000ff1e0ff */
[----:B------:R-:W-:-:S03]  /*04a0*/  LEA.HI.X.SX32 R5, R0, UR9, 0x1, P0 ;  /* 0x0000000900057c11 */ /* 0x000fc600080f0eff */
[----:B------:R-:W-:-:S05]  /*04b0*/  IMAD.WIDE R2, R3, 0x2, R4 ;  /* 0x0000000203027825 */ /* 0x000fca00078e0204 */
[----:B---3--:R-:W-:Y:S01]  /*04c0*/  STG.E.U16 desc[UR4][R2.64], R7 ;  /* 0x0000000702007986 */ /* 0x008fe2000c101504 */
[----:B------:R-:W-:Y:S05]  /*04d0*/  EXIT ;  /* 0x000000000000794d */ /* 0x000fea0003800000 */
        .weak           $__internal_14_$__cuda_sm3x_div_rn_noftz_f32_slowpath
        .type           $__internal_14_$__cuda_sm3x_div_rn_noftz_f32_slowpath,@function
        .size           $__internal_14_$__cuda_sm3x_div_rn_noftz_f32_slowpath,(.L_x_1322 - $__internal_14_$__cuda_sm3x_div_rn_noftz_f32_slowpath)
$__internal_14_$__cuda_sm3x_div_rn_noftz_f32_slowpath:
        /* <DEDUP_REMOVED lines=33> */
.L_x_739:
        /* <DEDUP_REMOVED lines=50> */
.L_x_745:
[----:B------:R-:W-:-:S04]  /*0a10*/  LOP3.LUT R0, R0, 0x80000000, RZ, 0xc0, !PT ;  /* 0x8000000000007812 */ /* 0x000fc800078ec0ff */
[----:B------:R-:W-:Y:S01]  /*0a20*/  LOP3.LUT R0, R0, 0x7f800000, RZ, 0xfc, !PT ;  /* 0x7f80000000007812 */ /* 0x000fe200078efcff */
[----:B------:R-:W-:Y:S06]  /*0a30*/  BRA `(.L_x_746) ;  /* 0x0000000000287947 */ /* 0x000fec0003800000 */
.L_x_744:
[----:B------:R-:W-:Y:S01]  /*0a40*/  IMAD R0, R8, 0x800000, R0 ;  /* 0x0080000008007824 */ /* 0x000fe200078e0200 */
[----:B------:R-:W-:Y:S06]  /*0a50*/  BRA `(.L_x_746) ;  /* 0x0000000000207947 */ /* 0x000fec0003800000 */
.L_x_743:
[----:B------:R-:W-:-:S04]  /*0a60*/  LOP3.LUT R0, R3, 0x80000000, R0, 0x48, !PT ;  /* 0x8000000003007812 */ /* 0x000fc800078e4800 */
[----:B------:R-:W-:Y:S01]  /*0a70*/  LOP3.LUT R0, R0, 0x7f800000, RZ, 0xfc, !PT ;  /* 0x7f80000000007812 */ /* 0x000fe200078efcff */
[----:B------:R-:W-:Y:S06]  /*0a80*/  BRA `(.L_x_746) ;  /* 0x0000000000147947 */ /* 0x000fec0003800000 */
.L_x_742:
[----:B------:R-:W-:Y:S01]  /*0a90*/  LOP3.LUT R0, R3, 0x80000000, R0, 0x48, !PT ;  /* 0x8000000003007812 */ /* 0x000fe200078e4800 */
[----:B------:R-:W-:Y:S06]  /*0aa0*/  BRA `(.L_x_746) ;  /* 0x00000000000c7947 */ /* 0x000fec0003800000 */
.L_x_741:
[----:B------:R-:W0:Y:S01]  /*0ab0*/  MUFU.RSQ R0, -QNAN ;  /* 0xffc0000000007908 */ /* 0x000e220000001400 */
[----:B------:R-:W-:Y:S05]  /*0ac0*/  BRA `(.L_x_746) ;  /* 0x0000000000047947 */ /* 0x000fea0003800000 */
.L_x_740:
[----:B------:R-:W-:-:S07]  /*0ad0*/  FADD.FTZ R0, R0, R3 ;  /* 0x0000000300007221 */ /* 0x000fce0000010000 */
.L_x_746:
[----:B------:R-:W-:-:S04]  /*0ae0*/  IMAD.MOV.U32 R7, RZ, RZ, 0x0 ;  /* 0x00000000ff077424 */ /* 0x000fc800078e00ff */
[----:B0-----:R-:W-:Y:S05]  /*0af0*/  RET.REL.NODEC R6 `(_Z12resizeKernelItLi1E19NearestInterpolatorItLi1EEEvPKT_i8NppiSize8NppiRectPS2_iS5_S6_) ;  /* 0xfffffff406407950 */ /* 0x001fea0003c3ffff */
.L_x_747:
        /* <DEDUP_REMOVED lines=16> */
.L_x_1322:


//--------------------- .text._Z12resizeKernelIhLi3E19LanczosInterpolatorIhLi3EEEvPKT_i8NppiSize8NppiRectPS2_iS5_S6_ --------------------------
	.section	.text._Z12resizeKernelIhLi3E19LanczosInterpolatorIhLi3EEEvPKT_i8NppiSize8NppiRectPS2_iS5_S6_,"ax",@progbits
	.align	128
        .global         _Z12resizeKernelIhLi3E19LanczosInterpolatorIhLi3EEEvPKT_i8NppiSize8NppiRectPS2_iS5_S6_
        .type           _Z12resizeKernelIhLi3E19LanczosInterpolatorIhLi3EEEvPKT_i8NppiSize8NppiRectPS2_iS5_S6_,@function
        .size           _Z12resizeKernelIhLi3E19LanczosInterpolatorIhLi3EEEvPKT_i8NppiSize8NppiRectPS2_iS5_S6_,(.L_x_1323 - _Z12resizeKernelIhLi3E19LanczosInterpolatorIhLi3EEEvPKT_i8NppiSize8NppiRectPS2_iS5_S6_)
        .other          _Z12resizeKernelIhLi3E19LanczosInterpolatorIhLi3EEEvPKT_i8NppiSize8NppiRectPS2_iS5_S6_,@"STO_CUDA_ENTRY STV_DEFAULT"
_Z12resizeKernelIhLi3E19LanczosInterpolatorIhLi3EEEvPKT_i8NppiSize8NppiRectPS2_iS5_S6_:
.text._Z12resizeKernelIhLi3E19LanczosInterpolatorIhLi3EEEvPKT_i8NppiSize8NppiRectPS2_iS5_S6_:
        /* <DEDUP_REMOVED lines=28> */
[----:B------:R-:W-:Y:S05]  /*01c0*/  CALL.REL.NOINC `($__internal_15_$__cuda_sm3x_div_rn_noftz_f32_slowpath) ;  /* 0x000000f400dc7944 */ /* 0x000fea0003c00000 */
[----:B------:R-:W-:-:S07]  /*01d0*/  IMAD.MOV.U32 R0, RZ, RZ, R3 ;  /* 0x000000ffff007224 */ /* 0x000fce00078e0003 */
.L_x_748:
        /* <DEDUP_REMOVED lines=15> */
.L_x_749:
        /* <DEDUP_REMOVED lines=8> */
[----:B------:R-:W4:Y:S07]  /*0350*/  LDCU UR10, c[0x0][0x3bc] ;  /* 0x00007780ff0a77ac */ /* 0x000f2e0008000800 */
[----:B------:R-:W2:Y:S01]  /*0360*/  S2UR UR9, SR_CTAID.Y ;  /* 0x00000000000979c3 */ /* 0x000ea20000002600 */
[----:B-1----:R-:W-:-:S07]  /*0370*/  IMAD.U32 R86, RZ, RZ, UR5 ;  /* 0x00000005ff567e24 */ /* 0x002fce000f8e00ff */
[----:B------:R-:W2:Y:S01]  /*0380*/  LDC R6, c[0x0][0x364] ;  /* 0x0000d900ff067b82 */ /* 0x000ea20000000800 */
[----:B0-----:R-:W-:Y:S01]  /*0390*/  IMAD R87, R87, UR4, R4 ;  /* 0x0000000457577c24 */ /* 0x001fe2000f8e0204 */
[----:B------:R-:W-:Y:S01]  /*03a0*/  I2FP.F32.S32 R4, UR5 ;  /* 0x0000000500047c45 */ /* 0x000fe20008201400 */
[----:B---3--:R-:W-:-:S03]  /*03b0*/  UIADD3 UR4, UPT, UPT, UR7, -0x1, UR5 ;  /* 0xffffffff07047890 */ /* 0x008fc6000fffe005 */
[----:B------:R-:W-:Y:S01]  /*03c0*/  I2FP.F32.S32 R3, R87 ;  /* 0x0000005700037245 */ /* 0x000fe20000201400 */
[----:B----4-:R-:W-:-:S04]  /*03d0*/  VIADD R87, R87, UR10 ;  /* 0x0000000a57577c36 */ /* 0x010fc80008000000 */
[----:B------:R-:W-:Y:S01]  /*03e0*/  FFMA R0, R3, R0, R4 ;  /* 0x0000000003007223 */ /* 0x000fe20000000004 */
[----:B------:R-:W-:Y:S01]  /*03f0*/  I2FP.F32.S32 R4, UR6 ;  /* 0x0000000600047c45 */ /* 0x000fe20008201400 */
[----:B------:R-:W0:Y:S02]  /*0400*/  LDCU UR6, c[0x0][0x3c0] ;  /* 0x00007800ff0677ac */ /* 0x000e240008000800 */
[----:B------:R-:W1:Y:S01]  /*0410*/  F2I.FLOOR.NTZ R5, R0 ;  /* 0x0000000000057305 */ /* 0x000e620000207100 */
[----:B--2---:R-:W-:Y:S01]  /*0420*/  IMAD R3, R6, UR9, R7 ;  /* 0x0000000906037c24 */ /* 0x004fe2000f8e0207 */
[----:B------:R-:W2:Y:S04]  /*0430*/  LDCU UR9, c[0x0][0x3b0] ;  /* 0x00007600ff0977ac */ /* 0x000ea80008000800 */
[----:B------:R-:W-:-:S05]  /*0440*/  I2FP.F32.U32 R7, R3 ;  /* 0x0000000300077245 */ /* 0x000fca0000201000 */
[----:B------:R-:W-:Y:S01]  /*0450*/  FFMA R2, R7, R2, R4 ;  /* 0x0000000207027223 */ /* 0x000fe20000000004 */
[----:B------:R-:W-:Y:S01]  /*0460*/  IMAD.MOV.U32 R4, RZ, RZ, 0x40400000 ;  /* 0x40400000ff047424 */ /* 0x000fe200078e00ff */
[----:B-1----:R-:W-:Y:S02]  /*0470*/  I2FP.F32.S32 R7, R5 ;  /* 0x0000000500077245 */ /* 0x002fe40000201400 */
[----:B------:R-:W1:Y:S01]  /*0480*/  F2I.FLOOR.NTZ R68, R2 ;  /* 0x0000000200447305 */ /* 0x000e620000207100 */
[----:B0-----:R-:W-:Y:S01]  /*0490*/  VIADD R88, R3, UR6 ;  /* 0x0000000603587c36 */ /* 0x001fe20008000000 */
[----:B------:R-:W-:Y:S01]  /*04a0*/  VIADDMNMX R86, R5, 0xfffffffe, R86, !PT ;  /* 0xfffffffe05567846 */ /* 0x000fe20007800156 */
[----:B------:R-:W-:Y:S01]  /*04b0*/  FADD R90, R0, -R7 ;  /* 0x80000007005a7221 */ /* 0x000fe20000000000 */
[----:B------:R-:W-:Y:S01]  /*04c0*/  FFMA R0, R9, -R4, 1 ;  /* 0x3f80000009007423 */ /* 0x000fe20000000804 */
[----:B--2---:R-:W-:Y:S01]  /*04d0*/  IMAD R88, R88, UR9, RZ ;  /* 0x0000000958587c24 */ /* 0x004fe2000f8e02ff */
[----:B------:R-:W-:Y:S01]  /*04e0*/  VIMNMX R86, PT, PT, R86, UR4, PT ;  /* 0x0000000456567c48 */ /* 0x000fe2000bfe0100 */
[----:B------:R-:W-:Y:S01]  /*04f0*/  FADD R89, R90, 2 ;  /* 0x400000005a597421 */ /* 0x000fe20000000000 */
[----:B------:R-:W-:-:S02]  /*0500*/  FFMA R7, R0, R9, 0.3333333432674407959 ;  /* 0x3eaaaaab00077423 */ /* 0x000fc40000000009 */
[----:B------:R-:W-:Y:S01]  /*0510*/  SHF.R.S32.HI R63, RZ, 0x1f, R88 ;  /* 0x0000001fff3f7819 */ /* 0x000fe20000011458 */
[----:B------:R-:W-:Y:S01]  /*0520*/  FMUL R0, |R89|, 3.1415927410125732422 ;  /* 0x40490fdb59007820 */ /* 0x000fe20000400200 */
[----:B-1----:R-:W-:-:S03]  /*0530*/  I2FP.F32.S32 R67, R68 ;  /* 0x0000004400437245 */ /* 0x002fc60000201400 */
[----:B------:R-:W0:Y:S01]  /*0540*/  FCHK P0, R0, 3 ;  /* 0x4040000000007902 */ /* 0x000e220000000000 */
[----:B------:R-:W-:Y:S01]  /*0550*/  FFMA R66, R0, R7, RZ ;  /* 0x0000000700427223 */ /* 0x000fe200000000ff */
[----:B------:R-:W-:-:S03]  /*0560*/  FADD R67, R2, -R67 ;  /* 0x8000004302437221 */ /* 0x000fc60000000000 */
[----:B------:R-:W-:-:S04]  /*0570*/  FFMA R3, R66, -3, R0 ;  /* 0xc040000042037823 */ /* 0x000fc80000000000 */
[----:B------:R-:W-:Y:S01]  /*0580*/  FFMA R66, R7, R3, R66 ;  /* 0x0000000307427223 */ /* 0x000fe20000000042 */
[----:B0-----:R-:W-:Y:S06]  /*0590*/  @!P0 BRA `(.L_x_751) ;  /* 0x0000000000148947 */ /* 0x001fec0003800000 */
[----:B------:R-:W-:Y:S01]  /*05a0*/  IMAD.MOV.U32 R4, RZ, RZ, R0 ;  /* 0x000000ffff047224 */ /* 0x000fe200078e0000 */
[----:B------:R-:W-:Y:S01]  /*05b0*/  MOV R70, 0x5e0 ;  /* 0x000005e000467802 */ /* 0x000fe20000000f00 */
[----:B------:R-:W-:-:S07]  /*05c0*/  IMAD.MOV.U32 R3, RZ, RZ, 0x40400000 ;  /* 0x40400000ff037424 */ /* 0x000fce00078e00ff */
[----:B------:R-:W-:Y:S05]  /*05d0*/  CALL.REL.NOINC `($__internal_15_$__cuda_sm3x_div_rn_noftz_f32_slowpath) ;  /* 0x000000f000d87944 */ /* 0x000fea0003c00000 */
[----:B------:R-:W-:-:S07]  /*05e0*/  IMAD.MOV.U32 R66, RZ, RZ, R3 ;  /* 0x000000ffff427224 */ /* 0x000fce00078e0003 */
.L_x_751:
[----:B------:R-:W-:Y:S05]  /*05f0*/  BSYNC.RECONVERGENT B2 ;  /* 0x0000000000027941 */ /* 0x000fea0003800200 */
.L_x_750:
[----:B------:R-:W-:Y:S01]  /*0600*/  FMUL R65, R0, 0.63661974668502807617 ;  /* 0x3f22f98300417820 */ /* 0x000fe20000400000 */
[----:B------:R-:W-:Y:S01]  /*0610*/  FMUL R64, R66, 0.63661974668502807617 ;  /* 0x3f22f98342407820 */ /* 0x000fe20000400000 */
[----:B------:R-:W-:Y:S01]  /*0620*/  IMAD.MOV.U32 R60, RZ, RZ, 0x3eaaaaab ;  /* 0x3eaaaaabff3c7424 */ /* 0x000fe200078e00ff */
[----:B------:R-:W0:Y:S01]  /*0630*/  LDC R84, c[0x0][0x394] ;  /* 0x0000e500ff547b82 */ /* 0x000e220000000800 */
[----:B------:R-:W-:Y:S02]  /*0640*/  IMAD.MOV.U32 R3, RZ, RZ, 0x40400000 ;  /* 0x40400000ff037424 */ /* 0x000fe400078e00ff */
[----:B------:R-:W-:Y:S01]  /*0650*/  FADD R85, R90, 1 ;  /* 0x3f8000005a557421 */ /* 0x000fe20000000000 */
[----:B------:R-:W1:Y:S01]  /*0660*/  F2I.NTZ R65, R65 ;  /* 0x0000004100417305 */ /* 0x000e620000203100 */
[----:B------:R-:W-:Y:S01]  /*0670*/  SHF.R.U32.HI R57, RZ, 0x17, R0 ;  /* 0x00000017ff397819 */ /* 0x000fe20000011600 */
[----:B------:R-:W-:Y:S01]  /*0680*/  FFMA R3, R60, -R3, 1 ;  /* 0x3f8000003c037423 */ /* 0x000fe20000000803 */
[----:B------:R-:W-:Y:S01]  /*0690*/  FMUL R61, |R85|, 3.1415927410125732422 ;  /* 0x40490fdb553d7820 */ /* 0x000fe20000400200 */
[----:B------:R-:W-:Y:S01]  /*06a0*/  LEA.HI R56, R66, 0xffffff80, RZ, 0x9 ;  /* 0xffffff8042387811 */ /* 0x000fe200078f48ff */
[----:B------:R-:W-:Y:S01]  /*06b0*/  BSSY.RECONVERGENT B2, `(.L_x_752) ;  /* 0x000001d000027945 */ /* 0x000fe20003800200 */
[----:B------:R-:W-:-:S02]  /*06c0*/  FFMA R60, R3, R60, 0.3333333432674407959 ;  /* 0x3eaaaaab033c7423 */ /* 0x000fc4000000003c */
[----:B------:R-:W2:Y:S01]  /*06d0*/  F2I.NTZ R64, R64 ;  /* 0x0000004000407305 */ /* 0x000ea20000203100 */
[----:B------:R-:W-:Y:S01]  /*06e0*/  SHF.R.U32.HI R56, RZ, 0x5, R56 ;  /* 0x00000005ff387819 */ /* 0x000fe20000011638 */
[----:B------:R-:W-:-:S04]  /*06f0*/  FFMA R4, R60, R61, RZ ;  /* 0x0000003d3c047223 */ /* 0x000fc800000000ff */
[----:B------:R-:W-:Y:S01]  /*0700*/  FFMA R7, R4, -3, R61 ;  /* 0xc040000004077823 */ /* 0x000fe2000000003d */
[----:B-1----:R-:W-:Y:S01]  /*0710*/  I2FP.F32.S32 R59, R65 ;  /* 0x00000041003b7245 */ /* 0x002fe20000201400 */
[----:B------:R-:W1:Y:S01]  /*0720*/  FCHK P0, R61, 3 ;  /* 0x404000003d007902 */ /* 0x000e620000000000 */
[----:B------:R-:W-:Y:S02]  /*0730*/  IMAD R56, R56, -0x4, R1 ;  /* 0xfffffffc38387824 */ /* 0x000fe400078e0201 */
[----:B------:R-:W-:Y:S01]  /*0740*/  FFMA R60, R60, R7, R4 ;  /* 0x000000073c3c7223 */ /* 0x000fe20000000004 */
[----:B------:R-:W-:Y:S01]  /*0750*/  FFMA R2, R59, -1.5707962512969970703, R0 ;  /* 0xbfc90fda3b027823 */ /* 0x000fe20000000000 */
[----:B0-----:R-:W-:Y:S02]  /*0760*/  VIADDMNMX R84, R5, 0xffffffff, R84, !PT ;  /* 0xffffffff05547846 */ /* 0x001fe40007800154 */
        /* <DEDUP_REMOVED lines=15> */
[----:B------:R-:W-:Y:S05]  /*0860*/  CALL.REL.NOINC `($__internal_15_$__cuda_sm3x_div_rn_noftz_f32_slowpath) ;  /* 0x000000f000347944 */ /* 0x000fea0003c00000 */
[----:B------:R-:W-:-:S07]  /*0870*/  IMAD.MOV.U32 R60, RZ, RZ, R3 ;  /* 0x000000ffff3c7224 */ /* 0x000fce00078e0003 */
.L_x_753:
[----:B------:R-:W-:Y:S05]  /*0880*/  BSYNC.RECONVERGENT B2 ;  /* 0x0000000000027941 */ /* 0x000fea0003800200 */
.L_x_752:
        /* <DEDUP_REMOVED lines=20> */
[----:B0-----:R-:W-:Y:S01]  /*09d0*/  VIMNMX R83, PT, PT, R5, UR5, !PT ;  /* 0x0000000505537c48 */ /* 0x001fe2000ffe0100 */
[----:B------:R-:W-:Y:S01]  /*09e0*/  FFMA R51, R2, R6, R51 ;  /* 0x0000000602337223 */ /* 0x000fe20000000033 */
[C---:B------:R-:W-:Y:S02]  /*09f0*/  VIADD R2, R47.reuse, 0xffffff80 ;  /* 0xffffff802f027836 */ /* 0x040fe40000000000 */
[----:B------:R-:W-:Y:S01]  /*0a00*/  FFMA R3, R50, -1.5707962512969970703, R61 ;  /* 0xbfc90fda32037823 */ /* 0x000fe2000000003d */
[----:B------:R-:W-:Y:S01]  /*0a10*/  LOP3.LUT R47, R47, 0x1f, RZ, 0xc0, !PT ;  /* 0x0000001f2f2f7812 */ /* 0x000fe200078ec0ff */
[----:B------:R-:W-:Y:S01]  /*0a20*/  IMAD R46, R46, -0x4, R1 ;  /* 0xfffffffc2e2e7824 */ /* 0x000fe200078e0201 */
[----:B--2---:R-:W-:Y:S01]  /*0a30*/  I2FP.F32.S32 R49, R52 ;  /* 0x0000003400317245 */ /* 0x004fe20000201400 */
[----:B------:R-:W-:Y:S01]  /*0a40*/  FFMA R3, R50, -7.5497894158615963534e-08, R3 ;  /* 0xb3a2216832037823 */ /* 0x000fe20000000003 */
[----:B------:R-:W-:-:S02]  /*0a50*/  SHF.R.U32.HI R2, RZ, 0x5, R2 ;  /* 0x00000005ff027819 */ /* 0x000fc40000011602 */
[----:B------:R-:W-:Y:S01]  /*0a60*/  VIMNMX R83, PT, PT, R83, UR4, PT ;  /* 0x0000000453537c48 */ /* 0x000fe2000bfe0100 */
[C---:B------:R-:W-:Y:S01]  /*0a70*/  FFMA R4, R49.reuse, -1.5707962512969970703, R60 ;  /* 0xbfc90fda31047823 */ /* 0x040fe2000000003c */
[----:B------:R-:W-:Y:S01]  /*0a80*/  FFMA R50, R50, -5.3903029534742383927e-15, R3 ;  /* 0xa7c234c532327823 */ /* 0x000fe20000000003 */
[----:B------:R-:W-:Y:S02]  /*0a90*/  IMAD R45, R2, -0x4, R1 ;  /* 0xfffffffc022d7824 */ /* 0x000fe400078e0201 */
[----:B------:R-:W-:-:S04]  /*0aa0*/  FFMA R4, R49, -7.5497894158615963534e-08, R4 ;  /* 0xb3a2216831047823 */ /* 0x000fc80000000004 */
[----:B------:R-:W-:Y:S01]  /*0ab0*/  FFMA R49, R49, -5.3903029534742383927e-15, R4 ;  /* 0xa7c234c531317823 */ /* 0x000fe20000000004 */
[----:B-1----:R-:W-:Y:S06]  /*0ac0*/  @!P0 BRA `(.L_x_755) ;  /* 0x0000000000148947 */ /* 0x002fec0003800000 */
[----:B------:R-:W-:Y:S01]  /*0ad0*/  IMAD.MOV.U32 R4, RZ, RZ, R53 ;  /* 0x000000ffff047224 */ /* 0x000fe200078e0035 */
[----:B------:R-:W-:Y:S01]  /*0ae0*/  MOV R70, 0xb10 ;  /* 0x00000b1000467802 */ /* 0x000fe20000000f00 */
[----:B------:R-:W-:-:S07]  /*0af0*/  IMAD.MOV.U32 R3, RZ, RZ, 0x40400000 ;  /* 0x40400000ff037424 */ /* 0x000fce00078e00ff */
[----:B------:R-:W-:Y:S05]  /*0b00*/  CALL.REL.NOINC `($__internal_15_$__cuda_sm3x_div_rn_noftz_f32_slowpath) ;  /* 0x000000ec008c7944 */ /* 0x000fea0003c00000 */
[----:B------:R-:W-:-:S07]  /*0b10*/  IMAD.MOV.U32 R51, RZ, RZ, R3 ;  /* 0x000000ffff337224 */ /* 0x000fce00078e0003 */
.L_x_755:
[----:B------:R-:W-:Y:S05]  /*0b20*/  BSYNC.RECONVERGENT B2 ;  /* 0x0000000000027941 */ /* 0x000fea0003800200 */
.L_x_754:
        /* <DEDUP_REMOVED lines=22> */
[----:B------:R-:W-:Y:S01]  /*0c90*/  LEA.HI R2, R53, 0xffffff80, RZ, 0x9 ;  /* 0xffffff8035027811 */ /* 0x000fe200078f48ff */
[----:B------:R-:W-:Y:S01]  /*0ca0*/  FFMA R3, R40, -1.5707962512969970703, R53 ;  /* 0xbfc90fda28037823 */ /* 0x000fe20000000035 */
[----:B0-----:R-:W-:-:S02]  /*0cb0*/  VIADDMNMX R81, R5, 0x1, R8, !PT ;  /* 0x0000000105517846 */ /* 0x001fc40007800108 */
[----:B--2---:R-:W-:Y:S01]  /*0cc0*/  I2FP.F32.S32 R4, R42 ;  /* 0x0000002a00047245 */ /* 0x004fe20000201400 */
[C---:B------:R-:W-:Y:S01]  /*0cd0*/  FFMA R3, R40.reuse, -7.5497894158615963534e-08, R3 ;  /* 0xb3a2216828037823 */ /* 0x040fe20000000003 */
[----:B------:R-:W-:Y:S02]  /*0ce0*/  SHF.R.U32.HI R2, RZ, 0x5, R2 ;  /* 0x00000005ff027819 */ /* 0x000fe40000011602 */
[----:B------:R-:W-:Y:S01]  /*0cf0*/  VIMNMX R81, PT, PT, R81, UR4, PT ;  /* 0x0000000451517c48 */ /* 0x000fe2000bfe0100 */
[----:B------:R-:W-:Y:S01]  /*0d00*/  FFMA R40, R40, -5.3903029534742383927e-15, R3 ;  /* 0xa7c234c528287823 */ /* 0x000fe20000000003 */
[----:B------:R-:W-:Y:S01]  /*0d10*/  FFMA R3, R4, -1.5707962512969970703, R51 ;  /* 0xbfc90fda04037823 */ /* 0x000fe20000000033 */
[----:B------:R-:W-:-:S03]  /*0d20*/  IMAD R37, R2, -0x4, R1 ;  /* 0xfffffffc02257824 */ /* 0x000fc600078e0201 */
        /* <DEDUP_REMOVED lines=8> */
.L_x_757:
[----:B------:R-:W-:Y:S05]  /*0db0*/  BSYNC.RECONVERGENT B2 ;  /* 0x0000000000027941 */ /* 0x000fea0003800200 */
.L_x_756:
        /* <DEDUP_REMOVED lines=23> */
[C---:B------:R-:W-:Y:S01]  /*0f30*/  FFMA R3, R2.reuse, -1.5707962512969970703, R43 ;  /* 0xbfc90fda02037823 */ /* 0x040fe2000000002b */
[----:B0-----:R-:W-:Y:S02]  /*0f40*/  VIADDMNMX R79, R5, 0x2, R6, !PT ;  /* 0x00000002054f7846 */ /* 0x001fe40007800106 */
[----:B--2---:R-:W-:Y:S01]  /*0f50*/  I2FP.F32.S32 R30, R34 ;  /* 0x00000022001e7245 */ /* 0x004fe20000201400 */
[----:B------:R-:W-:Y:S01]  /*0f60*/  FFMA R3, R2, -7.5497894158615963534e-08, R3 ;  /* 0xb3a2216802037823 */ /* 0x000fe20000000003 */
[----:B------:R-:W-:-:S03]  /*0f70*/  VIMNMX R79, PT, PT, R79, UR4, PT ;  /* 0x000000044f4f7c48 */ /* 0x000fc6000bfe0100 */
[----:B------:R-:W-:Y:S01]  /*0f80*/  FFMA R31, R2, -5.3903029534742383927e-15, R3 ;  /* 0xa7c234c5021f7823 */ /* 0x000fe20000000003 */
[C---:B------:R-:W-:Y:S02]  /*0f90*/  VIADD R2, R29.reuse, 0xffffff80 ;  /* 0xffffff801d027836 */ /* 0x040fe40000000000 */
[C---:B------:R-:W-:Y:S01]  /*0fa0*/  FFMA R7, R30.reuse, -1.5707962512969970703, R41 ;  /* 0xbfc90fda1e077823 */ /* 0x040fe20000000029 */
        /* <DEDUP_REMOVED lines=11> */
.L_x_759:
[----:B------:R-:W-:Y:S05]  /*1060*/  BSYNC.RECONVERGENT B2 ;  /* 0x0000000000027941 */ /* 0x000fea0003800200 */
.L_x_758:
        /* <DEDUP_REMOVED lines=21> */
[C---:B------:R-:W-:Y:S01]  /*11c0*/  FFMA R3, R2.reuse, -1.5707962512969970703, R33 ;  /* 0xbfc90fda02037823 */ /* 0x040fe20000000021 */
        /* <DEDUP_REMOVED lines=18> */
.L_x_761:
[----:B------:R-:W-:Y:S05]  /*12f0*/  BSYNC.RECONVERGENT B2 ;  /* 0x0000000000027941 */ /* 0x000fea0003800200 */
.L_x_760:
[C---:B------:R-:W-:Y:S01]  /*1300*/  FMUL R16, R23.reuse, 0.63661974668502807617 ;  /* 0x3f22f98317107820 */ /* 0x040fe20000400000 */
[----:B------:R-:W-:Y:S01]  /*1310*/  FMUL R15, R22, 0.63661974668502807617 ;  /* 0x3f22f983160f7820 */ /* 0x000fe20000400000 */
[----:B------:R-:W-:Y:S01]  /*1320*/  SHF.R.U32.HI R12, RZ, 0x17, R22 ;  /* 0x00000017ff0c7819 */ /* 0x000fe20000011616 */
[----:B------:R-:W-:Y:S01]  /*1330*/  IMAD.MOV.U32 R97, RZ, RZ, RZ ;  /* 0x000000ffff617224 */ /* 0x000fe200078e00ff */
[----:B------:R-:W-:Y:S01]  /*1340*/  LEA.HI R2, R23, 0xffffff80, RZ, 0x9 ;  /* 0xffffff8017027811 */ /* 0x000fe200078f48ff */
[----:B------:R-:W0:Y:S01]  /*1350*/  LDCU.64 UR6, c[0x0][0x358] ;  /* 0x00006b00ff0677ac */ /* 0x000e220008000a00 */
[----:B------:R-:W1:Y:S01]  /*1360*/  F2I.NTZ R16, R16 ;  /* 0x0000001000107305 */ /* 0x000e620000203100 */
[C---:B------:R-:W-:Y:S01]  /*1370*/  VIADD R10, R12.reuse, 0xffffff80 ;  /* 0xffffff800c0a7836 */ /* 0x040fe20000000000 */
[----:B------:R-:W-:Y:S01]  /*1380*/  SHF.R.U32.HI R2, RZ, 0x5, R2 ;  /* 0x00000005ff027819 */ /* 0x000fe20000011602 */
[----:B------:R-:W-:Y:S01]  /*1390*/  UMOV UR5, 0xfffffffe ;  /* 0xfffffffe00057882 */ /* 0x000fe20000000000 */
[----:B------:R-:W-:-:S02]  /*13a0*/  LOP3.LUT R12, R12, 0x1f, RZ, 0xc0, !PT ;  /* 0x0000001f0c0c7812 */ /* 0x000fc400078ec0ff */
[----:B------:R-:W-:Y:S01]  /*13b0*/  SHF.R.U32.HI R10, RZ, 0x5, R10 ;  /* 0x00000005ff0a7819 */ /* 0x000fe2000001160a */
[--C-:B------:R-:W-:Y:S01]  /*13c0*/  IMAD R11, R2, -0x4, R1.reuse ;  /* 0xfffffffc020b7824 */ /* 0x100fe200078e0201 */
[----:B------:R-:W2:Y:S03]  /*13d0*/  F2I.NTZ R15, R15 ;  /* 0x0000000f000f7305 */ /* 0x000ea60000203100 */
[----:B------:R-:W-:Y:S01]  /*13e0*/  IMAD R10, R10, -0x4, R1 ;  /* 0xfffffffc0a0a7824 */ /* 0x000fe200078e0201 */
[----:B-1----:R-:W-:-:S05]  /*13f0*/  I2FP.F32.S32 R14, R16 ;  /* 0x00000010000e7245 */ /* 0x002fca0000201400 */
[----:B------:R-:W-:Y:S01]  /*1400*/  FFMA R3, R14, -1.5707962512969970703, R23 ;  /* 0xbfc90fda0e037823 */ /* 0x000fe20000000017 */
[----:B--2---:R-:W-:-:S03]  /*1410*/  I2FP.F32.S32 R13, R15 ;  /* 0x0000000f000d7245 */ /* 0x004fc60000201400 */
[C---:B------:R-:W-:Y:S02]  /*1420*/  FFMA R3, R14.reuse, -7.5497894158615963534e-08, R3 ;  /* 0xb3a221680e037823 */ /* 0x040fe40000000003 */
[C---:B------:R-:W-:Y:S02]  /*1430*/  FFMA R4, R13.reuse, -1.5707962512969970703, R22 ;  /* 0xbfc90fda0d047823 */ /* 0x040fe40000000016 */
[----:B------:R-:W-:Y:S02]  /*1440*/  FFMA R14, R14, -5.3903029534742383927e-15, R3 ;  /* 0xa7c234c50e0e7823 */ /* 0x000fe40000000003 */
[----:B------:R-:W-:-:S04]  /*1450*/  FFMA R4, R13, -7.5497894158615963534e-08, R4 ;  /* 0xb3a221680d047823 */ /* 0x000fc80000000004 */
[----:B0-----:R-:W-:-:S07]  /*1460*/  FFMA R13, R13, -5.3903029534742383927e-15, R4 ;  /* 0xa7c234c50d0d7823 */ /* 0x001fce0000000004 */
.L_x_848:
        /* <DEDUP_REMOVED lines=25> */
.L_x_765:
[----:B------:R-:W-:Y:S05]  /*1600*/  BSYNC.RECONVERGENT B3 ;  /* 0x0000000000037941 */ /* 0x000fea0003800200 */
.L_x_764:
        /* <DEDUP_REMOVED lines=18> */
.L_x_768:
        /* <DEDUP_REMOVED lines=37> */
.L_x_767:
[----:B------:R-:W-:Y:S05]  /*1980*/  BSYNC.RECONVERGENT B0 ;  /* 0x0000000000007941 */ /* 0x000fea0003800200 */
.L_x_766:
        /* <DEDUP_REMOVED lines=8> */
[----:B------:R-:W0:Y:S01]  /*1a10*/  MUFU.RCP R69, R2 ;  /* 0x0000000200457308 */ /* 0x000e220000001000 */
[----:B------:R-:W-:Y:S01]  /*1a20*/  BSSY.RECONVERGENT B3, `(.L_x_769) ;  /* 0x0000015000037945 */ /* 0x000fe20003800200 */
[----:B------:R-:W-:-:S02]  /*1a30*/  FSEL R7, R7, -0.00019574658654164522886, !P0 ;  /* 0xb94d415307077808 */ /* 0x000fc40004000000 */
[----:B------:R-:W-:Y:S02]  /*1a40*/  FSEL R9, R9, 0.0083327032625675201416, !P0 ;  /* 0x3c0885e409097808 */ /* 0x000fe40004000000 */
[----:B------:R-:W-:Y:S02]  /*1a50*/  FSEL R8, -R8, -0.16666662693023681641, !P0 ;  /* 0xbe2aaaa808087808 */ /* 0x000fe40004000100 */
[----:B------:R-:W-:Y:S01]  /*1a60*/  FSEL R3, R4, 1, P0 ;  /* 0x3f80000004037808 */ /* 0x000fe20000000000 */
[----:B------:R-:W-:-:S04]  /*1a70*/  FFMA R7, R6, R7, R9 ;  /* 0x0000000706077223 */ /* 0x000fc80000000009 */
[C---:B------:R-:W-:Y:S01]  /*1a80*/  FFMA R7, R6.reuse, R7, R8 ;  /* 0x0000000706077223 */ /* 0x040fe20000000008 */
[----:B------:R-:W-:Y:S01]  /*1a90*/  FFMA R4, R6, R3, RZ ;  /* 0x0000000306047223 */ /* 0x000fe200000000ff */
        /* <DEDUP_REMOVED lines=11> */
[----:B------:R-:W-:Y:S05]  /*1b50*/  CALL.REL.NOINC `($__internal_15_$__cuda_sm3x_div_rn_noftz_f32_slowpath) ;  /* 0x000000dc00787944 */ /* 0x000fea0003c00000 */
[----:B------:R-:W-:-:S07]  /*1b60*/  IMAD.MOV.U32 R76, RZ, RZ, R3 ;  /* 0x000000ffff4c7224 */ /* 0x000fce00078e0003 */
.L_x_770:
[----:B------:R-:W-:Y:S05]  /*1b70*/  BSYNC.RECONVERGENT B3 ;  /* 0x0000000000037941 */ /* 0x000fea0003800200 */
.L_x_769:
        /* <DEDUP_REMOVED lines=18> */
.L_x_773:
        /* <DEDUP_REMOVED lines=37> */
.L_x_772:
[----:B------:R-:W-:Y:S05]  /*1ef0*/  BSYNC.RECONVERGENT B0 ;  /* 0x0000000000007941 */ /* 0x000fea0003800200 */
.L_x_771:
        /* <DEDUP_REMOVED lines=28> */
[----:B------:R-:W-:Y:S05]  /*20c0*/  CALL.REL.NOINC `($__internal_15_$__cuda_sm3x_div_rn_noftz_f32_slowpath) ;  /* 0x000000d8001c7944 */ /* 0x000fea0003c00000 */
.L_x_775:
[----:B------:R-:W-:Y:S05]  /*20d0*/  BSYNC.RECONVERGENT B3 ;  /* 0x0000000000037941 */ /* 0x000fea0003800200 */
.L_x_774:
[----:B------:R-:W-:-:S07]  /*20e0*/  FMUL R76, R3, R76 ;  /* 0x0000004c034c7220 */ /* 0x000fce0000400000 */
.L_x_763:
[----:B------:R-:W-:Y:S05]  /*20f0*/  BSYNC.RECONVERGENT B2 ;  /* 0x0000000000027941 */ /* 0x000fea0003800200 */
.L_x_762:
[----:B------:R-:W0:Y:S01]  /*2100*/  LDC R3, c[0x0][0x398] ;  /* 0x0000e600ff037b82 */ /* 0x000e220000000800 */
[----:B------:R-:W1:Y:S01]  /*2110*/  LDCU UR9, c[0x0][0x3a0] ;  /* 0x00007400ff0977ac */ /* 0x000e620008000800 */
[C---:B------:R-:W-:Y:S01]  /*2120*/  FSETP.GEU.AND P0, PT, |R89|.reuse, 9.9999997473787516356e-05, PT ;  /* 0x38d1b7175900780b */ /* 0x040fe20003f0e200 */
[----:B------:R-:W-:Y:S01]  /*2130*/  BSSY.RECONVERGENT B2, `(.L_x_776) ;  /* 0x00000a5000027945 */ /* 0x000fe20003800200 */
[C---:B------:R-:W-:Y:S01]  /*2140*/  FSET.BF.LT.AND R9, |R89|.reuse, 3, PT ;  /* 0x404000005909780a */ /* 0x040fe20003801200 */
[----:B------:R-:W2:Y:S01]  /*2150*/  LDCU UR4, c[0x0][0x388] ;  /* 0x00007100ff0477ac */ /* 0x000ea20008000800 */
[----:B------:R-:W-:-:S03]  /*2160*/  FSETP.GEU.OR P1, PT, |R89|, 3, !P0 ;  /* 0x404000005900780b */ /* 0x000fc6000472e600 */
[----:B------:R-:W-:Y:S01]  /*2170*/  IMAD.MOV.U32 R5, RZ, RZ, R9 ;  /* 0x000000ffff057224 */ /* 0x000fe200078e0009 */
[----:B------:R-:W-:Y:S02]  /*2180*/  P2R R69, PR, RZ, 0x2 ;  /* 0x00000002ff457803 */ /* 0x000fe40000000000 */
[----:B0-----:R-:W-:Y:S01]  /*2190*/  VIADDMNMX R2, R68, UR5, R3, !PT ;  /* 0x0000000544027c46 */ /* 0x001fe2000f800103 */
[----:B-1----:R-:W-:-:S05]  /*21a0*/  VIADD R3, R3, UR9 ;  /* 0x0000000903037c36 */ /* 0x002fca0008000000 */
[----:B------:R-:W-:-:S05]  /*21b0*/  VIADDMNMX R2, R3, 0xffffffff, R2, PT ;  /* 0xffffffff03027846 */ /* 0x000fca0003800102 */
[----:B--2---:R-:W-:-:S05]  /*21c0*/  IMAD R75, R2, UR4, RZ ;  /* 0x00000004024b7c24 */ /* 0x004fca000f8e02ff */
[----:B------:R-:W-:Y:S01]  /*21d0*/  SHF.R.S32.HI R62, RZ, 0x1f, R75 ;  /* 0x0000001fff3e7819 */ /* 0x000fe2000001144b */
[----:B------:R-:W-:Y:S06]  /*21e0*/  @P1 BRA `(.L_x_777) ;  /* 0x0000000800641947 */ /* 0x000fec0003800000 */
        /* <DEDUP_REMOVED lines=12> */
.L_x_780:
        /* <DEDUP_REMOVED lines=33> */
.L_x_779:
[----:B------:R-:W-:Y:S05]  /*24c0*/  BSYNC.RECONVERGENT B0 ;  /* 0x0000000000007941 */ /* 0x000fea0003800200 */
.L_x_778:
        /* <DEDUP_REMOVED lines=29> */
.L_x_783:
        /* <DEDUP_REMOVED lines=34> */
.L_x_782:
[----:B------:R-:W-:Y:S05]  /*28c0*/  BSYNC.RECONVERGENT B0 ;  /* 0x0000000000007941 */ /* 0x000fea0003800200 */
.L_x_781:
        /* <DEDUP_REMOVED lines=9> */
[----:B------:R-:W-:-:S03]  /*2960*/  FSEL R7, -R72, -0.16666662693023681641, !P0 ;  /* 0xbe2aaaa848077808 */ /* 0x000fc60004000100 */
        /* <DEDUP_REMOVED lines=16> */
[----:B------:R-:W-:-:S07]  /*2a70*/  IMAD.MOV.U32 R2, RZ, RZ, R3 ;  /* 0x000000ffff027224 */ /* 0x000fce00078e0003 */
.L_x_785:
[----:B------:R-:W-:Y:S05]  /*2a80*/  BSYNC.RECONVERGENT B3 ;  /* 0x0000000000037941 */ /* 0x000fea0003800200 */
.L_x_784:
        /* <DEDUP_REMOVED lines=12> */
[----:B------:R-:W-:Y:S05]  /*2b50*/  CALL.REL.NOINC `($__internal_15_$__cuda_sm3x_div_rn_noftz_f32_slowpath) ;  /* 0x000000cc00787944 */ /* 0x000fea0003c00000 */
.L_x_787:
[----:B------:R-:W-:Y:S05]  /*2b60*/  BSYNC.RECONVERGENT B3 ;  /* 0x0000000000037941 */ /* 0x000fea0003800200 */
.L_x_786:
[----:B------:R-:W-:-:S07]  /*2b70*/  FMUL R5, R3, R2 ;  /* 0x0000000203057220 */ /* 0x000fce0000400000 */
.L_x_777:
[----:B------:R-:W-:Y:S05]  /*2b80*/  BSYNC.RECONVERGENT B2 ;  /* 0x0000000000027941 */ /* 0x000fea0003800200 */
.L_x_776:
[----:B------:R-:W0:Y:S01]  /*2b90*/  LDCU.64 UR10, c[0x0][0x380] ;  /* 0x00007000ff0a77ac */ /* 0x000e220008000a00 */
[----:B------:R-:W-:-:S05]  /*2ba0*/  IMAD R8, R86, 0x3, RZ ;  /* 0x0000000356087824 */ /* 0x000fca00078e02ff */
[----:B------:R-:W-:Y:S02]  /*2bb0*/  SHF.R.S32.HI R3, RZ, 0x1f, R8 ;  /* 0x0000001fff037819 */ /* 0x000fe40000011408 */
[----:B0-----:R-:W-:-:S04]  /*2bc0*/  IADD3 R2, P0, P1, R8, UR10, R75 ;  /* 0x0000000a08027c10 */ /* 0x001fc8000f91e04b */
[----:B------:R-:W-:-:S05]  /*2bd0*/  IADD3.X R3, PT, PT, R3, UR11, R62, P0, P1 ;  /* 0x0000000b03037c10 */ /* 0x000fca00087e243e */
[----:B------:R-:W2:Y:S01]  /*2be0*/  LDG.E.U8 R2, desc[UR6][R2.64] ;  /* 0x0000000602027981 */ /* 0x000ea2000c1e1100 */
[----:B------:R-:W-:Y:S01]  /*2bf0*/  FSETP.GEU.AND P4, PT, |R85|, 9.9999997473787516356e-05, PT ;  /* 0x38d1b7175500780b */ /* 0x000fe20003f8e200 */
[----:B------:R-:W-:Y:S01]  /*2c00*/  FMUL R4, R5, R76 ;  /* 0x0000004c05047220 */ /* 0x000fe20000400000 */
[C---:B------:R-:W-:Y:S01]  /*2c10*/  FSET.BF.LT.AND R7, |R85|.reuse, 3, PT ;  /* 0x404000005507780a */ /* 0x040fe20003801200 */
[----:B------:R-:W-:Y:S01]  /*2c20*/  BSSY.RECONVERGENT B2, `(.L_x_788) ;  /* 0x000009d000027945 */ /* 0x000fe20003800200 */
[----:B------:R-:W-:-:S03]  /*2c30*/  FSETP.GEU.OR P4, PT, |R85|, 3, !P4 ;  /* 0x404000005500780b */ /* 0x000fc6000678e600 */
[----:B------:R-:W-:Y:S01]  /*2c40*/  IMAD.MOV.U32 R71, RZ, RZ, R7 ;  /* 0x000000ffff477224 */ /* 0x000fe200078e0007 */
[----:B--2---:R-:W-:-:S05]  /*2c50*/  I2FP.F32.U32 R6, R2 ;  /* 0x0000000200067245 */ /* 0x004fca0000201000 */
[----:B------:R-:W-:-:S04]  /*2c60*/  FFMA R97, R4, R6, R97 ;  /* 0x0000000604617223 */ /* 0x000fc80000000061 */
        /* <DEDUP_REMOVED lines=12> */
.L_x_792:
        /* <DEDUP_REMOVED lines=33> */
.L_x_791:
[----:B------:R-:W-:Y:S05]  /*2f40*/  BSYNC.RECONVERGENT B0 ;  /* 0x0000000000007941 */ /* 0x000fea0003800200 */
.L_x_790:
        /* <DEDUP_REMOVED lines=13> */
[----:B------:R-:W-:Y:S01]  /*3020*/  FSEL R6, R70, 1, P0 ;  /* 0x3f80000046067808 */ /* 0x000fe20000000000 */
[----:B------:R-:W-:Y:S01]  /*3030*/  FFMA R3, R2, R3, R5 ;  /* 0x0000000302037223 */ /* 0x000fe20000000005 */
[----:B------:R-:W-:Y:S02]  /*3040*/  FSETP.EQ.OR P0, PT, |R60|, +INF , !P1 ;  /* 0x7f8000003c00780b */ /* 0x000fe40004f02600 */
[----:B------:R-:W-:Y:S01]  /*3050*/  SEL R71, R52, RZ, !P1 ;  /* 0x000000ff34477207 */ /* 0x000fe20004800000 */
[C---:B------:R-:W-:Y:S01]  /*3060*/  FFMA R4, R2.reuse, R3, R4 ;  /* 0x0000000302047223 */ /* 0x040fe20000000004 */
[----:B------:R-:W-:Y:S01]  /*3070*/  FFMA R3, R2, R6, RZ ;  /* 0x0000000602037223 */ /* 0x000fe200000000ff */
[----:B------:R-:W-:-:S03]  /*3080*/  FMUL R2, RZ, R60 ;  /* 0x0000003cff027220 */ /* 0x000fc60000400000 */
[----:B------:R-:W-:Y:S02]  /*3090*/  FFMA R6, R3, R4, R6 ;  /* 0x0000000403067223 */ /* 0x000fe40000000006 */
[----:B------:R-:W-:Y:S02]  /*30a0*/  FSEL R70, R49, R2, !P1 ;  /* 0x0000000231467208 */ /* 0x000fe40004800000 */
[----:B------:R-:W-:Y:S01]  /*30b0*/  @P2 FADD R6, RZ, -R6 ;  /* 0x80000006ff062221 */ /* 0x000fe20000000000 */
[----:B------:R-:W-:Y:S06]  /*30c0*/  @P0 BRA `(.L_x_794) ;  /* 0x0000000000980947 */ /* 0x000fec0003800000 */
[----:B------:R-:W-:Y:S01]  /*30d0*/  IMAD.SHL.U32 R2, R60, 0x100, RZ ;  /* 0x000001003c027824 */ /* 0x000fe200078e00ff */
[----:B------:R-:W-:Y:S01]  /*30e0*/  UMOV UR4, URZ ;  /* 0x000000ff00047c82 */ /* 0x000fe20008000000 */
[----:B------:R-:W-:Y:S02]  /*30f0*/  IMAD.MOV.U32 R72, RZ, RZ, RZ ;  /* 0x000000ffff487224 */ /* 0x000fe400078e00ff */
[----:B------:R-:W-:Y:S01]  /*3100*/  IMAD.MOV.U32 R71, RZ, RZ, RZ ;  /* 0x000000ffff477224 */ /* 0x000fe200078e00ff */
[----:B------:R-:W-:-:S07]  /*3110*/  LOP3.LUT R95, R2, 0x80000000, RZ, 0xfc, !PT ;  /* 0x80000000025f7812 */ /* 0x000fce00078efcff */
.L_x_795:
        /* <DEDUP_REMOVED lines=33> */
.L_x_794:
[----:B------:R-:W-:Y:S05]  /*3330*/  BSYNC.RECONVERGENT B0 ;  /* 0x0000000000007941 */ /* 0x000fea0003800200 */
.L_x_793:
        /* <DEDUP_REMOVED lines=27> */
.L_x_797:
[----:B------:R-:W-:Y:S05]  /*34f0*/  BSYNC.RECONVERGENT B3 ;  /* 0x0000000000037941 */ /* 0x000fea0003800200 */
.L_x_796:
        /* <DEDUP_REMOVED lines=13> */
.L_x_799:
[----:B------:R-:W-:Y:S05]  /*35d0*/  BSYNC.RECONVERGENT B3 ;  /* 0x0000000000037941 */ /* 0x000fea0003800200 */
.L_x_798:
[----:B------:R-:W-:-:S07]  /*35e0*/  FMUL R71, R3, R2 ;  /* 0x0000000203477220 */ /* 0x000fce0000400000 */
.L_x_789:
[----:B------:R-:W-:Y:S05]  /*35f0*/  BSYNC.RECONVERGENT B2 ;  /* 0x0000000000027941 */ /* 0x000fea0003800200 */
.L_x_788:
[----:B------:R-:W0:Y:S01]  /*3600*/  LDCU.64 UR10, c[0x0][0x380] ;  /* 0x00007000ff0a77ac */ /* 0x000e220008000a00 */
[----:B------:R-:W-:-:S05]  /*3610*/  IMAD R6, R84, 0x3, RZ ;  /* 0x0000000354067824 */ /* 0x000fca00078e02ff */
[----:B------:R-:W-:Y:S02]  /*3620*/  SHF.R.S32.HI R3, RZ, 0x1f, R6 ;  /* 0x0000001fff037819 */ /* 0x000fe40000011406 */
[----:B0-----:R-:W-:-:S04]  /*3630*/  IADD3 R2, P0, P1, R6, UR10, R75 ;  /* 0x0000000a06027c10 */ /* 0x001fc8000f91e04b */
[----:B------:R-:W-:-:S05]  /*3640*/  IADD3.X R3, PT, PT, R3, UR11, R62, P0, P1 ;  /* 0x0000000b03037c10 */ /* 0x000fca00087e243e */
[----:B------:R-:W2:Y:S01]  /*3650*/  LDG.E.U8 R2, desc[UR6][R2.64] ;  /* 0x0000000602027981 */ /* 0x000ea2000c1e1100 */
[C---:B------:R-:W-:Y:S01]  /*3660*/  FSETP.GEU.AND P3, PT, |R90|.reuse, 9.9999997473787516356e-05, PT ;  /* 0x38d1b7175a00780b */ /* 0x040fe20003f6e200 */
        /* <DEDUP_REMOVED lines=20> */
.L_x_804:
        /* <DEDUP_REMOVED lines=34> */
.L_x_803:
[----:B------:R-:W-:Y:S05]  /*39d0*/  BSYNC.RECONVERGENT B0 ;  /* 0x0000000000007941 */ /* 0x000fea0003800200 */
.L_x_802:
        /* <DEDUP_REMOVED lines=14> */
[----:B------:R-:W-:Y:S01]  /*3ac0*/  FFMA R70, R3, R2, R70 ;  /* 0x0000000203467223 */ /* 0x000fe20000000046 */
        /* <DEDUP_REMOVED lines=14> */
.L_x_807:
        /* <DEDUP_REMOVED lines=33> */
.L_x_806:
[----:B------:R-:W-:Y:S05]  /*3dc0*/  BSYNC.RECONVERGENT B0 ;  /* 0x0000000000007941 */ /* 0x000fea0003800200 */
.L_x_805:
[----:B------:R-:W-:Y:S01]  /*3dd0*/  FMUL R4, R3, R3 ;  /* 0x0000000303047220 */ /* 0x000fe20000400000 */
[C---:B------:R-:W-:Y:S01]  /*3de0*/  LOP3.LUT R70, R74.reuse, 0x1, RZ, 0xc0, !PT ;  /* 0x000000014a467812 */ /* 0x040fe200078ec0ff */
[----:B------:R-:W-:Y:S01]  /*3df0*/  BSSY.RECONVERGENT B3, `(.L_x_808) ;  /* 0x0000019000037945 */ /* 0x000fe20003800200 */
[----:B------:R-:W-:Y:S01]  /*3e00*/  LOP3.LUT P1, RZ, R74, 0x2, RZ, 0xc0, !PT ;  /* 0x000000024aff7812 */ /* 0x000fe2000782c0ff */
[----:B------:R-:W-:Y:S01]  /*3e10*/  FFMA R92, R4, R92, -0.0013887860113754868507 ;  /* 0xbab607ed045c7423 */ /* 0x000fe2000000005c */
[----:B------:R-:W-:Y:S02]  /*3e20*/  ISETP.NE.U32.AND P0, PT, R70, 0x1, PT ;  /* 0x000000014600780c */ /* 0x000fe40003f05070 */
[----:B------:R-:W0:Y:S02]  /*3e30*/  MUFU.RCP R70, R51 ;  /* 0x0000003300467308 */ /* 0x000e240000001000 */
        /* <DEDUP_REMOVED lines=20> */
.L_x_809:
[----:B------:R-:W-:Y:S05]  /*3f80*/  BSYNC.RECONVERGENT B3 ;  /* 0x0000000000037941 */ /* 0x000fea0003800200 */
.L_x_808:
        /* <DEDUP_REMOVED lines=13> */
.L_x_811:
[----:B------:R-:W-:Y:S05]  /*4060*/  BSYNC.RECONVERGENT B3 ;  /* 0x0000000000037941 */ /* 0x000fea0003800200 */
.L_x_810:
[----:B------:R-:W-:-:S07]  /*4070*/  FMUL R71, R3, R73 ;  /* 0x0000004903477220 */ /* 0x000fce0000400000 */
.L_x_801:
[----:B------:R-:W-:Y:S05]  /*4080*/  BSYNC.RECONVERGENT B2 ;  /* 0x0000000000027941 */ /* 0x000fea0003800200 */
.L_x_800:
        /* <DEDUP_REMOVED lines=27> */
.L_x_816:
        /* <DEDUP_REMOVED lines=33> */
.L_x_815:
[----:B------:R-:W-:Y:S05]  /*4450*/  BSYNC.RECONVERGENT B0 ;  /* 0x0000000000007941 */ /* 0x000fea0003800200 */
.L_x_814:
        /* <DEDUP_REMOVED lines=29> */
.L_x_819:
        /* <DEDUP_REMOVED lines=33> */
.L_x_818:
[----:B------:R-:W-:Y:S05]  /*4840*/  BSYNC.RECONVERGENT B0 ;  /* 0x0000000000007941 */ /* 0x000fea0003800200 */
.L_x_817:
        /* <DEDUP_REMOVED lines=27> */
.L_x_821:
[----:B------:R-:W-:Y:S05]  /*4a00*/  BSYNC.RECONVERGENT B3 ;  /* 0x0000000000037941 */ /* 0x000fea0003800200 */
.L_x_820:
        /* <DEDUP_REMOVED lines=13> */
.L_x_823:
[----:B------:R-:W-:Y:S05]  /*4ae0*/  BSYNC.RECONVERGENT B3 ;  /* 0x0000000000037941 */ /* 0x000fea0003800200 */
.L_x_822:
[----:B------:R-:W-:-:S07]  /*4af0*/  FMUL R71, R3, R91 ;  /* 0x0000005b03477220 */ /* 0x000fce0000400000 */
.L_x_813:
[----:B------:R-:W-:Y:S05]  /*4b00*/  BSYNC.RECONVERGENT B2 ;  /* 0x0000000000027941 */ /* 0x000fea0003800200 */
.L_x_812:
        /* <DEDUP_REMOVED lines=27> */
.L_x_828:
        /* <DEDUP_REMOVED lines=33> */
.L_x_827:
[----:B------:R-:W-:Y:S05]  /*4ed0*/  BSYNC.RECONVERGENT B0 ;  /* 0x0000000000007941 */ /* 0x000fea0003800200 */
.L_x_826:
        /* <DEDUP_REMOVED lines=29> */
.L_x_831:
        /* <DEDUP_REMOVED lines=25> */
[----:B------:R-:W-:-:S06]  /*5240*/  LOP3.LUT R71, R71, R93, RZ, 0x3c, !PT ;  /* 0x0000005d47477212 */ /* 0x000fcc00078e3cff */
[----:B------:R-:W0:Y:S02]  /*5250*/  I2F.F64.S64 R70, R70 ;  /* 0x0000004600467312 */ /* 0x000e240000301c00 */
[----:B0-----:R-:W-:Y:S01]  /*5260*/  DMUL R94, R70, UR10 ;  /* 0x0000000a465e7c28 */ /* 0x001fe20008000000 */
[----:B------:R-:W-:-:S09]  /*5270*/  LOP3.LUT R4, R93, R32, RZ, 0x3c, !PT ;  /* 0x000000205d047212 */ /* 0x000fd200078e3cff */
[----:B------:R-:W0:Y:S01]  /*5280*/  F2F.F32.F64 R94, R94 ;  /* 0x0000005e005e7310 */ /* 0x000e220000301000 */
[----:B------:R-:W-:Y:S02]  /*5290*/  ISETP.GE.AND P0, PT, R4, RZ, PT ;  /* 0x000000ff0400720c */ /* 0x000fe40003f06270 */
[----:B------:R-:W-:-:S04]  /*52a0*/  SHF.R.U32.HI R4, RZ, 0x1e, R3 ;  /* 0x0000001eff047819 */ /* 0x000fc80000011603 */
[----:B------:R-:W-:Y:S02]  /*52b0*/  LEA.HI R93, R93, R4, RZ, 0x1 ;  /* 0x000000045d5d7211 */ /* 0x000fe400078f08ff */
[----:B01----:R-:W-:-:S07]  /*52c0*/  FSEL R3, -R94, R94, !P0 ;  /* 0x0000005e5e037208 */ /* 0x003fce0004000100 */
.L_x_830:
[----:B------:R-:W-:Y:S05]  /*52d0*/  BSYNC.RECONVERGENT B0 ;  /* 0x0000000000007941 */ /* 0x000fea0003800200 */
.L_x_829:
        /* <DEDUP_REMOVED lines=27> */
.L_x_833:
[----:B------:R-:W-:Y:S05]  /*5490*/  BSYNC.RECONVERGENT B3 ;  /* 0x0000000000037941 */ /* 0x000fea0003800200 */
.L_x_832:
        /* <DEDUP_REMOVED lines=13> */
.L_x_835:
[----:B------:R-:W-:Y:S05]  /*5570*/  BSYNC.RECONVERGENT B3 ;  /* 0x0000000000037941 */ /* 0x000fea0003800200 */
.L_x_834:
[----:B------:R-:W-:-:S07]  /*5580*/  FMUL R71, R3, R94 ;  /* 0x0000005e03477220 */ /* 0x000fce0000400000 */
.L_x_825:
[----:B------:R-:W-:Y:S05]  /*5590*/  BSYNC.RECONVERGENT B2 ;  /* 0x0000000000027941 */ /* 0x000fea0003800200 */
.L_x_824:
        /* <DEDUP_REMOVED lines=27> */
.L_x_840:
        /* <DEDUP_REMOVED lines=11> */
[----:B------:R-:W-:Y:S01]  /*5800*/  SHF.R.U32.HI R2, RZ, 0x17, R23 ;  /* 0x00000017ff027819 */ /* 0x000fe20000011617 */
[----:B------:R0:W-:Y:S03]  /*5810*/  STL [R1+0x18], R93 ;  /* 0x0000185d01007387 */ /* 0x0001e60000100800 */
[----:B------:R-:W-:Y:S01]  /*5820*/  LOP3.LUT P5, R70, R2, 0x1f, RZ, 0xc0, !PT ;  /* 0x0000001f02467812 */ /* 0x000fe200078ac0ff */
[----:B------:R-:W2:Y:S04]  /*5830*/  LDL R4, [R11+0x18] ;  /* 0x000018000b047983 */ /* 0x000ea80000100800 */
        /* <DEDUP_REMOVED lines=19> */
.L_x_839:
[----:B------:R-:W-:Y:S05]  /*5970*/  BSYNC.RECONVERGENT B0 ;  /* 0x0000000000007941 */ /* 0x000fea0003800200 */
.L_x_838:
        /* <DEDUP_REMOVED lines=29> */
.L_x_843:
        /* <DEDUP_REMOVED lines=33> */
.L_x_842:
[----:B------:R-:W-:Y:S05]  /*5d60*/  BSYNC.RECONVERGENT B0 ;  /* 0x0000000000007941 */ /* 0x000fea0003800200 */
.L_x_841:
        /* <DEDUP_REMOVED lines=27> */
.L_x_845:
[----:B------:R-:W-:Y:S05]  /*5f20*/  BSYNC.RECONVERGENT B3 ;  /* 0x0000000000037941 */ /* 0x000fea0003800200 */
.L_x_844:
        /* <DEDUP_REMOVED lines=13> */
.L_x_847:
[----:B------:R-:W-:Y:S05]  /*6000*/  BSYNC.RECONVERGENT B3 ;  /* 0x0000000000037941 */ /* 0x000fea0003800200 */
.L_x_846:
[----:B------:R-:W-:-:S07]  /*6010*/  FMUL R93, R3, R100 ;  /* 0x00000064035d7220 */ /* 0x000fce0000400000 */
.L_x_837:
[----:B------:R-:W-:Y:S05]  /*6020*/  BSYNC.RECONVERGENT B2 ;  /* 0x0000000000027941 */ /* 0x000fea0003800200 */
.L_x_836:
[----:B------:R-:W0:Y:S01]  /*6030*/  LDCU.64 UR10, c[0x0][0x380] ;  /* 0x00007000ff0a77ac */ /* 0x000e220008000a00 */
[----:B------:R-:W-:-:S05]  /*6040*/  IMAD R2, R77, 0x3, RZ ;  /* 0x000000034d027824 */ /* 0x000fca00078e02ff */
[----:B------:R-:W-:Y:S02]  /*6050*/  SHF.R.S32.HI R3, RZ, 0x1f, R2 ;  /* 0x0000001fff037819 */ /* 0x000fe40000011402 */
[----:B0-----:R-:W-:-:S04]  /*6060*/  IADD3 R70, P5, P6, R2, UR10, R75 ;  /* 0x0000000a02467c10 */ /* 0x001fc8000febe04b */
[----:B------:R-:W-:-:S05]  /*6070*/  IADD3.X R71, PT, PT, R3, UR11, R62, P5, P6 ;  /* 0x0000000b03477c10 */ /* 0x000fca000afec43e */
[----:B------:R-:W2:Y:S01]  /*6080*/  LDG.E.U8 R70, desc[UR6][R70.64] ;  /* 0x0000000646467981 */ /* 0x000ea2000c1e1100 */
[----:B------:R-:W-:Y:S01]  /*6090*/  UIADD3 UR5, UPT, UPT, UR5, 0x1, URZ ;  /* 0x0000000105057890 */ /* 0x000fe2000fffe0ff */
[----:B------:R-:W-:-:S03]  /*60a0*/  FMUL R76, R93, R76 ;  /* 0x0000004c5d4c7220 */ /* 0x000fc60000400000 */
[----:B------:R-:W-:Y:S01]  /*60b0*/  UISETP.NE.AND UP0, UPT, UR5, 0x4, UPT ;  /* 0x000000040500788c */ /* 0x000fe2000bf05270 */
[----:B--2---:R-:W-:-:S05]  /*60c0*/  I2FP.F32.U32 R3, R70 ;  /* 0x0000004600037245 */ /* 0x004fca0000201000 */
[----:B------:R-:W-:-:S03]  /*60d0*/  FFMA R97, R76, R3, R97 ;  /* 0x000000034c617223 */ /* 0x000fc60000000061 */
[----:B------:R-:W-:Y:S05]  /*60e0*/  BRA.U UP0, `(.L_x_848) ;  /* 0xffffffb100e07547 */ /* 0x000fea000b83ffff */
[----:B------:R-:W-:Y:S01]  /*60f0*/  FMNMX R97, R97, 255, PT ;  /* 0x437f000061617809 */ /* 0x000fe20003800000 */
[----:B------:R-:W0:Y:S01]  /*6100*/  LDCU.64 UR4, c[0x0][0x3a8] ;  /* 0x00007500ff0477ac */ /* 0x000e220008000a00 */
[----:B------:R-:W-:Y:S02]  /*6110*/  IMAD R87, R87, 0x3, RZ ;  /* 0x0000000357577824 */ /* 0x000fe400078e02ff */
[----:B------:R-:W-:Y:S01]  /*6120*/  FMNMX R97, RZ, R97, !PT ;  /* 0x00000061ff617209 */ /* 0x000fe20007800000 */
[----:B------:R-:W-:Y:S02]  /*6130*/  IMAD.MOV.U32 R75, RZ, RZ, RZ ;  /* 0x000000ffff4b7224 */ /* 0x000fe400078e00ff */
[----:B------:R-:W-:Y:S02]  /*6140*/  SHF.R.S32.HI R4, RZ, 0x1f, R87 ;  /* 0x0000001fff047819 */ /* 0x000fe40000011457 */
[----:B------:R-:W-:-:S06]  /*6150*/  FADD R97, R97, 0.5 ;  /* 0x3f00000061617421 */ /* 0x000fcc0000000000 */
[----:B------:R-:W1:Y:S01]  /*6160*/  F2I.U32.TRUNC.NTZ R97, R97 ;  /* 0x0000006100617305 */ /* 0x000e62000020f000 */
[----:B0-----:R-:W-:-:S04]  /*6170*/  IADD3 R62, P6, P5, R87, UR4, R88 ;  /* 0x00000004573e7c10 */ /* 0x001fc8000fdde058 */
[----:B------:R-:W-:Y:S01]  /*6180*/  IADD3.X R63, PT, PT, R4, UR5, R63, P6, P5 ;  /* 0x00000005043f7c10 */ /* 0x000fe2000b7ea43f */
[----:B------:R-:W-:-:S04]  /*6190*/  UMOV UR5, 0xfffffffe ;  /* 0xfffffffe00057882 */ /* 0x000fc80000000000 */
[----:B-1----:R0:W-:Y:S04]  /*61a0*/  STG.E.U8 desc[UR6][R62.64], R97 ;  /* 0x000000613e007986 */ /* 0x0021e8000c101106 */
.L_x_937:
        /* <DEDUP_REMOVED lines=23> */
[----:B0-----:R-:W-:Y:S05]  /*6320*/  CALL.REL.NOINC `($__internal_15_$__cuda_sm3x_div_rn_noftz_f32_slowpath) ;  /* 0x0000009400847944 */ /* 0x001fea0003c00000 */
[----:B------:R-:W-:-:S07]  /*6330*/  IMAD.MOV.U32 R77, RZ, RZ, R3 ;  /* 0x000000ffff4d7224 */ /* 0x000fce00078e0003 */
.L_x_852:
[----:B------:R-:W-:Y:S05]  /*6340*/  BSYNC.RECONVERGENT B3 ;  /* 0x0000000000037941 */ /* 0x000fea0003800200 */
.L_x_851:
        /* <DEDUP_REMOVED lines=16> */
.L_x_856:
        /* <DEDUP_REMOVED lines=38> */
.L_x_855:
[----:B------:R-:W-:Y:S01]  /*66b0*/  FMUL R4, RZ, R76 ;  /* 0x0000004cff047220 */ /* 0x000fe20000400000 */
[----:B------:R-:W-:-:S07]  /*66c0*/  IMAD.MOV.U32 R81, RZ, RZ, RZ ;  /* 0x000000ffff517224 */ /* 0x000fce00078e00ff */
.L_x_854:
[----:B------:R-:W-:Y:S05]  /*66d0*/  BSYNC.RECONVERGENT B0 ;  /* 0x0000000000007941 */ /* 0x000fea0003800200 */
.L_x_853:
        /* <DEDUP_REMOVED lines=28> */
[----:B0-----:R-:W-:Y:S05]  /*68a0*/  CALL.REL.NOINC `($__internal_15_$__cuda_sm3x_div_rn_noftz_f32_slowpath) ;  /* 0x0000009000247944 */ /* 0x001fea0003c00000 */
[----:B------:R-:W-:-:S07]  /*68b0*/  IMAD.MOV.U32 R83, RZ, RZ, R3 ;  /* 0x000000ffff537224 */ /* 0x000fce00078e0003 */
.L_x_858:
[----:B------:R-:W-:Y:S05]  /*68c0*/  BSYNC.RECONVERGENT B3 ;  /* 0x0000000000037941 */ /* 0x000fea0003800200 */
.L_x_857:
        /* <DEDUP_REMOVED lines=16> */
.L_x_862:
        /* <DEDUP_REMOVED lines=38> */
.L_x_861:
[----:B------:R-:W-:Y:S01]  /*6c30*/  FMUL R4, RZ, R77 ;  /* 0x0000004dff047220 */ /* 0x000fe20000400000 */
[----:B------:R-:W-:-:S07]  /*6c40*/  IMAD.MOV.U32 R72, RZ, RZ, RZ ;  /* 0x000000ffff487224 */ /* 0x000fce00078e00ff */
.L_x_860:
[----:B------:R-:W-:Y:S05]  /*6c50*/  BSYNC.RECONVERGENT B0 ;  /* 0x0000000000007941 */ /* 0x000fea0003800200 */
.L_x_859:
        /* <DEDUP_REMOVED lines=28> */
[----:B0-----:R-:W-:Y:S05]  /*6e20*/  CALL.REL.NOINC `($__internal_15_$__cuda_sm3x_div_rn_noftz_f32_slowpath) ;  /* 0x0000008800c47944 */ /* 0x001fea0003c00000 */
.L_x_864:
[----:B------:R-:W-:Y:S05]  /*6e30*/  BSYNC.RECONVERGENT B3 ;  /* 0x0000000000037941 */ /* 0x000fea0003800200 */
.L_x_863:
[----:B------:R-:W-:-:S07]  /*6e40*/  FMUL R83, R3, R83 ;  /* 0x0000005303537220 */ /* 0x000fce0000400000 */
.L_x_850:
[----:B------:R-:W-:Y:S05]  /*6e50*/  BSYNC.RECONVERGENT B2 ;  /* 0x0000000000027941 */ /* 0x000fea0003800200 */
.L_x_849:
[----:B------:R-:W1:Y:S01]  /*6e60*/  LDC R71, c[0x0][0x398] ;  /* 0x0000e600ff477b82 */ /* 0x000e620000000800 */
[----:B------:R-:W1:Y:S01]  /*6e70*/  LDCU UR4, c[0x0][0x3a0] ;  /* 0x00007400ff0477ac */ /* 0x000e620008000800 */
[----:B------:R-:W-:Y:S01]  /*6e80*/  ISETP.NE.AND P5, PT, R69, RZ, PT ;  /* 0x000000ff4500720c */ /* 0x000fe20003fa5270 */
[----:B------:R-:W-:Y:S01]  /*6e90*/  BSSY.RECONVERGENT B2, `(.L_x_865) ;  /* 0x00000a3000027945 */ /* 0x000fe20003800200 */
[----:B------:R-:W-:Y:S01]  /*6ea0*/  SHF.R.U32.HI R81, RZ, 0x17, R66 ;  /* 0x00000017ff517819 */ /* 0x000fe20000011642 */
[----:B------:R-:W2:Y:S01]  /*6eb0*/  LDCU UR9, c[0x0][0x388] ;  /* 0x00007100ff0977ac */ /* 0x000ea20008000800 */
[----:B------:R-:W-:Y:S02]  /*6ec0*/  IMAD.MOV.U32 R78, RZ, RZ, R9 ;  /* 0x000000ffff4e7224 */ /* 0x000fe400078e0009 */
[----:B------:R-:W-:Y:S01]  /*6ed0*/  LOP3.LUT R81, R81, 0x1f, RZ, 0xc0, !PT ;  /* 0x0000001f51517812 */ /* 0x000fe200078ec0ff */
[----:B-1----:R-:W-:Y:S01]  /*6ee0*/  VIADD R4, R71, UR4 ;  /* 0x0000000447047c36 */ /* 0x002fe20008000000 */
[----:B------:R-:W-:-:S04]  /*6ef0*/  VIADDMNMX R3, R68, UR5, R71, !PT ;  /* 0x0000000544037c46 */ /* 0x000fc8000f800147 */
[----:B------:R-:W-:-:S05]  /*6f00*/  VIADDMNMX R3, R4, 0xffffffff, R3, PT ;  /* 0xffffffff04037846 */ /* 0x000fca0003800103 */
[----:B--2---:R-:W-:-:S05]  /*6f10*/  IMAD R77, R3, UR9, RZ ;  /* 0x00000009034d7c24 */ /* 0x004fca000f8e02ff */
[----:B------:R-:W-:Y:S01]  /*6f20*/  SHF.R.S32.HI R76, RZ, 0x1f, R77 ;  /* 0x0000001fff4c7819 */ /* 0x000fe2000001144d */
        /* <DEDUP_REMOVED lines=13> */
.L_x_869:
        /* <DEDUP_REMOVED lines=33> */
.L_x_868:
[----:B------:R-:W-:Y:S05]  /*7210*/  BSYNC.RECONVERGENT B0 ;  /* 0x0000000000007941 */ /* 0x000fea0003800200 */
.L_x_867:
        /* <DEDUP_REMOVED lines=29> */
.L_x_872:
        /* <DEDUP_REMOVED lines=33> */
.L_x_871:
[----:B------:R-:W-:Y:S05]  /*7600*/  BSYNC.RECONVERGENT B0 ;  /* 0x0000000000007941 */ /* 0x000fea0003800200 */
.L_x_870:
        /* <DEDUP_REMOVED lines=26> */
[----:B------:R-:W-:-:S07]  /*77b0*/  IMAD.MOV.U32 R78, RZ, RZ, R3 ;  /* 0x000000ffff4e7224 */ /* 0x000fce00078e0003 */
.L_x_874:
[----:B------:R-:W-:Y:S05]  /*77c0*/  BSYNC.RECONVERGENT B3 ;  /* 0x0000000000037941 */ /* 0x000fea0003800200 */
.L_x_873:
        /* <DEDUP_REMOVED lines=12> */
[----:B0-----:R-:W-:Y:S05]  /*7890*/  CALL.REL.NOINC `($__internal_15_$__cuda_sm3x_div_rn_noftz_f32_slowpath) ;  /* 0x0000008000287944 */ /* 0x001fea0003c00000 */
.L_x_876:
[----:B------:R-:W-:Y:S05]  /*78a0*/  BSYNC.RECONVERGENT B3 ;  /* 0x0000000000037941 */ /* 0x000fea0003800200 */
.L_x_875:
[----:B------:R-:W-:-:S07]  /*78b0*/  FMUL R78, R3, R78 ;  /* 0x0000004e034e7220 */ /* 0x000fce0000400000 */
.L_x_866:
[----:B------:R-:W-:Y:S05]  /*78c0*/  BSYNC.RECONVERGENT B2 ;  /* 0x0000000000027941 */ /* 0x000fea0003800200 */
.L_x_865:
[----:B------:R-:W1:Y:S01]  /*78d0*/  LDCU.64 UR10, c[0x0][0x380] ;  /* 0x00007000ff0a77ac */ /* 0x000e620008000a00 */
[----:B------:R-:W-:Y:S02]  /*78e0*/  SHF.R.S32.HI R3, RZ, 0x1f, R8 ;  /* 0x0000001fff037819 */ /* 0x000fe40000011408 */
[----:B-1----:R-:W-:-:S04]  /*78f0*/  IADD3 R70, P5, P6, R8, UR10, R77 ;  /* 0x0000000a08467c10 */ /* 0x002fc8000febe04d */
[----:B------:R-:W-:-:S05]  /*7900*/  IADD3.X R71, PT, PT, R3, UR11, R76, P5, P6 ;  /* 0x0000000b03477c10 */ /* 0x000fca000afec44c */
[----:B------:R-:W2:Y:S01]  /*7910*/  LDG.E.U8 R70, desc[UR6][R70.64+0x1] ;  /* 0x0000010646467981 */ /* 0x000ea2000c1e1100 */
[----:B------:R-:W-:Y:S01]  /*7920*/  FMUL R4, R78, R83 ;  /* 0x000000534e047220 */ /* 0x000fe20000400000 */
[----:B------:R-:W-:Y:S01]  /*7930*/  BSSY.RECONVERGENT B2, `(.L_x_877) ;  /* 0x000009d000027945 */ /* 0x000fe20003800200 */
[----:B------:R-:W-:Y:S01]  /*7940*/  IMAD.MOV.U32 R78, RZ, RZ, R7 ;  /* 0x000000ffff4e7224 */ /* 0x000fe200078e0007 */
[----:B--2---:R-:W-:-:S05]  /*7950*/  I2FP.F32.U32 R3, R70 ;  /* 0x0000004600037245 */ /* 0x004fca0000201000 */
[----:B------:R-:W-:Y:S01]  /*7960*/  FFMA R75, R4, R3, R75 ;  /* 0x00000003044b7223 */ /* 0x000fe2000000004b */
        /* <DEDUP_REMOVED lines=13> */
.L_x_881:
        /* <DEDUP_REMOVED lines=31> */
[----:B------:R-:W1:Y:S02]  /*7c30*/  F2F.F32.F64 R78, R78 ;  /* 0x0000004e004e7310 */ /* 0x000e640000301000 */
[----:B-1----:R-:W-:-:S07]  /*7c40*/  FSEL R80, -R78, R78, !P5 ;  /* 0x0000004e4e507208 */ /* 0x002fce0006800100 */
.L_x_880:
[----:B------:R-:W-:Y:S05]  /*7c50*/  BSYNC.RECONVERGENT B0 ;  /* 0x0000000000007941 */ /* 0x000fea0003800200 */
.L_x_879:
        /* <DEDUP_REMOVED lines=29> */
.L_x_884:
        /* <DEDUP_REMOVED lines=33> */
.L_x_883:
[----:B------:R-:W-:Y:S05]  /*8040*/  BSYNC.RECONVERGENT B0 ;  /* 0x0000000000007941 */ /* 0x000fea0003800200 */
.L_x_882:
        /* <DEDUP_REMOVED lines=27> */
.L_x_886:
[----:B------:R-:W-:Y:S05]  /*8200*/  BSYNC.RECONVERGENT B3 ;  /* 0x0000000000037941 */ /* 0x000fea0003800200 */
.L_x_885:
        /* <DEDUP_REMOVED lines=13> */
.L_x_888:
[----:B------:R-:W-:Y:S05]  /*82e0*/  BSYNC.RECONVERGENT B3 ;  /* 0x0000000000037941 */ /* 0x000fea0003800200 */
.L_x_887:
[----:B------:R-:W-:-:S07]  /*82f0*/  FMUL R78, R3, R78 ;  /* 0x0000004e034e7220 */ /* 0x000fce0000400000 */
.L_x_878:
[----:B------:R-:W-:Y:S05]  /*8300*/  BSYNC.RECONVERGENT B2 ;  /* 0x0000000000027941 */ /* 0x000fea0003800200 */
.L_x_877:
[----:B------:R-:W1:Y:S01]  /*8310*/  LDCU.64 UR10, c[0x0][0x380] ;  /* 0x00007000ff0a77ac */ /* 0x000e620008000a00 */
[----:B------:R-:W-:Y:S02]  /*8320*/  SHF.R.S32.HI R3, RZ, 0x1f, R6 ;  /* 0x0000001fff037819 */ /* 0x000fe40000011406 */
[----:B-1----:R-:W-:-:S04]  /*8330*/  IADD3 R70, P5, P6, R6, UR10, R77 ;  /* 0x0000000a06467c10 */ /* 0x002fc8000febe04d */
[----:B------:R-:W-:-:S05]  /*8340*/  IADD3.X R71, PT, PT, R3, UR11, R76, P5, P6 ;  /* 0x0000000b03477c10 */ /* 0x000fca000afec44c */
[----:B------:R-:W2:Y:S01]  /*8350*/  LDG.E.U8 R70, desc[UR6][R70.64+0x1] ;  /* 0x0000010646467981 */ /* 0x000ea2000c1e1100 */
[----:B------:R-:W-:Y:S01]  /*8360*/  SHF.R.U32.HI R80, RZ, 0x17, R53 ;  /* 0x00000017ff507819 */ /* 0x000fe20000011635 */
[----:B------:R-:W-:Y:S01]  /*8370*/  FMUL R4, R78, R83 ;  /* 0x000000534e047220 */ /* 0x000fe20000400000 */
[----:B------:R-:W-:Y:S01]  /*8380*/  BSSY.RECONVERGENT B2, `(.L_x_889) ;  /* 0x000009e000027945 */ /* 0x000fe20003800200 */
[----:B------:R-:W-:Y:S01]  /*8390*/  IMAD.MOV.U32 R78, RZ, RZ, R5 ;  /* 0x000000ffff4e7224 */ /* 0x000fe200078e0005 */
[----:B------:R-:W-:Y:S02]  /*83a0*/  LOP3.LUT R80, R80, 0x1f, RZ, 0xc0, !PT ;  /* 0x0000001f50507812 */ /* 0x000fe400078ec0ff */
        /* <DEDUP_REMOVED lines=15> */
.L_x_893:
        /* <DEDUP_REMOVED lines=33> */
.L_x_892:
[----:B------:R-:W-:Y:S05]  /*86b0*/  BSYNC.RECONVERGENT B0 ;  /* 0x0000000000007941 */ /* 0x000fea0003800200 */
.L_x_891:
        /* <DEDUP_REMOVED lines=29> */
.L_x_896:
        /* <DEDUP_REMOVED lines=33> */
.L_x_895:
[----:B------:R-:W-:Y:S05]  /*8aa0*/  BSYNC.RECONVERGENT B0 ;  /* 0x0000000000007941 */ /* 0x000fea0003800200 */
.L_x_894:
        /* <DEDUP_REMOVED lines=27> */
.L_x_898:
[----:B------:R-:W-:Y:S05]  /*8c60*/  BSYNC.RECONVERGENT B3 ;  /* 0x0000000000037941 */ /* 0x000fea0003800200 */
.L_x_897:
        /* <DEDUP_REMOVED lines=13> */
.L_x_900:
[----:B------:R-:W-:Y:S05]  /*8d40*/  BSYNC.RECONVERGENT B3 ;  /* 0x0000000000037941 */ /* 0x000fea0003800200 */
.L_x_899:
[----:B------:R-:W-:-:S07]  /*8d50*/  FMUL R78, R3, R78 ;  /* 0x0000004e034e7220 */ /* 0x000fce0000400000 */
.L_x_890:
[----:B------:R-:W-:Y:S05]  /*8d60*/  BSYNC.RECONVERGENT B2 ;  /* 0x0000000000027941 */ /* 0x000fea0003800200 */
.L_x_889:
        /* <DEDUP_REMOVED lines=23> */
.L_x_905:
        /* <DEDUP_REMOVED lines=31> */
[----:B------:R-:W1:Y:S02]  /*90d0*/  F2F.F32.F64 R78, R78 ;  /* 0x0000004e004e7310 */ /* 0x000e640000301000 */
[----:B-1----:R-:W-:-:S07]  /*90e0*/  FSEL R82, -R78, R78, !P5 ;  /* 0x0000004e4e527208 */ /* 0x002fce0006800100 */
.L_x_904:
[----:B------:R-:W-:Y:S05]  /*90f0*/  BSYNC.RECONVERGENT B0 ;  /* 0x0000000000007941 */ /* 0x000fea0003800200 */
.L_x_903:
        /* <DEDUP_REMOVED lines=29> */
.L_x_908:
        /* <DEDUP_REMOVED lines=33> */
.L_x_907:
[----:B------:R-:W-:Y:S05]  /*94e0*/  BSYNC.RECONVERGENT B0 ;  /* 0x0000000000007941 */ /* 0x000fea0003800200 */
.L_x_906:
        /* <DEDUP_REMOVED lines=27> */
.L_x_910:
[----:B------:R-:W-:Y:S05]  /*96a0*/  BSYNC.RECONVERGENT B3 ;  /* 0x0000000000037941 */ /* 0x000fea0003800200 */
.L_x_909:
        /* <DEDUP_REMOVED lines=13> */
.L_x_912:
[----:B------:R-:W-:Y:S05]  /*9780*/  BSYNC.RECONVERGENT B3 ;  /* 0x0000000000037941 */ /* 0x000fea0003800200 */
.L_x_911:
[----:B------:R-:W-:-:S07]  /*9790*/  FMUL R78, R3, R78 ;  /* 0x0000004e034e7220 */ /* 0x000fce0000400000 */
.L_x_902:
[----:B------:R-:W-:Y:S05]  /*97a0*/  BSYNC.RECONVERGENT B2 ;  /* 0x0000000000027941 */ /* 0x000fea0003800200 */
.L_x_901:
        /* <DEDUP_REMOVED lines=25> */
.L_x_917:
        /* <DEDUP_REMOVED lines=33> */
.L_x_916:
[----:B------:R-:W-:Y:S05]  /*9b50*/  BSYNC.RECONVERGENT B0 ;  /* 0x0000000000007941 */ /* 0x000fea0003800200 */
.L_x_915:
        /* <DEDUP_REMOVED lines=29> */
.L_x_920:
        /* <DEDUP_REMOVED lines=33> */
.L_x_919:
[----:B------:R-:W-:Y:S05]  /*9f40*/  BSYNC.RECONVERGENT B0 ;  /* 0x0000000000007941 */ /* 0x000fea0003800200 */
.L_x_918:
        /* <DEDUP_REMOVED lines=27> */
.L_x_922:
[----:B------:R-:W-:Y:S05]  /*a100*/  BSYNC.RECONVERGENT B3 ;  /* 0x0000000000037941 */ /* 0x000fea0003800200 */
.L_x_921:
        /* <DEDUP_REMOVED lines=13> */
.L_x_924:
[----:B------:R-:W-:Y:S05]  /*a1e0*/  BSYNC.RECONVERGENT B3 ;  /* 0x0000000000037941 */ /* 0x000fea0003800200 */
.L_x_923:
[----:B------:R-:W-:-:S07]  /*a1f0*/  FMUL R78, R3, R78 ;  /* 0x0000004e034e7220 */ /* 0x000fce0000400000 */
.L_x_914:
[----:B------:R-:W-:Y:S05]  /*a200*/  BSYNC.RECONVERGENT B2 ;  /* 0x0000000000027941 */ /* 0x000fea0003800200 */
.L_x_913:
        /* <DEDUP_REMOVED lines=25> */
.L_x_929:
        /* <DEDUP_REMOVED lines=33> */
.L_x_928:
[----:B------:R-:W-:Y:S05]  /*a5b0*/  BSYNC.RECONVERGENT B0 ;  /* 0x0000000000007941 */ /* 0x000fea0003800200 */
.L_x_927:
        /* <DEDUP_REMOVED lines=12> */
[----:B------:R-:W-:Y:S01]  /*a680*/  FFMA R71, R4, R71, R85 ;  /* 0x0000004704477223 */ /* 0x000fe20000000055 */
        /* <DEDUP_REMOVED lines=16> */
.L_x_932:
        /* <DEDUP_REMOVED lines=33> */
.L_x_931:
[----:B------:R-:W-:Y:S05]  /*a9a0*/  BSYNC.RECONVERGENT B0 ;  /* 0x0000000000007941 */ /* 0x000fea0003800200 */
.L_x_930:
        /* <DEDUP_REMOVED lines=13> */
[----:B------:R-:W-:Y:S01]  /*aa80*/  FFMA R4, R4, R3, RZ ;  /* 0x0000000304047223 */ /* 0x000fe200000000ff */
[----:B-1----:R-:W-:-:S03]  /*aa90*/  FFMA R82, R87, -R22, 1 ;  /* 0x3f80000057527423 */ /* 0x002fc60000000816 */
[----:B------:R-:W-:Y:S01]  /*aaa0*/  FFMA R4, R4, R71, R3 ;  /* 0x0000004704047223 */ /* 0x000fe20000000003 */
[----:B------:R-:W-:-:S04]  /*aab0*/  FFMA R82, R87, R82, R87 ;  /* 0x0000005257527223 */ /* 0x000fc80000000057 */
        /* <DEDUP_REMOVED lines=10> */
.L_x_934:
[----:B------:R-:W-:Y:S05]  /*ab60*/  BSYNC.RECONVERGENT B3 ;  /* 0x0000000000037941 */ /* 0x000fea0003800200 */
.L_x_933:
        /* <DEDUP_REMOVED lines=13> */
.L_x_936:
[----:B------:R-:W-:Y:S05]  /*ac40*/  BSYNC.RECONVERGENT B3 ;  /* 0x0000000000037941 */ /* 0x000fea0003800200 */
.L_x_935:
[----:B------:R-:W-:-:S07]  /*ac50*/  FMUL R82, R3, R82 ;  /* 0x0000005203527220 */ /* 0x000fce0000400000 */
.L_x_926:
[----:B------:R-:W-:Y:S05]  /*ac60*/  BSYNC.RECONVERGENT B2 ;  /* 0x0000000000027941 */ /* 0x000fea0003800200 */
.L_x_925:
[----:B------:R-:W1:Y:S01]  /*ac70*/  LDCU.64 UR10, c[0x0][0x380] ;  /* 0x00007000ff0a77ac */ /* 0x000e620008000a00 */
[----:B------:R-:W-:Y:S02]  /*ac80*/  SHF.R.S32.HI R3, RZ, 0x1f, R2 ;  /* 0x0000001fff037819 */ /* 0x000fe40000011402 */
[----:B-1----:R-:W-:-:S04]  /*ac90*/  IADD3 R70, P5, P6, R2, UR10, R77 ;  /* 0x0000000a02467c10 */ /* 0x002fc8000febe04d */
        /* <DEDUP_REMOVED lines=9> */
[----:B------:R-:W-:Y:S01]  /*ad30*/  IMAD.MOV.U32 R84, RZ, RZ, RZ ;  /* 0x000000ffff547224 */ /* 0x000fe200078e00ff */
[----:B------:R-:W-:Y:S02]  /*ad40*/  UMOV UR9, 0xfffffffe ;  /* 0xfffffffe00097882 */ /* 0x000fe40000000000 */
[----:B------:R-:W-:-:S05]  /*ad50*/  FMNMX R75, RZ, R75, !PT ;  /* 0x0000004bff4b7209 */ /* 0x000fca0007800000 */
[----:B------:R-:W-:-:S06]  /*ad60*/  FADD R75, R75, 0.5 ;  /* 0x3f0000004b4b7421 */ /* 0x000fcc0000000000 */
[----:B------:R-:W1:Y:S02]  /*ad70*/  F2I.U32.TRUNC.NTZ R75, R75 ;  /* 0x0000004b004b7305 */ /* 0x000e64000020f000 */
[----:B-1----:R1:W-:Y:S02]  /*ad80*/  STG.E.U8 desc[UR6][R62.64+0x1], R75 ;  /* 0x0000014b3e007986 */ /* 0x0023e4000c101106 */
.L_x_1026:
        /* <DEDUP_REMOVED lines=9> */
[----:B-1----:R-:W-:Y:S01]  /*ae20*/  FMUL R75, |R4|, 3.1415927410125732422 ;  /* 0x40490fdb044b7820 */ /* 0x002fe20000400200 */
        /* <DEDUP_REMOVED lines=15> */
.L_x_941:
[----:B------:R-:W-:Y:S05]  /*af20*/  BSYNC.RECONVERGENT B3 ;  /* 0x0000000000037941 */ /* 0x000fea0003800200 */
.L_x_940:
        /* <DEDUP_REMOVED lines=18> */
.L_x_945:
        /* <DEDUP_REMOVED lines=40> */
.L_x_944:
[----:B------:R-:W-:Y:S01]  /*b2d0*/  FMUL R4, RZ, R75 ;  /* 0x0000004bff047220 */ /* 0x000fe20000400000 */
[----:B------:R-:W-:-:S07]  /*b2e0*/  IMAD.MOV.U32 R72, RZ, RZ, RZ ;  /* 0x000000ffff487224 */ /* 0x000fce00078e00ff */
.L_x_943:
[----:B------:R-:W-:Y:S05]  /*b2f0*/  BSYNC.RECONVERGENT B0 ;  /* 0x0000000000007941 */ /* 0x000fea0003800200 */
.L_x_942:
        /* <DEDUP_REMOVED lines=18> */
[----:B-1----:R-:W-:-:S04]  /*b420*/  FFMA R3, -R75, R76, 1 ;  /* 0x3f8000004b037423 */ /* 0x002fc8000000014c */
[----:B------:R-:W-:Y:S01]  /*b430*/  @P5 FADD R4, RZ, -R4 ;  /* 0x80000004ff045221 */ /* 0x000fe20000000000 */
[----:B------:R-:W-:-:S03]  /*b440*/  FFMA R3, R76, R3, R76 ;  /* 0x000000034c037223 */ /* 0x000fc6000000004c */
        /* <DEDUP_REMOVED lines=9> */
.L_x_947:
[----:B------:R-:W-:Y:S05]  /*b4e0*/  BSYNC.RECONVERGENT B3 ;  /* 0x0000000000037941 */ /* 0x000fea0003800200 */
.L_x_946:
        /* <DEDUP_REMOVED lines=16> */
.L_x_951:
        /* <DEDUP_REMOVED lines=38> */
.L_x_950:
[----:B------:R-:W-:Y:S01]  /*b850*/  FMUL R4, RZ, R77 ;  /* 0x0000004dff047220 */ /* 0x000fe20000400000 */
[----:B------:R-:W-:-:S07]  /*b860*/  IMAD.MOV.U32 R72, RZ, RZ, RZ ;  /* 0x000000ffff487224 */ /* 0x000fce00078e00ff */
.L_x_949:
[----:B------:R-:W-:Y:S05]  /*b870*/  BSYNC.RECONVERGENT B0 ;  /* 0x0000000000007941 */ /* 0x000fea0003800200 */
.L_x_948:
        /* <DEDUP_REMOVED lines=29> */
.L_x_953:
[----:B------:R-:W-:Y:S05]  /*ba50*/  BSYNC.RECONVERGENT B3 ;  /* 0x0000000000037941 */ /* 0x000fea0003800200 */
.L_x_952:
[----:B------:R-:W-:-:S07]  /*ba60*/  FMUL R76, R3, R76 ;  /* 0x0000004c034c7220 */ /* 0x000fce0000400000 */
.L_x_939:
[----:B------:R-:W-:Y:S05]  /*ba70*/  BSYNC.RECONVERGENT B2 ;  /* 0x0000000000027941 */ /* 0x000fea0003800200 */
.L_x_938:
[----:B------:R-:W2:Y:S01]  /*ba80*/  LDC R71, c[0x0][0x398] ;  /* 0x0000e600ff477b82 */ /* 0x000ea20000000800 */
[----:B------:R-:W2:Y:S01]  /*ba90*/  LDCU UR4, c[0x0][0x3a0] ;  /* 0x00007400ff0477ac */ /* 0x000ea20008000800 */
[----:B------:R-:W-:Y:S01]  /*baa0*/  ISETP.NE.AND P5, PT, R69, RZ, PT ;  /* 0x000000ff4500720c */ /* 0x000fe20003fa5270 */
[----:B------:R-:W-:Y:S01]  /*bab0*/  BSSY.RECONVERGENT B2, `(.L_x_954) ;  /* 0x00000a1000027945 */ /* 0x000fe20003800200 */
[----:B------:R-:W3:Y:S01]  /*bac0*/  LDCU UR5, c[0x0][0x388] ;  /* 0x00007100ff0577ac */ /* 0x000ee20008000800 */
[----:B--2---:R-:W-:Y:S01]  /*bad0*/  VIADD R4, R71, UR4 ;  /* 0x0000000447047c36 */ /* 0x004fe20008000000 */
[----:B------:R-:W-:-:S04]  /*bae0*/  VIADDMNMX R3, R68, UR9, R71, !PT ;  /* 0x0000000944037c46 */ /* 0x000fc8000f800147 */
[----:B------:R-:W-:-:S05]  /*baf0*/  VIADDMNMX R3, R4, 0xffffffff, R3, PT ;  /* 0xffffffff04037846 */ /* 0x000fca0003800103 */
[----:B---3--:R-:W-:Y:S02]  /*bb00*/  IMAD R77, R3, UR5, RZ ;  /* 0x00000005034d7c24 */ /* 0x008fe4000f8e02ff */
[----:B------:R-:W-:-:S03]  /*bb10*/  IMAD.MOV.U32 R3, RZ, RZ, R9 ;  /* 0x000000ffff037224 */ /* 0x000fc600078e0009 */
[----:B-1----:R-:W-:Y:S01]  /*bb20*/  SHF.R.S32.HI R75, RZ, 0x1f, R77 ;  /* 0x0000001fff4b7819 */ /* 0x002fe2000001144d */
        /* <DEDUP_REMOVED lines=13> */
.L_x_958:
        /* <DEDUP_REMOVED lines=33> */
.L_x_957:
[----:B------:R-:W-:Y:S05]  /*be10*/  BSYNC.RECONVERGENT B0 ;  /* 0x0000000000007941 */ /* 0x000fea0003800200 */
.L_x_956:
        /* <DEDUP_REMOVED lines=29> */
.L_x_961:
        /* <DEDUP_REMOVED lines=33> */
.L_x_960:
[----:B------:R-:W-:Y:S05]  /*c200*/  BSYNC.RECONVERGENT B0 ;  /* 0x0000000000007941 */ /* 0x000fea0003800200 */
.L_x_959:
        /* <DEDUP_REMOVED lines=27> */
.L_x_963:
[----:B------:R-:W-:Y:S05]  /*c3c0*/  BSYNC.RECONVERGENT B3 ;  /* 0x0000000000037941 */ /* 0x000fea0003800200 */
.L_x_962:
        /* <DEDUP_REMOVED lines=13> */
.L_x_965:
[----:B------:R-:W-:Y:S05]  /*c4a0*/  BSYNC.RECONVERGENT B3 ;  /* 0x0000000000037941 */ /* 0x000fea0003800200 */
.L_x_964:
[----:B------:R-:W-:-:S07]  /*c4b0*/  FMUL R3, R3, R82 ;  /* 0x0000005203037220 */ /* 0x000fce0000400000 */
.L_x_955:
[----:B------:R-:W-:Y:S05]  /*c4c0*/  BSYNC.RECONVERGENT B2 ;  /* 0x0000000000027941 */ /* 0x000fea0003800200 */
.L_x_954:
        /* <DEDUP_REMOVED lines=23> */
.L_x_970:
        /* <DEDUP_REMOVED lines=33> */
.L_x_969:
[----:B------:R-:W-:Y:S05]  /*c850*/  BSYNC.RECONVERGENT B0 ;  /* 0x0000000000007941 */ /* 0x000fea0003800200 */
.L_x_968:
        /* <DEDUP_REMOVED lines=29> */
.L_x_973:
        /* <DEDUP_REMOVED lines=33> */
.L_x_972:
[----:B------:R-:W-:Y:S05]  /*cc40*/  BSYNC.RECONVERGENT B0 ;  /* 0x0000000000007941 */ /* 0x000fea0003800200 */
.L_x_971:
        /* <DEDUP_REMOVED lines=27> */
.L_x_975:
[----:B------:R-:W-:Y:S05]  /*ce00*/  BSYNC.RECONVERGENT B3 ;  /* 0x0000000000037941 */ /* 0x000fea0003800200 */
.L_x_974:
        /* <DEDUP_REMOVED lines=13> */
.L_x_977:
[----:B------:R-:W-:Y:S05]  /*cee0*/  BSYNC.RECONVERGENT B3 ;  /* 0x0000000000037941 */ /* 0x000fea0003800200 */
.L_x_976:
[----:B------:R-:W-:-:S07]  /*cef0*/  FMUL R83, R3, R83 ;  /* 0x0000005303537220 */ /* 0x000fce0000400000 */
.L_x_967:
[----:B------:R-:W-:Y:S05]  /*cf00*/  BSYNC.RECONVERGENT B2 ;  /* 0x0000000000027941 */ /* 0x000fea0003800200 */
.L_x_966:
        /* <DEDUP_REMOVED lines=23> */
.L_x_982:
        /* <DEDUP_REMOVED lines=33> */
.L_x_981:
[----:B------:R-:W-:Y:S05]  /*d290*/  BSYNC.RECONVERGENT B0 ;  /* 0x0000000000007941 */ /* 0x000fea0003800200 */
.L_x_980:
        /* <DEDUP_REMOVED lines=28> */
[----:B0-----:R-:W-:-:S07]  /*d460*/  LOP3.LUT R97, R4, 0x80000000, RZ, 0xfc, !PT ;  /* 0x8000000004617812 */ /* 0x001fce00078efcff */
.L_x_985:
        /* <DEDUP_REMOVED lines=33> */
.L_x_984:
[----:B------:R-:W-:Y:S05]  /*d680*/  BSYNC.RECONVERGENT B0 ;  /* 0x0000000000007941 */ /* 0x000fea0003800200 */
.L_x_983:
        /* <DEDUP_REMOVED lines=11> */
[----:B------:R-:W-:Y:S01]  /*d740*/  LOP3.LUT P5, RZ, R72, 0x2, RZ, 0xc0, !PT ;  /* 0x0000000248ff7812 */ /* 0x000fe200078ac0ff */
[----:B-1----:R-:W-:Y:S02]  /*d750*/  FFMA R83, R86, -R51, 1 ;  /* 0x3f80000056537423 */ /* 0x002fe40000000833 */
        /* <DEDUP_REMOVED lines=14> */
.L_x_987:
[----:B------:R-:W-:Y:S05]  /*d840*/  BSYNC.RECONVERGENT B3 ;  /* 0x0000000000037941 */ /* 0x000fea0003800200 */
.L_x_986:
        /* <DEDUP_REMOVED lines=13> */
.L_x_989:
[----:B------:R-:W-:Y:S05]  /*d920*/  BSYNC.RECONVERGENT B3 ;  /* 0x0000000000037941 */ /* 0x000fea0003800200 */
.L_x_988:
[----:B------:R-:W-:-:S07]  /*d930*/  FMUL R83, R3, R83 ;  /* 0x0000005303537220 */ /* 0x000fce0000400000 */
.L_x_979:
[----:B------:R-:W-:Y:S05]  /*d940*/  BSYNC.RECONVERGENT B2 ;  /* 0x0000000000027941 */ /* 0x000fea0003800200 */
.L_x_978:
        /* <DEDUP_REMOVED lines=23> */
.L_x_994:
        /* <DEDUP_REMOVED lines=33> */
.L_x_993:
[----:B------:R-:W-:Y:S05]  /*dcd0*/  BSYNC.RECONVERGENT B0 ;  /* 0x0000000000007941 */ /* 0x000fea0003800200 */
.L_x_992:
        /* <DEDUP_REMOVED lines=29> */
.L_x_997:
        /* <DEDUP_REMOVED lines=33> */
.L_x_996:
[----:B------:R-:W-:Y:S05]  /*e0c0*/  BSYNC.RECONVERGENT B0 ;  /* 0x0000000000007941 */ /* 0x000fea0003800200 */
.L_x_995:
        /* <DEDUP_REMOVED lines=27> */
.L_x_999:
[----:B------:R-:W-:Y:S05]  /*e280*/  BSYNC.RECONVERGENT B3 ;  /* 0x0000000000037941 */ /* 0x000fea0003800200 */
.L_x_998:
        /* <DEDUP_REMOVED lines=13> */
.L_x_1001:
[----:B------:R-:W-:Y:S05]  /*e360*/  BSYNC.RECONVERGENT B3 ;  /* 0x0000000000037941 */ /* 0x000fea0003800200 */
.L_x_1000:
[----:B------:R-:W-:-:S07]  /*e370*/  FMUL R83, R3, R83 ;  /* 0x0000005303537220 */ /* 0x000fce0000400000 */
.L_x_991:
[----:B------:R-:W-:Y:S05]  /*e380*/  BSYNC.RECONVERGENT B2 ;  /* 0x0000000000027941 */ /* 0x000fea0003800200 */
.L_x_990:
        /* <DEDUP_REMOVED lines=23> */
.L_x_1006:
        /* <DEDUP_REMOVED lines=33> */
.L_x_1005:
[----:B------:R-:W-:Y:S05]  /*e710*/  BSYNC.RECONVERGENT B0 ;  /* 0x0000000000007941 */ /* 0x000fea0003800200 */
.L_x_1004:
        /* <DEDUP_REMOVED lines=29> */
.L_x_1009:
        /* <DEDUP_REMOVED lines=33> */
.L_x_1008:
[----:B------:R-:W-:Y:S05]  /*eb00*/  BSYNC.RECONVERGENT B0 ;  /* 0x0000000000007941 */ /* 0x000fea0003800200 */
.L_x_1007:
        /* <DEDUP_REMOVED lines=27> */
.L_x_1011:
[----:B------:R-:W-:Y:S05]  /*ecc0*/  BSYNC.RECONVERGENT B3 ;  /* 0x0000000000037941 */ /* 0x000fea0003800200 */
.L_x_1010:
        /* <DEDUP_REMOVED lines=13> */
.L_x_1013:
[----:B------:R-:W-:Y:S05]  /*eda0*/  BSYNC.RECONVERGENT B3 ;  /* 0x0000000000037941 */ /* 0x000fea0003800200 */
.L_x_1012:
[----:B------:R-:W-:-:S07]  /*edb0*/  FMUL R83, R3, R83 ;  /* 0x0000005303537220 */ /* 0x000fce0000400000 */
.L_x_1003:
[----:B------:R-:W-:Y:S05]  /*edc0*/  BSYNC.RECONVERGENT B2 ;  /* 0x0000000000027941 */ /* 0x000fea0003800200 */
.L_x_1002:
        /* <DEDUP_REMOVED lines=23> */
.L_x_1018:
        /* <DEDUP_REMOVED lines=33> */
.L_x_1017:
[----:B------:R-:W-:Y:S05]  /*f150*/  BSYNC.RECONVERGENT B0 ;  /* 0x0000000000007941 */ /* 0x000fea0003800200 */
.L_x_1016:
        /* <DEDUP_REMOVED lines=30> */
.L_x_1021:
        /* <DEDUP_REMOVED lines=34> */
.L_x_1020:
[----:B------:R-:W-:Y:S05]  /*f560*/  BSYNC.RECONVERGENT B0 ;  /* 0x0000000000007941 */ /* 0x000fea0003800200 */
.L_x_1019:
        /* <DEDUP_REMOVED lines=27> */
.L_x_1023:
[----:B------:R-:W-:Y:S05]  /*f720*/  BSYNC.RECONVERGENT B3 ;  /* 0x0000000000037941 */ /* 0x000fea0003800200 */
.L_x_1022:
        /* <DEDUP_REMOVED lines=13> */
.L_x_1025:
[----:B------:R-:W-:Y:S05]  /*f800*/  BSYNC.RECONVERGENT B3 ;  /* 0x0000000000037941 */ /* 0x000fea0003800200 */
.L_x_1024:
[----:B------:R-:W-:-:S07]  /*f810*/  FMUL R83, R3, R83 ;  /* 0x0000005303537220 */ /* 0x000fce0000400000 */
.L_x_1015:
[----:B------:R-:W-:Y:S05]  /*f820*/  BSYNC.RECONVERGENT B2 ;  /* 0x0000000000027941 */ /* 0x000fea0003800200 */
.L_x_1014:
        /* <DEDUP_REMOVED lines=11> */
[----:B------:R-:W-:-:S04]  /*f8e0*/  FMNMX R84, R84, 255, PT ;  /* 0x437f000054547809 */ /* 0x000fc80003800000 */
[----:B------:R-:W-:-:S05]  /*f8f0*/  FMNMX R84, RZ, R84, !PT ;  /* 0x00000054ff547209 */ /* 0x000fca0007800000 */
[----:B------:R-:W-:-:S04]  /*f900*/  FADD R84, R84, 0.5 ;  /* 0x3f00000054547421 */ /* 0x000fc80000000000 */
[----:B------:R-:W1:Y:S02]  /*f910*/  F2I.U32.TRUNC.NTZ R3, R84 ;  /* 0x0000005400037305 */ /* 0x000e64000020f000 */
[----:B-1----:R-:W-:Y:S01]  /*f920*/  STG.E.U8 desc[UR6][R62.64+0x2], R3 ;  /* 0x000002033e007986 */ /* 0x002fe2000c101106 */
[----:B------:R-:W-:Y:S05]  /*f930*/  EXIT ;  /* 0x000000000000794d */ /* 0x000fea0003800000 */
        .weak           $__internal_15_$__cuda_sm3x_div_rn_noftz_f32_slowpath
        .type           $__internal_15_$__cuda_sm3x_div_rn_noftz_f32_slowpath,@function
        .size           $__internal_15_$__cuda_sm3x_div_rn_noftz_f32_slowpath,(.L_x_1323 - $__internal_15_$__cuda_sm3x_div_rn_noftz_f32_slowpath)
$__internal_15_$__cuda_sm3x_div_rn_noftz_f32_slowpath:
        /* <DEDUP_REMOVED lines=37> */
.L_x_1028:
        /* <DEDUP_REMOVED lines=29> */
[CC--:B------:R-:W-:Y:S01]  /*fd60*/  FFMA.RZ R101, R4.reuse, R96.reuse, R93 ;  /* 0x0000006004657223 */ /* 0x0c0fe2000000c05d */
        /* <DEDUP_REMOVED lines=21> */
.L_x_1035:
[----:B------:R-:W-:-:S04]  /*fec0*/  LOP3.LUT R3, R3, 0x80000000, RZ, 0xc0, !PT ;  /* 0x8000000003037812 */ /* 0x000fc800078ec0ff */
[----:B------:R-:W-:Y:S01]  /*fed0*/  LOP3.LUT R3, R3, 0x7f800000, RZ, 0xfc, !PT ;  /* 0x7f80000003037812 */ /* 0x000fe200078efcff */
[----:B------:R-:W-:Y:S06]  /*fee0*/  BRA `(.L_x_1036) ;  /* 0x0000000000047947 */ /* 0x000fec0003800000 */
.L_x_1034:
[----:B------:R-:W-:-:S07]  /*fef0*/  IMAD R3, R72, 0x800000, R3 ;  /* 0x0080000048037824 */ /* 0x000fce00078e0203 */
.L_x_1036:
[----:B------:R-:W-:Y:S05]  /*ff00*/  BSYNC.RECONVERGENT B1 ;  /* 0x0000000000017941 */ /* 0x000fea0003800200 */
.L_x_1033:
[----:B------:R-:W-:Y:S05]  /*ff10*/  BRA `(.L_x_1037) ;  /* 0x0000000000207947 */ /* 0x000fea0003800000 */
.L_x_1032:
[----:B------:R-:W-:-:S04]  /*ff20*/  LOP3.LUT R3, R3, 0x80000000, R4, 0x48, !PT ;  /* 0x8000000003037812 */ /* 0x000fc800078e4804 */
[----:B------:R-:W-:Y:S01]  /*ff30*/  LOP3.LUT R3, R3, 0x7f800000, RZ, 0xfc, !PT ;  /* 0x7f80000003037812 */ /* 0x000fe200078efcff */
[----:B------:R-:W-:Y:S06]  /*ff40*/  BRA `(.L_x_1037) ;  /* 0x0000000000147947 */ /* 0x000fec0003800000 */
.L_x_1031:
[----:B------:R-:W-:Y:S01]  /*ff50*/  LOP3.LUT R3, R3, 0x80000000, R4, 0x48, !PT ;  /* 0x8000000003037812 */ /* 0x000fe200078e4804 */
[----:B------:R-:W-:Y:S06]  /*ff60*/  BRA `(.L_x_1037) ;  /* 0x00000000000c7947 */ /* 0x000fec0003800000 */
.L_x_1030:
[----:B------:R-:W0:Y:S01]  /*ff70*/  MUFU.RSQ R3, -QNAN ;  /* 0xffc0000000037908 */ /* 0x000e220000001400 */
[----:B------:R-:W-:Y:S05]  /*ff80*/  BRA `(.L_x_1037) ;  /* 0x0000000000047947 */ /* 0x000fea0003800000 */
.L_x_1029:
[----:B------:R-:W-:-:S07]  /*ff90*/  FADD.FTZ R3, R4, R3 ;  /* 0x0000000304037221 */ /* 0x000fce0000010000 */
.L_x_1037:
[----:B------:R-:W-:Y:S05]  /*ffa0*/  BSYNC.RECONVERGENT B0 ;  /* 0x0000000000007941 */ /* 0x000fea0003800200 */
.L_x_1027:
[----:B------:R-:W-:-:S04]  /*ffb0*/  IMAD.MOV.U32 R71, RZ, RZ, 0x0 ;  /* 0x00000000ff477424 */ /* 0x000fc800078e00ff */
[----:B0-----:R-:W-:Y:S05]  /*ffc0*/  RET.REL.NODEC R70 `(_Z12resizeKernelIhLi3E19LanczosInterpolatorIhLi3EEEvPKT_i8NppiSize8NppiRectPS2_iS5_S6_) ;  /* 0xffffff00460c7950 */ /* 0x001fea0003c3ffff */
.L_x_1038:
        /* <DEDUP_REMOVED lines=11> */
.L_x_1323:


//--------------------- .text._Z12resizeKernelIhLi3E25SuperSamplingInterpolatorIhLi3EEEvPKT_i8NppiSize8NppiRectPS2_iS5_S6_ --------------------------
	.section	.text._Z12resizeKernelIhLi3E25SuperSamplingInterpolatorIhLi3EEEvPKT_i8NppiSize8NppiRectPS2_iS5_S6_,"ax",@progbits
	.align	128
        .global         _Z12resizeKernelIhLi3E25SuperSamplingInterpolatorIhLi3EEEvPKT_i8NppiSize8NppiRectPS2_iS5_S6_
        .type           _Z12resizeKernelIhLi3E25SuperSamplingInterpolatorIhLi3EEEvPKT_i8NppiSize8NppiRectPS2_iS5_S6_,@function
        .size           _Z12resizeKernelIhLi3E25SuperSamplingInterpolatorIhLi3EEEvPKT_i8NppiSize8NppiRectPS2_iS5_S6_,(.L_x_1324 - _Z12resizeKernelIhLi3E25SuperSamplingInterpolatorIhLi3EEEvPKT_i8NppiSize8NppiRectPS2_iS5_S6_)
        .other          _Z12resizeKernelIhLi3E25SuperSamplingInterpolatorIhLi3EEEvPKT_i8NppiSize8NppiRectPS2_iS5_S6_,@"STO_CUDA_ENTRY STV_DEFAULT"
_Z12resizeKernelIhLi3E25SuperSamplingInterpolatorIhLi3EEEvPKT_i8NppiSize8NppiRectPS2_iS5_S6_:
.text._Z12resizeKernelIhLi3E25SuperSamplingInterpolatorIhLi3EEEvPKT_i8NppiSize8NppiRectPS2_iS5_S6_:
        /* <DEDUP_REMOVED lines=25> */
[----:B------:R-:W-:Y:S01]  /*0190*/  IMAD.MOV.U32 R25, RZ, RZ, R0 ;  /* 0x000000ffff197224 */ /* 0x000fe200078e0000 */
[----:B------:R-:W-:-:S07]  /*01a0*/  MOV R10, 0x1c0 ;  /* 0x000001c0000a7802 */ /* 0x000fce0000000f00 */
[----:B------:R-:W-:Y:S05]  /*01b0*/  CALL.REL.NOINC `($__internal_16_$__cuda_sm3x_div_rn_noftz_f32_slowpath) ;  /* 0x00000010004c7944 */ /* 0x000fea0003c00000 */
[----:B------:R-:W-:-:S07]  /*01c0*/  IMAD.MOV.U32 R2, RZ, RZ, R3 ;  /* 0x000000ffff027224 */ /* 0x000fce00078e0003 */
.L_x_1039:
        /* <DEDUP_REMOVED lines=15> */
.L_x_1040:
[----:B------:R-:W0:Y:S01]  /*02c0*/  LDC.64 R8, c[0x0][0x398] ;  /* 0x0000e600ff087b82 */ /* 0x000e220000000a00 */
[----:B------:R-:W-:Y:S01]  /*02d0*/  VIADD R4, R7, 0x1 ;  /* 0x0000000107047836 */ /* 0x000fe20000000000 */
[----:B------:R-:W1:Y:S01]  /*02e0*/  LDCU UR6, c[0x0][0x394] ;  /* 0x00007280ff0677ac */ /* 0x000e620008000800 */
[----:B------:R-:W-:Y:S01]  /*02f0*/  I2FP.F32.U32 R0, R7 ;  /* 0x0000000700007245 */ /* 0x000fe20000201000 */
[----:B------:R-:W-:Y:S01]  /*0300*/  BSSY.RECONVERGENT B0, `(.L_x_1041) ;  /* 0x00000b3000007945 */ /* 0x000fe20003800200 */
[----:B------:R-:W-:Y:S01]  /*0310*/  IMAD.MOV.U32 R25, RZ, RZ, RZ ;  /* 0x000000ffff197224 */ /* 0x000fe200078e00ff */
[----:B------:R-:W-:Y:S01]  /*0320*/  I2FP.F32.U32 R10, R4 ;  /* 0x00000004000a7245 */ /* 0x000fe20000201000 */
[----:B------:R-:W2:Y:S01]  /*0330*/  LDCU UR7, c[0x0][0x3a0] ;  /* 0x00007400ff0777ac */ /* 0x000ea20008000800 */
[----:B------:R-:W3:Y:S01]  /*0340*/  LDCU.64 UR4, c[0x0][0x358] ;  /* 0x00006b00ff0477ac */ /* 0x000ee20008000a00 */
[----:B0-----:R-:W-:-:S05]  /*0350*/  I2FP.F32.S32 R5, R8 ;  /* 0x0000000800057245 */ /* 0x001fca0000201400 */
[-CC-:B------:R-:W-:Y:S01]  /*0360*/  FFMA R4, R0, R3.reuse, R5.reuse ;  /* 0x0000000300047223 */ /* 0x180fe20000000005 */
[----:B------:R-:W-:Y:S01]  /*0370*/  FFMA R12, R10, R3, R5 ;  /* 0x000000030a0c7223 */ /* 0x000fe20000000005 */
[----:B------:R-:W-:Y:S01]  /*0380*/  VIADD R0, R6, 0x1 ;  /* 0x0000000106007836 */ /* 0x000fe20000000000 */
[----:B------:R-:W-:Y:S01]  /*0390*/  I2FP.F32.S32 R3, R6 ;  /* 0x0000000600037245 */ /* 0x000fe20000201400 */
[----:B------:R-:W0:Y:S03]  /*03a0*/  F2I.TRUNC.NTZ R13, R4 ;  /* 0x00000004000d7305 */ /* 0x000e26000020f100 */
[----:B------:R-:W-:Y:S02]  /*03b0*/  I2FP.F32.S32 R5, R0 ;  /* 0x0000000000057245 */ /* 0x000fe40000201400 */
[----:B-1----:R-:W-:-:S03]  /*03c0*/  I2FP.F32.S32 R0, UR6 ;  /* 0x0000000600007c45 */ /* 0x002fc60008201400 */
[----:B------:R-:W2:Y:S02]  /*03d0*/  F2I.TRUNC.NTZ R15, R12 ;  /* 0x0000000c000f7305 */ /* 0x000ea4000020f100 */
[-CC-:B------:R-:W-:Y:S01]  /*03e0*/  FFMA R10, R3, R2.reuse, R0.reuse ;  /* 0x00000002030a7223 */ /* 0x180fe20000000000 */
[----:B------:R-:W-:Y:S01]  /*03f0*/  FFMA R11, R5, R2, R0 ;  /* 0x00000002050b7223 */ /* 0x000fe20000000000 */
[----:B------:R-:W-:Y:S01]  /*0400*/  CS2R R2, SRZ ;  /* 0x0000000000027805 */ /* 0x000fe2000001ff00 */
[----:B------:R-:W-:Y:S01]  /*0410*/  IMAD.MOV.U32 R0, RZ, RZ, RZ ;  /* 0x000000ffff007224 */ /* 0x000fe200078e00ff */
[----:B0-----:R-:W-:Y:S02]  /*0420*/  VIMNMX R14, PT, PT, R13, R8, !PT ;  /* 0x000000080d0e7248 */ /* 0x001fe40007fe0100 */
[----:B------:R-:W0:Y:S01]  /*0430*/  F2I.TRUNC.NTZ R16, R11 ;  /* 0x0000000b00107305 */ /* 0x000e22000020f100 */
[----:B--2---:R-:W-:-:S07]  /*0440*/  VIADDMNMX R5, R8, UR7, R15, PT ;  /* 0x0000000708057c46 */ /* 0x004fce000b80010f */
[----:B------:R-:W1:Y:S01]  /*0450*/  F2I.TRUNC.NTZ R10, R10 ;  /* 0x0000000a000a7305 */ /* 0x000e62000020f100 */
[----:B------:R-:W-:Y:S02]  /*0460*/  ISETP.GE.AND P0, PT, R14, R5, PT ;  /* 0x000000050e00720c */ /* 0x000fe40003f06270 */
[----:B0-----:R-:W-:Y:S02]  /*0470*/  VIADDMNMX R4, R9, UR6, R16, PT ;  /* 0x0000000609047c46 */ /* 0x001fe4000b800110 */
[----:B-1----:R-:W-:-:S09]  /*0480*/  VIMNMX R9, PT, PT, R10, UR6, !PT ;  /* 0x000000060a097c48 */ /* 0x002fd2000ffe0100 */
[----:B---3--:R-:W-:Y:S05]  /*0490*/  @P0 BRA `(.L_x_1042) ;  /* 0x0000000800640947 */ /* 0x008fea0003800000 */
[----:B------:R-:W-:Y:S01]  /*04a0*/  IMAD R13, R9, 0x3, RZ ;  /* 0x00000003090d7824 */ /* 0x000fe200078e02ff */
[----:B------:R-:W-:Y:S01]  /*04b0*/  CS2R R2, SRZ ;  /* 0x0000000000027805 */ /* 0x000fe2000001ff00 */
[----:B------:R-:W-:Y:S02]  /*04c0*/  IMAD.IADD R10, R4, 0x1, -R9 ;  /* 0x00000001040a7824 */ /* 0x000fe400078e0a09 */
[C---:B------:R-:W-:Y:S02]  /*04d0*/  VIADD R11, R13.reuse, 0x3 ;  /* 0x000000030d0b7836 */ /* 0x040fe40000000000 */
[----:B------:R-:W-:Y:S01]  /*04e0*/  VIADD R13, R13, 0x6 ;  /* 0x000000060d0d7836 */ /* 0x000fe20000000000 */
[----:B------:R-:W-:Y:S01]  /*04f0*/  LOP3.LUT R12, R10, 0x3, RZ, 0xc0, !PT ;  /* 0x000000030a0c7812 */ /* 0x000fe200078ec0ff */
[----:B------:R-:W-:Y:S01]  /*0500*/  IMAD.MOV.U32 R8, RZ, RZ, R14 ;  /* 0x000000ffff087224 */ /* 0x000fe200078e000e */
[----:B------:R-:W-:Y:S02]  /*0510*/  SHF.R.S32.HI R20, RZ, 0x1f, R11 ;  /* 0x0000001fff147819 */ /* 0x000fe4000001140b */
[----:B------:R-:W-:-:S07]  /*0520*/  SHF.R.S32.HI R22, RZ, 0x1f, R13 ;  /* 0x0000001fff167819 */ /* 0x000fce000001140d */
.L_x_1048:
[----:B------:R-:W0:Y:S01]  /*0530*/  LDCU UR6, c[0x0][0x388] ;  /* 0x00007100ff0677ac */ /* 0x000e220008000800 */
[----:B------:R-:W-:Y:S01]  /*0540*/  ISETP.GE.AND P1, PT, R9, R4, PT ;  /* 0x000000040900720c */ /* 0x000fe20003f26270 */
[----:B------:R-:W-:Y:S01]  /*0550*/  BSSY.RECONVERGENT B1, `(.L_x_1043) ;  /* 0x000008c000017945 */ /* 0x000fe20003800200 */
[C---:B0-----:R-:W-:Y:S02]  /*0560*/  IMAD R21, R8.reuse, UR6, RZ ;  /* 0x0000000608157c24 */ /* 0x041fe4000f8e02ff */
[----:B------:R-:W-:-:S05]  /*0570*/  VIADD R8, R8, 0x1 ;  /* 0x0000000108087836 */ /* 0x000fca0000000000 */
[----:B------:R-:W-:-:S04]  /*0580*/  ISETP.NE.AND P0, PT, R8, R5, PT ;  /* 0x000000050800720c */ /* 0x000fc80003f05270 */
[----:B------:R-:W-:Y:S09]  /*0590*/  @P1 BRA `(.L_x_1044) ;  /* 0x00000008001c1947 */ /* 0x000ff20003800000 */
[----:B------:R-:W-:Y:S01]  /*05a0*/  ISETP.NE.AND P2, PT, R12, RZ, PT ;  /* 0x000000ff0c00720c */ /* 0x000fe20003f45270 */
[----:B------:R-:W-:Y:S01]  /*05b0*/  IMAD.IADD R14, R9, 0x1, -R4 ;  /* 0x00000001090e7824 */ /* 0x000fe200078e0a04 */
[----:B------:R-:W-:Y:S01]  /*05c0*/  BSSY.RECONVERGENT B2, `(.L_x_1045) ;  /* 0x000002f000027945 */ /* 0x000fe20003800200 */
[----:B------:R-:W-:Y:S01]  /*05d0*/  SHF.R.S32.HI R24, RZ, 0x1f, R21 ;  /* 0x0000001fff187819 */ /* 0x000fe20000011415 */
[----:B------:R-:W-:Y:S02]  /*05e0*/  IMAD.MOV.U32 R19, RZ, RZ, R9 ;  /* 0x000000ffff137224 */ /* 0x000fe400078e0009 */
[----:B------:R-:W-:-:S07]  /*05f0*/  ISETP.GT.U32.AND P1, PT, R14, -0x4, PT ;  /* 0xfffffffc0e00780c */ /* 0x000fce0003f24070 */
[----:B------:R-:W-:Y:S06]  /*0600*/  @!P2 BRA `(.L_x_1046) ;  /* 0x0000000000a8a947 */ /* 0x000fec0003800000 */
[----:B------:R-:W0:Y:S01]  /*0610*/  LDC.64 R14, c[0x0][0x380] ;  /* 0x0000e000ff0e7b82 */ /* 0x000e220000000a00 */
[----:B------:R-:W-:-:S05]  /*0620*/  IMAD R16, R9, 0x3, RZ ;  /* 0x0000000309107824 */ /* 0x000fca00078e02ff */
[----:B------:R-:W-:Y:S02]  /*0630*/  SHF.R.S32.HI R17, RZ, 0x1f, R16 ;  /* 0x0000001fff117819 */ /* 0x000fe40000011410 */
[----:B0-----:R-:W-:-:S04]  /*0640*/  IADD3 R16, P2, P3, R16, R14, R21 ;  /* 0x0000000e10107210 */ /* 0x001fc80007b5e015 */
[----:B------:R-:W-:-:S05]  /*0650*/  IADD3.X R17, PT, PT, R17, R15, R24, P2, P3 ;  /* 0x0000000f11117210 */ /* 0x000fca00017e6418 */
[----:B------:R-:W2:Y:S04]  /*0660*/  LDG.E.U8 R19, desc[UR4][R16.64+0x1] ;  /* 0x0000010410137981 */ /* 0x000ea8000c1e1100 */
[----:B------:R-:W3:Y:S04]  /*0670*/  LDG.E.U8 R18, desc[UR4][R16.64] ;  /* 0x0000000410127981 */ /* 0x000ee8000c1e1100 */
[----:B------:R-:W4:Y:S01]  /*0680*/  LDG.E.U8 R23, desc[UR4][R16.64+0x2] ;  /* 0x0000020410177981 */ /* 0x000f22000c1e1100 */
[----:B------:R-:W-:Y:S02]  /*0690*/  ISETP.NE.AND P2, PT, R12, 0x1, PT ;  /* 0x000000010c00780c */ /* 0x000fe40003f45270 */
[----:B--2---:R-:W-:-:S02]  /*06a0*/  I2FP.F32.U32 R19, R19 ;  /* 0x0000001300137245 */ /* 0x004fc40000201000 */
[----:B---3--:R-:W-:Y:S02]  /*06b0*/  I2FP.F32.U32 R18, R18 ;  /* 0x0000001200127245 */ /* 0x008fe40000201000 */
[----:B----4-:R-:W-:Y:S01]  /*06c0*/  I2FP.F32.U32 R23, R23 ;  /* 0x0000001700177245 */ /* 0x010fe20000201000 */
[----:B------:R-:W-:Y:S02]  /*06d0*/  FADD R0, R0, R19 ;  /* 0x0000001300007221 */ /* 0x000fe40000000000 */
[----:B------:R-:W-:Y:S01]  /*06e0*/  FADD R25, R25, R18 ;  /* 0x0000001219197221 */ /* 0x000fe20000000000 */
[----:B------:R-:W-:Y:S02]  /*06f0*/  VIADD R19, R9, 0x1 ;  /* 0x0000000109137836 */ /* 0x000fe40000000000 */
[----:B------:R-:W-:Y:S01]  /*0700*/  FADD R2, R2, R23 ;  /* 0x0000001702027221 */ /* 0x000fe20000000000 */
[----:B------:R-:W-:Y:S06]  /*0710*/  @!P2 BRA `(.L_x_1046) ;  /* 0x000000000064a947 */ /* 0x000fec0003800000 */
[----:B------:R-:W-:Y:S02]  /*0720*/  ISETP.NE.AND P2, PT, R12, 0x2, PT ;  /* 0x000000020c00780c */ /* 0x000fe40003f45270 */
[----:B------:R-:W-:-:S04]  /*0730*/  IADD3 R16, P3, P4, R11, R14, R21 ;  /* 0x0000000e0b107210 */ /* 0x000fc80007c7e015 */
[----:B------:R-:W-:-:S05]  /*0740*/  IADD3.X R17, PT, PT, R20, R15, R24, P3, P4 ;  /* 0x0000000f14117210 */ /* 0x000fca0001fe8418 */
[----:B------:R-:W2:Y:S02]  /*0750*/  LDG.E.U8 R23, desc[UR4][R16.64+0x1] ;  /* 0x0000010410177981 */ /* 0x000ea4000c1e1100 */
[----:B------:R-:W-:Y:S02]  /*0760*/  @P2 IADD3 R14, P3, P4, R13, R14, R21 ;  /* 0x0000000e0d0e2210 */ /* 0x000fe40007c7e015 */
[----:B------:R-:W3:Y:S02]  /*0770*/  LDG.E.U8 R19, desc[UR4][R16.64] ;  /* 0x0000000410137981 */ /* 0x000ee4000c1e1100 */
[----:B------:R-:W-:Y:S02]  /*0780*/  @P2 IADD3.X R15, PT, PT, R22, R15, R24, P3, P4 ;  /* 0x0000000f160f2210 */ /* 0x000fe40001fe8418 */
[----:B------:R-:W4:Y:S04]  /*0790*/  LDG.E.U8 R27, desc[UR4][R16.64+0x2] ;  /* 0x00000204101b7981 */ /* 0x000f28000c1e1100 */
[----:B------:R-:W5:Y:S04]  /*07a0*/  @P2 LDG.E.U8 R28, desc[UR4][R14.64] ;  /* 0x000000040e1c2981 */ /* 0x000f68000c1e1100 */
[----:B------:R-:W5:Y:S04]  /*07b0*/  @P2 LDG.E.U8 R18, desc[UR4][R14.64+0x1] ;  /* 0x000001040e122981 */ /* 0x000f68000c1e1100 */
[----:B------:R-:W5:Y:S01]  /*07c0*/  @P2 LDG.E.U8 R29, desc[UR4][R14.64+0x2] ;  /* 0x000002040e1d2981 */ /* 0x000f62000c1e1100 */
[----:B--2---:R-:W-:-:S02]  /*07d0*/  I2FP.F32.U32 R23, R23 ;  /* 0x0000001700177245 */ /* 0x004fc40000201000 */
[----:B---3--:R-:W-:-:S03]  /*07e0*/  I2FP.F32.U32 R26, R19 ;  /* 0x00000013001a7245 */ /* 0x008fc60000201000 */
[----:B------:R-:W-:Y:S01]  /*07f0*/  FADD R0, R0, R23 ;  /* 0x0000001700007221 */ /* 0x000fe20000000000 */
[----:B----4-:R-:W-:Y:S01]  /*0800*/  I2FP.F32.U32 R27, R27 ;  /* 0x0000001b001b7245 */ /* 0x010fe20000201000 */
[----:B------:R-:W-:Y:S01]  /*0810*/  FADD R25, R25, R26 ;  /* 0x0000001a19197221 */ /* 0x000fe20000000000 */
[----:B-----5:R-:W-:-:S03]  /*0820*/  @P2 I2FP.F32.U32 R28, R28 ;  /* 0x0000001c001c2245 */ /* 0x020fc60000201000 */
[----:B------:R-:W-:Y:S01]  /*0830*/  FADD R2, R2, R27 ;  /* 0x0000001b02027221 */ /* 0x000fe20000000000 */
[----:B------:R-:W-:Y:S02]  /*0840*/  @P2 I2FP.F32.U32 R23, R18 ;  /* 0x0000001200172245 */ /* 0x000fe40000201000 */
[----:B------:R-:W-:Y:S01]  /*0850*/  @P2 I2FP.F32.U32 R29, R29 ;  /* 0x0000001d001d2245 */ /* 0x000fe20000201000 */
[----:B------:R-:W-:Y:S02]  /*0860*/  VIADD R19, R9, 0x2 ;  /* 0x0000000209137836 */ /* 0x000fe40000000000 */
[----:B------:R-:W-:Y:S01]  /*0870*/  @P2 FADD R25, R25, R28 ;  /* 0x0000001c19192221 */ /* 0x000fe20000000000 */
[----:B------:R-:W-:Y:S01]  /*0880*/  @P2 FADD R0, R0, R23 ;  /* 0x0000001700002221 */ /* 0x000fe20000000000 */
[----:B------:R-:W-:Y:S02]  /*0890*/  @P2 VIADD R19, R9, 0x3 ;  /* 0x0000000309132836 */ /* 0x000fe40000000000 */
[----:B------:R-:W-:-:S07]  /*08a0*/  @P2 FADD R2, R2, R29 ;  /* 0x0000001d02022221 */ /* 0x000fce0000000000 */
.L_x_1046:
[----:B------:R-:W-:Y:S05]  /*08b0*/  BSYNC.RECONVERGENT B2 ;  /* 0x0000000000027941 */ /* 0x000fea0003800200 */
.L_x_1045:
[----:B------:R-:W-:Y:S01]  /*08c0*/  IMAD.IADD R3, R3, 0x1, R10 ;  /* 0x0000000103037824 */ /* 0x000fe200078e020a */
[----:B------:R-:W-:Y:S06]  /*08d0*/  @P1 BRA `(.L_x_1044) ;  /* 0x00000004004c1947 */ /* 0x000fec0003800000 */
[----:B------:R-:W-:Y:S02]  /*08e0*/  IMAD.MOV.U32 R26, RZ, RZ, 0x3 ;  /* 0x00000003ff1a7424 */ /* 0x000fe400078e00ff */
[C---:B------:R-:W-:Y:S02]  /*08f0*/  IMAD.IADD R23, R19.reuse, 0x1, -R4 ;  /* 0x0000000113177824 */ /* 0x040fe400078e0a04 */
[----:B------:R-:W-:-:S07]  /*0900*/  IMAD R26, R19, R26, 0x5 ;  /* 0x00000005131a7424 */ /* 0x000fce00078e021a */
.L_x_1047:
[----:B------:R-:W0:Y:S01]  /*0910*/  LDCU.64 UR6, c[0x0][0x380] ;  /* 0x00007000ff0677ac */ /* 0x000e220008000a00 */
[----:B------:R-:W-:-:S05]  /*0920*/  VIADD R14, R26, 0xfffffffb ;  /* 0xfffffffb1a0e7836 */ /* 0x000fca0000000000 */
[----:B------:R-:W-:Y:S02]  /*0930*/  SHF.R.S32.HI R15, RZ, 0x1f, R14 ;  /* 0x0000001fff0f7819 */ /* 0x000fe4000001140e */
[----:B0-----:R-:W-:-:S04]  /*0940*/  IADD3 R14, P1, P2, R14, UR6, R21 ;  /* 0x000000060e0e7c10 */ /* 0x001fc8000fa3e015 */
[----:B------:R-:W-:-:S05]  /*0950*/  IADD3.X R15, PT, PT, R15, UR7, R24, P1, P2 ;  /* 0x000000070f0f7c10 */ /* 0x000fca0008fe4418 */
[----:B------:R-:W2:Y:S04]  /*0960*/  LDG.E.U8 R27, desc[UR4][R14.64+0x1] ;  /* 0x000001040e1b7981 */ /* 0x000ea8000c1e1100 */
[----:B------:R-:W3:Y:S01]  /*0970*/  LDG.E.U8 R29, desc[UR4][R14.64] ;  /* 0x000000040e1d7981 */ /* 0x000ee2000c1e1100 */
[C---:B------:R-:W-:Y:S01]  /*0980*/  VIADD R18, R26.reuse, 0xfffffffe ;  /* 0xfffffffe1a127836 */ /* 0x040fe20000000000 */
[----:B------:R-:W-:Y:S02]  /*0990*/  SHF.R.S32.HI R17, RZ, 0x1f, R26 ;  /* 0x0000001fff117819 */ /* 0x000fe4000001141a */
[----:B------:R-:W-:Y:S01]  /*09a0*/  IADD3 R16, P1, P2, R26, UR6, R21 ;  /* 0x000000061a107c10 */ /* 0x000fe2000fa3e015 */
[----:B------:R0:W4:Y:S01]  /*09b0*/  LDG.E.U8 R28, desc[UR4][R14.64+0x2] ;  /* 0x000002040e1c7981 */ /* 0x000122000c1e1100 */
[----:B------:R-:W-:-:S02]  /*09c0*/  SHF.R.S32.HI R19, RZ, 0x1f, R18 ;  /* 0x0000001fff137819 */ /* 0x000fc40000011412 */
[----:B------:R-:W-:Y:S02]  /*09d0*/  IADD3.X R17, PT, PT, R17, UR7, R24, P1, P2 ;  /* 0x0000000711117c10 */ /* 0x000fe40008fe4418 */
[----:B------:R-:W-:-:S03]  /*09e0*/  IADD3 R18, P1, P2, R18, UR6, R21 ;  /* 0x0000000612127c10 */ /* 0x000fc6000fa3e015 */
[----:B------:R3:W5:Y:S01]  /*09f0*/  LDG.E.U8 R16, desc[UR4][R16.64] ;  /* 0x0000000410107981 */ /* 0x000762000c1e1100 */
[----:B0-----:R-:W-:Y:S01]  /*0a00*/  VIADD R14, R26, 0xffffffff ;  /* 0xffffffff1a0e7836 */ /* 0x001fe20000000000 */
[----:B------:R-:W-:-:S04]  /*0a10*/  IADD3.X R19, PT, PT, R19, UR7, R24, P1, P2 ;  /* 0x0000000713137c10 */ /* 0x000fc80008fe4418 */
[----:B------:R-:W-:Y:S02]  /*0a20*/  SHF.R.S32.HI R15, RZ, 0x1f, R14 ;  /* 0x0000001fff0f7819 */ /* 0x000fe4000001140e */
[----:B------:R-:W-:-:S04]  /*0a30*/  IADD3 R14, P1, P2, R14, UR6, R21 ;  /* 0x000000060e0e7c10 */ /* 0x000fc8000fa3e015 */
[----:B------:R-:W-:Y:S02]  /*0a40*/  IADD3.X R15, PT, PT, R15, UR7, R24, P1, P2 ;  /* 0x000000070f0f7c10 */ /* 0x000fe40008fe4418 */
[----:B--2---:R-:W-:Y:S02]  /*0a50*/  I2FP.F32.U32 R27, R27 ;  /* 0x0000001b001b7245 */ /* 0x004fe40000201000 */
[----:B---3--:R-:W-:Y:S02]  /*0a60*/  I2FP.F32.U32 R17, R29 ;  /* 0x0000001d00117245 */ /* 0x008fe40000201000 */
[----:B------:R0:W2:Y:S01]  /*0a70*/  LDG.E.U8 R29, desc[UR4][R18.64] ;  /* 0x00000004121d7981 */ /* 0x0000a2000c1e1100 */
[----:B------:R-:W-:Y:S01]  /*0a80*/  FADD R0, R27, R0 ;  /* 0x000000001b007221 */ /* 0x000fe20000000000 */
[----:B------:R-:W-:Y:S02]  /*0a90*/  VIADD R27, R26, 0x1 ;  /* 0x000000011a1b7836 */ /* 0x000fe40000000000 */
[----:B------:R-:W-:-:S02]  /*0aa0*/  FADD R25, R17, R25 ;  /* 0x0000001911197221 */ /* 0x000fc40000000000 */
[----:B------:R1:W3:Y:S01]  /*0ab0*/  LDG.E.U8 R17, desc[UR4][R14.64] ;  /* 0x000000040e117981 */ /* 0x0002e2000c1e1100 */
[----:B0-----:R-:W-:Y:S02]  /*0ac0*/  IADD3 R18, P1, P2, R27, UR6, R21 ;  /* 0x000000061b127c10 */ /* 0x001fe4000fa3e015 */
[----:B-1----:R-:W-:-:S04]  /*0ad0*/  SHF.R.S32.HI R15, RZ, 0x1f, R27 ;  /* 0x0000001fff0f7819 */ /* 0x002fc8000001141b */
[----:B------:R-:W-:-:S05]  /*0ae0*/  IADD3.X R19, PT, PT, R15, UR7, R24, P1, P2 ;  /* 0x000000070f137c10 */ /* 0x000fca0008fe4418 */
[----:B------:R0:W3:Y:S01]  /*0af0*/  LDG.E.U8 R27, desc[UR4][R18.64] ;  /* 0x00000004121b7981 */ /* 0x0000e2000c1e1100 */
[----:B----4-:R-:W-:Y:S02]  /*0b00*/  I2FP.F32.U32 R28, R28 ;  /* 0x0000001c001c7245 */ /* 0x010fe40000201000 */
[----:B-----5:R-:W-:-:S03]  /*0b10*/  I2FP.F32.U32 R16, R16 ;  /* 0x0000001000107245 */ /* 0x020fc60000201000 */
[----:B------:R-:W-:Y:S01]  /*0b20*/  FADD R28, R28, R2 ;  /* 0x000000021c1c7221 */ /* 0x000fe20000000000 */
[----:B------:R-:W-:-:S03]  /*0b30*/  VIADD R2, R26, 0x2 ;  /* 0x000000021a027836 */ /* 0x000fc60000000000 */
[----:B------:R-:W-:Y:S01]  /*0b40*/  FADD R16, R28, R16 ;  /* 0x000000101c107221 */ /* 0x000fe20000000000 */
[----:B------:R-:W-:Y:S01]  /*0b50*/  VIADD R28, R26, 0x3 ;  /* 0x000000031a1c7836 */ /* 0x000fe20000000000 */
[----:B------:R-:W-:Y:S02]  /*0b60*/  SHF.R.S32.HI R15, RZ, 0x1f, R2 ;  /* 0x0000001fff0f7819 */ /* 0x000fe40000011402 */
[--C-:B------:R-:W-:Y:S02]  /*0b70*/  IADD3 R14, P1, P2, R2, UR6, R21.reuse ;  /* 0x00000006020e7c10 */ /* 0x100fe4000fa3e015 */
[----:B0-----:R-:W-:Y:S02]  /*0b80*/  SHF.R.S32.HI R19, RZ, 0x1f, R28 ;  /* 0x0000001fff137819 */ /* 0x001fe4000001141c */
[----:B------:R-:W-:Y:S02]  /*0b90*/  IADD3.X R15, PT, PT, R15, UR7, R24, P1, P2 ;  /* 0x000000070f0f7c10 */ /* 0x000fe40008fe4418 */
[----:B------:R-:W-:-:S03]  /*0ba0*/  IADD3 R18, P1, P2, R28, UR6, R21 ;  /* 0x000000061c127c10 */ /* 0x000fc6000fa3e015 */
[----:B------:R0:W4:Y:S01]  /*0bb0*/  LDG.E.U8 R2, desc[UR4][R14.64] ;  /* 0x000000040e027981 */ /* 0x000122000c1e1100 */
[----:B------:R-:W-:-:S05]  /*0bc0*/  IADD3.X R19, PT, PT, R19, UR7, R24, P1, P2 ;  /* 0x0000000713137c10 */ /* 0x000fca0008fe4418 */
[----:B------:R1:W5:Y:S01]  /*0bd0*/  LDG.E.U8 R28, desc[UR4][R18.64] ;  /* 0x00000004121c7981 */ /* 0x000362000c1e1100 */
[----:B--2---:R-:W-:-:S05]  /*0be0*/  I2FP.F32.U32 R29, R29 ;  /* 0x0000001d001d7245 */ /* 0x004fca0000201000 */
[----:B------:R-:W-:Y:S01]  /*0bf0*/  FADD R25, R25, R29 ;  /* 0x0000001d19197221 */ /* 0x000fe20000000000 */
[----:B------:R-:W-:-:S05]  /*0c00*/  VIADD R29, R26, 0x4 ;  /* 0x000000041a1d7836 */ /* 0x000fca0000000000 */
[----:B0-----:R-:W-:Y:S02]  /*0c10*/  SHF.R.S32.HI R15, RZ, 0x1f, R29 ;  /* 0x0000001fff0f7819 */ /* 0x001fe4000001141d */
[----:B------:R-:W-:Y:S02]  /*0c20*/  IADD3 R14, P1, P2, R29, UR6, R21 ;  /* 0x000000061d0e7c10 */ /* 0x000fe4000fa3e015 */
[----:B---3--:R-:W-:Y:S02]  /*0c30*/  I2FP.F32.U32 R29, R17 ;  /* 0x00000011001d7245 */ /* 0x008fe40000201000 */
[----:B------:R-:W-:-:S03]  /*0c40*/  IADD3.X R15, PT, PT, R15, UR7, R24, P1, P2 ;  /* 0x000000070f0f7c10 */ /* 0x000fc60008fe4418 */
[----:B------:R-:W-:Y:S01]  /*0c50*/  FADD R0, R0, R29 ;  /* 0x0000001d00007221 */ /* 0x000fe20000000000 */
[----:B------:R-:W-:Y:S01]  /*0c60*/  VIADD R29, R26, 0x5 ;  /* 0x000000051a1d7836 */ /* 0x000fe20000000000 */
[----:B------:R0:W2:Y:S01]  /*0c70*/  LDG.E.U8 R17, desc[UR4][R14.64] ;  /* 0x000000040e117981 */ /* 0x0000a2000c1e1100 */
[----:B------:R-:W-:-:S03]  /*0c80*/  I2FP.F32.U32 R27, R27 ;  /* 0x0000001b001b7245 */ /* 0x000fc60000201000 */
[----:B-1----:R-:W-:Y:S02]  /*0c90*/  IADD3 R18, P1, P2, R29, UR6, R21 ;  /* 0x000000061d127c10 */ /* 0x002fe4000fa3e015 */
[----:B------:R-:W-:Y:S01]  /*0ca0*/  FADD R25, R25, R27 ;  /* 0x0000001b19197221 */ /* 0x000fe20000000000 */
[----:B------:R-:W-:Y:S01]  /*0cb0*/  VIADD R27, R26, 0x6 ;  /* 0x000000061a1b7836 */ /* 0x000fe20000000000 */
[----:B0-----:R-:W-:-:S04]  /*0cc0*/  SHF.R.S32.HI R15, RZ, 0x1f, R29 ;  /* 0x0000001fff0f7819 */ /* 0x001fc8000001141d */
[----:B------:R-:W-:Y:S02]  /*0cd0*/  SHF.R.S32.HI R29, RZ, 0x1f, R27 ;  /* 0x0000001fff1d7819 */ /* 0x000fe4000001141b */
[----:B------:R-:W-:Y:S02]  /*0ce0*/  IADD3.X R19, PT, PT, R15, UR7, R24, P1, P2 ;  /* 0x000000070f137c10 */ /* 0x000fe40008fe4418 */
[----:B------:R-:W-:-:S03]  /*0cf0*/  IADD3 R14, P1, P2, R27, UR6, R21 ;  /* 0x000000061b0e7c10 */ /* 0x000fc6000fa3e015 */
[----:B------:R-:W3:Y:S01]  /*0d00*/  LDG.E.U8 R18, desc[UR4][R18.64] ;  /* 0x0000000412127981 */ /* 0x000ee2000c1e1100 */
[----:B------:R-:W-:-:S05]  /*0d10*/  IADD3.X R15, PT, PT, R29, UR7, R24, P1, P2 ;  /* 0x000000071d0f7c10 */ /* 0x000fca0008fe4418 */
[----:B------:R-:W3:Y:S01]  /*0d20*/  LDG.E.U8 R14, desc[UR4][R14.64] ;  /* 0x000000040e0e7981 */ /* 0x000ee2000c1e1100 */
[----:B------:R-:W-:Y:S01]  /*0d30*/  VIADD R23, R23, 0x4 ;  /* 0x0000000417177836 */ /* 0x000fe20000000000 */
[----:B----4-:R-:W-:-:S04]  /*0d40*/  I2FP.F32.U32 R27, R2 ;  /* 0x00000002001b7245 */ /* 0x010fc80000201000 */
[----:B------:R-:W-:Y:S01]  /*0d50*/  ISETP.NE.AND P1, PT, R23, RZ, PT ;  /* 0x000000ff1700720c */ /* 0x000fe20003f25270 */
[----:B------:R-:W-:Y:S01]  /*0d60*/  FADD R0, R0, R27 ;  /* 0x0000001b00007221 */ /* 0x000fe20000000000 */
[----:B-----5:R-:W-:Y:S01]  /*0d70*/  I2FP.F32.U32 R27, R28 ;  /* 0x0000001c001b7245 */ /* 0x020fe20000201000 */
[----:B------:R-:W-:-:S04]  /*0d80*/  VIADD R26, R26, 0xc ;  /* 0x0000000c1a1a7836 */ /* 0x000fc80000000000 */
[----:B------:R-:W-:Y:S01]  /*0d90*/  FADD R16, R16, R27 ;  /* 0x0000001b10107221 */ /* 0x000fe20000000000 */
[----:B--2---:R-:W-:-:S05]  /*0da0*/  I2FP.F32.U32 R2, R17 ;  /* 0x0000001100027245 */ /* 0x004fca0000201000 */
[----:B------:R-:W-:Y:S01]  /*0db0*/  FADD R25, R25, R2 ;  /* 0x0000000219197221 */ /* 0x000fe20000000000 */
[----:B---3--:R-:W-:Y:S02]  /*0dc0*/  I2FP.F32.U32 R17, R18 ;  /* 0x0000001200117245 */ /* 0x008fe40000201000 */
[----:B------:R-:W-:-:S03]  /*0dd0*/  I2FP.F32.U32 R19, R14 ;  /* 0x0000000e00137245 */ /* 0x000fc60000201000 */
[----:B------:R-:W-:Y:S02]  /*0de0*/  FADD R0, R0, R17 ;  /* 0x0000001100007221 */ /* 0x000fe40000000000 */
[----:B------:R-:W-:Y:S01]  /*0df0*/  FADD R2, R16, R19 ;  /* 0x0000001310027221 */ /* 0x000fe20000000000 */
[----:B------:R-:W-:Y:S06]  /*0e00*/  @P1 BRA `(.L_x_1047) ;  /* 0xfffffff800c01947 */ /* 0x000fec000383ffff */
.L_x_1044:
[----:B------:R-:W-:Y:S05]  /*0e10*/  BSYNC.RECONVERGENT B1 ;  /* 0x0000000000017941 */ /* 0x000fea0003800200 */
.L_x_1043:
[----:B------:R-:W-:Y:S05]  /*0e20*/  @P0 BRA `(.L_x_1048) ;  /* 0xfffffff400c00947 */ /* 0x000fea000383ffff */
.L_x_1042:
[----:B------:R-:W-:Y:S05]  /*0e30*/  BSYNC.RECONVERGENT B0 ;  /* 0x0000000000007941 */ /* 0x000fea0003800200 */
.L_x_1041:
[----:B------:R-:W0:Y:S01]  /*0e40*/  LDCU UR6, c[0x0][0x3c0] ;  /* 0x00007800ff0677ac */ /* 0x000e220008000800 */
[----:B------:R-:W-:Y:S01]  /*0e50*/  ISETP.GT.AND P0, PT, R3, RZ, PT ;  /* 0x000000ff0300720c */ /* 0x000fe20003f04270 */
[----:B------:R-:W1:Y:S01]  /*0e60*/  LDCU UR7, c[0x0][0x3b0] ;  /* 0x00007600ff0777ac */ /* 0x000e620008000800 */
[----:B------:R-:W2:Y:S01]  /*0e70*/  LDCU.64 UR8, c[0x0][0x3a8] ;  /* 0x00007500ff0877ac */ /* 0x000ea20008000a00 */
[----:B0-----:R-:W-:-:S04]  /*0e80*/  VIADD R7, R7, UR6 ;  /* 0x0000000607077c36 */ /* 0x001fc80008000000 */
[----:B-1----:R-:W-:-:S05]  /*0e90*/  IMAD R5, R7, UR7, RZ ;  /* 0x0000000707057c24 */ /* 0x002fca000f8e02ff */
[----:B--2---:R-:W-:-:S04]  /*0ea0*/  IADD3 R7, P1, PT, R5, UR8, RZ ;  /* 0x0000000805077c10 */ /* 0x004fc8000ff3e0ff */
[----:B------:R-:W-:Y:S01]  /*0eb0*/  LEA.HI.X.SX32 R5, R5, UR9, 0x1, P1 ;  /* 0x0000000905057c11 */ /* 0x000fe200088f0eff */
[----:B------:R-:W-:Y:S08]  /*0ec0*/  @P0 BRA `(.L_x_1049) ;  /* 0x0000000000240947 */ /* 0x000ff00003800000 */
[----:B------:R-:W0:Y:S02]  /*0ed0*/  LDCU UR6, c[0x0][0x3bc] ;  /* 0x00007780ff0677ac */ /* 0x000e240008000800 */
[----:B0-----:R-:W-:-:S04]  /*0ee0*/  VIADD R6, R6, UR6 ;  /* 0x0000000606067c36 */ /* 0x001fc80008000000 */
[----:B------:R-:W-:-:S05]  /*0ef0*/  IMAD R6, R6, 0x3, RZ ;  /* 0x0000000306067824 */ /* 0x000fca00078e02ff */
[----:B------:R-:W-:-:S04]  /*0f00*/  IADD3 R2, P0, PT, R6, R7, RZ ;  /* 0x0000000706027210 */ /* 0x000fc80007f1e0ff */
[----:B------:R-:W-:-:S05]  /*0f10*/  LEA.HI.X.SX32 R3, R6, R5, 0x1, P0 ;  /* 0x0000000506037211 */ /* 0x000fca00000f0eff */
[----:B------:R-:W-:Y:S04]  /*0f20*/  STG.E.U8 desc[UR4][R2.64], RZ ;  /* 0x000000ff02007986 */ /* 0x000fe8000c101104 */
[----:B------:R-:W-:Y:S04]  /*0f30*/  STG.E.U8 desc[UR4][R2.64+0x1], RZ ;  /* 0x000001ff02007986 */ /* 0x000fe8000c101104 */
[----:B------:R-:W-:Y:S01]  /*0f40*/  STG.E.U8 desc[UR4][R2.64+0x2], RZ ;  /* 0x000002ff02007986 */ /* 0x000fe2000c101104 */
[----:B------:R-:W-:Y:S05]  /*0f50*/  EXIT ;  /* 0x000000000000794d */ /* 0x000fea0003800000 */
.L_x_1049:
[----:B------:R-:W-:Y:S01]  /*0f60*/  I2FP.F32.U32 R9, R3 ;  /* 0x0000000300097245 */ /* 0x000fe20000201000 */
[----:B------:R-:W0:Y:S01]  /*0f70*/  LDCU UR6, c[0x0][0x3bc] ;  /* 0x00007780ff0677ac */ /* 0x000e220008000800 */
[----:B------:R-:W-:Y:S02]  /*0f80*/  BSSY.RECONVERGENT B0, `(.L_x_1050) ;  /* 0x000000e000007945 */ /* 0x000fe40003800200 */
[----:B------:R-:W1:Y:S08]  /*0f90*/  MUFU.RCP R4, R9 ;  /* 0x0000000900047308 */ /* 0x000e700000001000 */
[----:B------:R-:W2:Y:S01]  /*0fa0*/  FCHK P0, R25, R9 ;  /* 0x0000000919007302 */ /* 0x000ea20000000000 */
[----:B0-----:R-:W-:-:S02]  /*0fb0*/  VIADD R8, R6, UR6 ;  /* 0x0000000606087c36 */ /* 0x001fc40008000000 */
[----:B-1----:R-:W-:Y:S02]  /*0fc0*/  FFMA R3, -R9, R4, 1 ;  /* 0x3f80000009037423 */ /* 0x002fe40000000104 */
[----:B------:R-:W-:Y:S02]  /*0fd0*/  IMAD R8, R8, 0x3, RZ ;  /* 0x0000000308087824 */ /* 0x000fe400078e02ff */
[----:B------:R-:W-:-:S04]  /*0fe0*/  FFMA R4, R4, R3, R4 ;  /* 0x0000000304047223 */ /* 0x000fc80000000004 */
[----:B------:R-:W-:-:S04]  /*0ff0*/  FFMA R3, R4, R25, RZ ;  /* 0x0000001904037223 */ /* 0x000fc800000000ff */
[----:B------:R-:W-:-:S04]  /*1000*/  FFMA R6, -R9, R3, R25 ;  /* 0x0000000309067223 */ /* 0x000fc80000000119 */
[----:B------:R-:W-:Y:S01]  /*1010*/  FFMA R3, R4, R6, R3 ;  /* 0x0000000604037223 */ /* 0x000fe20000000003 */
[----:B--2---:R-:W-:Y:S06]  /*1020*/  @!P0 BRA `(.L_x_1051) ;  /* 0x00000000000c8947 */ /* 0x004fec0003800000 */
[----:B------:R-:W-:Y:S01]  /*1030*/  IMAD.MOV.U32 R4, RZ, RZ, R9 ;  /* 0x000000ffff047224 */ /* 0x000fe200078e0009 */
[----:B------:R-:W-:-:S07]  /*1040*/  MOV R10, 0x1060 ;  /* 0x00001060000a7802 */ /* 0x000fce0000000f00 */
[----:B------:R-:W-:Y:S05]  /*1050*/  CALL.REL.NOINC `($__internal_16_$__cuda_sm3x_div_rn_noftz_f32_slowpath) ;  /* 0x0000000000a47944 */ /* 0x000fea0003c00000 */
.L_x_1051:
[----:B------:R-:W-:Y:S05]  /*1060*/  BSYNC.RECONVERGENT B0 ;  /* 0x0000000000007941 */ /* 0x000fea0003800200 */
.L_x_1050:
[----:B------:R-:W-:Y:S01]  /*1070*/  FADD R4, R3, 0.5 ;  /* 0x3f00000003047421 */ /* 0x000fe20000000000 */
[----:B------:R-:W0:Y:S01]  /*1080*/  MUFU.RCP R10, R9 ;  /* 0x00000009000a7308 */ /* 0x000e220000001000 */
[C---:B------:R-:W-:Y:S01]  /*1090*/  IADD3 R6, P0, PT, R8.reuse, R7, RZ ;  /* 0x0000000708067210 */ /* 0x040fe20007f1e0ff */
[----:B------:R-:W-:Y:S03]  /*10a0*/  BSSY.RECONVERGENT B0, `(.L_x_1052) ;  /* 0x000000f000007945 */ /* 0x000fe60003800200 */
[----:B------:R-:W-:-:S03]  /*10b0*/  LEA.HI.X.SX32 R7, R8, R5, 0x1, P0 ;  /* 0x0000000508077211 */ /* 0x000fc600000f0eff */
[----:B------:R-:W1:Y:S08]  /*10c0*/  F2I.U32.TRUNC.NTZ R11, R4 ;  /* 0x00000004000b7305 */ /* 0x000e70000020f000 */
[----:B------:R-:W2:Y:S01]  /*10d0*/  FCHK P0, R0, R9 ;  /* 0x0000000900007302 */ /* 0x000ea20000000000 */
[----:B0-----:R-:W-:-:S04]  /*10e0*/  FFMA R3, -R9, R10, 1 ;  /* 0x3f80000009037423 */ /* 0x001fc8000000010a */
[----:B------:R-:W-:Y:S01]  /*10f0*/  FFMA R3, R10, R3, R10 ;  /* 0x000000030a037223 */ /* 0x000fe2000000000a */
[----:B-1----:R0:W-:Y:S03]  /*1100*/  STG.E.U8 desc[UR4][R6.64], R11 ;  /* 0x0000000b06007986 */ /* 0x0021e6000c101104 */
[----:B------:R-:W-:-:S04]  /*1110*/  FFMA R8, R3, R0, RZ ;  /* 0x0000000003087223 */ /* 0x000fc800000000ff */
[----:B------:R-:W-:-:S04]  /*1120*/  FFMA R5, -R9, R8, R0 ;  /* 0x0000000809057223 */ /* 0x000fc80000000100 */
[----:B------:R-:W-:Y:S01]  /*1130*/  FFMA R3, R3, R5, R8 ;  /* 0x0000000503037223 */ /* 0x000fe20000000008 */
[----:B--2---:R-:W-:Y:S06]  /*1140*/  @!P0 BRA `(.L_x_1053) ;  /* 0x0000000000108947 */ /* 0x004fec0003800000 */
[----:B------:R-:W-:Y:S01]  /*1150*/  IMAD.MOV.U32 R25, RZ, RZ, R0 ;  /* 0x000000ffff197224 */ /* 0x000fe200078e0000 */
[----:B------:R-:W-:Y:S01]  /*1160*/  MOV R10, 0x1190 ;  /* 0x00001190000a7802 */ /* 0x000fe20000000f00 */
[----:B------:R-:W-:-:S07]  /*1170*/  IMAD.MOV.U32 R4, RZ, RZ, R9 ;  /* 0x000000ffff047224 */ /* 0x000fce00078e0009 */
[----:B0-----:R-:W-:Y:S05]  /*1180*/  CALL.REL.NOINC `($__internal_16_$__cuda_sm3x_div_rn_noftz_f32_slowpath) ;  /* 0x0000000000587944 */ /* 0x001fea0003c00000 */
.L_x_1053:
[----:B------:R-:W-:Y:S05]  /*1190*/  BSYNC.RECONVERGENT B0 ;  /* 0x0000000000007941 */ /* 0x000fea0003800200 */
.L_x_1052:
[----:B------:R-:W-:Y:S01]  /*11a0*/  FADD R0, R3, 0.5 ;  /* 0x3f00000003007421 */ /* 0x000fe20000000000 */
[----:B------:R-:W1:Y:S01]  /*11b0*/  MUFU.RCP R4, R9 ;  /* 0x0000000900047308 */ /* 0x000e620000001000 */
[----:B------:R-:W-:Y:S07]  /*11c0*/  BSSY.RECONVERGENT B0, `(.L_x_1054) ;  /* 0x000000e000007945 */ /* 0x000fee0003800200 */
[----:B------:R-:W2:Y:S08]  /*11d0*/  F2I.U32.TRUNC.NTZ R5, R0 ;  /* 0x0000000000057305 */ /* 0x000eb0000020f000 */
[----:B------:R-:W3:Y:S01]  /*11e0*/  FCHK P0, R2, R9 ;  /* 0x0000000902007302 */ /* 0x000ee20000000000 */
[----:B-1----:R-:W-:-:S04]  /*11f0*/  FFMA R3, -R9, R4, 1 ;  /* 0x3f80000009037423 */ /* 0x002fc80000000104 */
[----:B------:R-:W-:Y:S01]  /*1200*/  FFMA R3, R4, R3, R4 ;  /* 0x0000000304037223 */ /* 0x000fe20000000004 */
[----:B--2---:R1:W-:Y:S03]  /*1210*/  STG.E.U8 desc[UR4][R6.64+0x1], R5 ;  /* 0x0000010506007986 */ /* 0x0043e6000c101104 */
[----:B------:R-:W-:-:S04]  /*1220*/  FFMA R4, R3, R2, RZ ;  /* 0x0000000203047223 */ /* 0x000fc800000000ff */
[----:B0-----:R-:W-:-:S04]  /*1230*/  FFMA R11, -R9, R4, R2 ;  /* 0x00000004090b7223 */ /* 0x001fc80000000102 */
[----:B------:R-:W-:Y:S01]  /*1240*/  FFMA R3, R3, R11, R4 ;  /* 0x0000000b03037223 */ /* 0x000fe20000000004 */
[----:B---3--:R-:W-:Y:S06]  /*1250*/  @!P0 BRA `(.L_x_1055) ;  /* 0x0000000000108947 */ /* 0x008fec0003800000 */
[----:B------:R-:W-:Y:S01]  /*1260*/  IMAD.MOV.U32 R25, RZ, RZ, R2 ;  /* 0x000000ffff197224 */ /* 0x000fe200078e0002 */
[----:B------:R-:W-:Y:S01]  /*1270*/  MOV R10, 0x12a0 ;  /* 0x000012a0000a7802 */ /* 0x000fe20000000f00 */
[----:B------:R-:W-:-:S07]  /*1280*/  IMAD.MOV.U32 R4, RZ, RZ, R9 ;  /* 0x000000ffff047224 */ /* 0x000fce00078e0009 */
[----:B-1----:R-:W-:Y:S05]  /*1290*/  CALL.REL.NOINC `($__internal_16_$__cuda_sm3x_div_rn_noftz_f32_slowpath) ;  /* 0x0000000000147944 */ /* 0x002fea0003c00000 */
.L_x_1055:
[----:B------:R-:W-:Y:S05]  /*12a0*/  BSYNC.RECONVERGENT B0 ;  /* 0x0000000000007941 */ /* 0x000fea0003800200 */
.L_x_1054:
[----:B------:R-:W-:-:S06]  /*12b0*/  FADD R3, R3, 0.5 ;  /* 0x3f00000003037421 */ /* 0x000fcc0000000000 */
[----:B------:R-:W0:Y:S02]  /*12c0*/  F2I.U32.TRUNC.NTZ R3, R3 ;  /* 0x0000000300037305 */ /* 0x000e24000020f000 */
[----:B0-----:R-:W-:Y:S01]  /*12d0*/  STG.E.U8 desc[UR4][R6.64+0x2], R3 ;  /* 0x0000020306007986 */ /* 0x001fe2000c101104 */
[----:B------:R-:W-:Y:S05]  /*12e0*/  EXIT ;  /* 0x000000000000794d */ /* 0x000fea0003800000 */
        .weak           $__internal_16_$__cuda_sm3x_div_rn_noftz_f32_slowpath
        .type           $__internal_16_$__cuda_sm3x_div_rn_noftz_f32_slowpath,@function
        .size           $__internal_16_$__cuda_sm3x_div_rn_noftz_f32_slowpath,(.L_x_1324 - $__internal_16_$__cuda_sm3x_div_rn_noftz_f32_slowpath)
$__internal_16_$__cuda_sm3x_div_rn_noftz_f32_slowpath:
        /* <DEDUP_REMOVED lines=34> */
.L_x_1057:
[----:B------:R-:W-:Y:S01]  /*1510*/  LEA R3, R11, 0xc0800000, 0x17 ;  /* 0xc08000000b037811 */ /* 0x000fe200078eb8ff */
[----:B------:R-:W-:Y:S01]  /*1520*/  VIADD R14, R14, 0xffffff81 ;  /* 0xffffff810e0e7836 */ /* 0x000fe20000000000 */
[----:B------:R-:W-:Y:S03]  /*1530*/  BSSY.RECONVERGENT B2, `(.L_x_1062) ;  /* 0x0000035000027945 */ /* 0x000fe60003800200 */
[----:B------:R-:W-:Y:S02]  /*1540*/  IMAD.IADD R15, R4, 0x1, -R3 ;  /* 0x00000001040f7824 */ /* 0x000fe400078e0a03 */
[C---:B------:R-:W-:Y:S02]  /*1550*/  IMAD R3, R14.reuse, -0x800000, R25 ;  /* 0xff8000000e037824 */ /* 0x040fe400078e0219 */
[----:B------:R0:W1:Y:S01]  /*1560*/  MUFU.RCP R4, R15 ;  /* 0x0000000f00047308 */ /* 0x0000620000001000 */
[----:B------:R-:W-:Y:S01]  /*1570*/  FADD.FTZ R16, -R15, -RZ ;  /* 0x800000ff0f107221 */ /* 0x000fe20000010100 */
        /* <DEDUP_REMOVED lines=23> */
[C---:B------:R-:W-:Y:S02]  /*16f0*/  ISETP.NE.AND P2, PT, R14.reuse, RZ, PT ;  /* 0x000000ff0e00720c */ /* 0x040fe40003f45270 */
[----:B------:R-:W-:Y:S02]  /*1700*/  ISETP.NE.AND P1, PT, R14, RZ, PT ;  /* 0x000000ff0e00720c */ /* 0x000fe40003f25270 */
[----:B------:R-:W-:Y:S01]  /*1710*/  LOP3.LUT R12, R11, 0x7fffff, RZ, 0xc0, !PT ;  /* 0x007fffff0b0c7812 */ /* 0x000fe200078ec0ff */
[CCC-:B------:R-:W-:Y:S01]  /*1720*/  FFMA.RP R11, R4.reuse, R16.reuse, R13.reuse ;  /* 0x00000010040b7223 */ /* 0x1c0fe2000000800d */
[----:B------:R-:W-:Y:S01]  /*1730*/  FFMA.RM R4, R4, R16, R13 ;  /* 0x0000001004047223 */ /* 0x000fe2000000400d */
[----:B------:R-:W-:Y:S01]  /*1740*/  VIADD R13, R14, 0x20 ;  /* 0x000000200e0d7836 */ /* 0x000fe20000000000 */
[----:B------:R-:W-:Y:S01]  /*1750*/  LOP3.LUT R12, R12, 0x800000, RZ, 0xfc, !PT ;  /* 0x008000000c0c7812 */ /* 0x000fe200078efcff */
[----:B------:R-:W-:-:S02]  /*1760*/  IMAD.MOV R14, RZ, RZ, -R14 ;  /* 0x000000ffff0e7224 */ /* 0x000fc400078e0a0e */
        /* <DEDUP_REMOVED lines=13> */
.L_x_1064:
[----:B------:R-:W-:-:S04]  /*1840*/  LOP3.LUT R3, R3, 0x80000000, RZ, 0xc0, !PT ;  /* 0x8000000003037812 */ /* 0x000fc800078ec0ff */
[----:B------:R-:W-:Y:S01]  /*1850*/  LOP3.LUT R3, R3, 0x7f800000, RZ, 0xfc, !PT ;  /* 0x7f80000003037812 */ /* 0x000fe200078efcff */
[----:B------:R-:W-:Y:S06]  /*1860*/  BRA `(.L_x_1065) ;  /* 0x0000000000047947 */ /* 0x000fec0003800000 */
.L_x_1063:
[----:B------:R-:W-:-:S07]  /*1870*/  IMAD R3, R12, 0x800000, R3 ;  /* 0x008000000c037824 */ /* 0x000fce00078e0203 */
.L_x_1065:
[----:B------:R-:W-:Y:S05]  /*1880*/  BSYNC.RECONVERGENT B2 ;  /* 0x0000000000027941 */ /* 0x000fea0003800200 */
.L_x_1062:
[----:B------:R-:W-:Y:S05]  /*1890*/  BRA `(.L_x_1066) ;  /* 0x0000000000207947 */ /* 0x000fea0003800000 */
.L_x_1061:
[----:B------:R-:W-:-:S04]  /*18a0*/  LOP3.LUT R3, R4, 0x80000000, R25, 0x48, !PT ;  /* 0x8000000004037812 */ /* 0x000fc800078e4819 */
[----:B------:R-:W-:Y:S01]  /*18b0*/  LOP3.LUT R3, R3, 0x7f800000, RZ, 0xfc, !PT ;  /* 0x7f80000003037812 */ /* 0x000fe200078efcff */
[----:B------:R-:W-:Y:S06]  /*18c0*/  BRA `(.L_x_1066) ;  /* 0x0000000000147947 */ /* 0x000fec0003800000 */
.L_x_1060:
[----:B------:R-:W-:Y:S01]  /*18d0*/  LOP3.LUT R3, R4, 0x80000000, R25, 0x48, !PT ;  /* 0x8000000004037812 */ /* 0x000fe200078e4819 */
[----:B------:R-:W-:Y:S06]  /*18e0*/  BRA `(.L_x_1066) ;  /* 0x00000000000c7947 */ /* 0x000fec0003800000 */
.L_x_1059:
[----:B------:R-:W0:Y:S01]  /*18f0*/  MUFU.RSQ R3, -QNAN ;  /* 0xffc0000000037908 */ /* 0x000e220000001400 */
[----:B------:R-:W-:Y:S05]  /*1900*/  BRA `(.L_x_1066) ;  /* 0x0000000000047947 */ /* 0x000fea0003800000 */
.L_x_1058:
[----:B------:R-:W-:-:S07]  /*1910*/  FADD.FTZ R3, R25, R4 ;  /* 0x0000000419037221 */ /* 0x000fce0000010000 */
.L_x_1066:
[----:B------:R-:W-:Y:S05]  /*1920*/  BSYNC.RECONVERGENT B1 ;  /* 0x0000000000017941 */ /* 0x000fea0003800200 */
.L_x_1056:
[----:B------:R-:W-:-:S04]  /*1930*/  IMAD.MOV.U32 R11, RZ, RZ, 0x0 ;  /* 0x00000000ff0b7424 */ /* 0x000fc800078e00ff */
[----:B0-----:R-:W-:Y:S05]  /*1940*/  RET.REL.NODEC R10 `(_Z12resizeKernelIhLi3E25SuperSamplingInterpolatorIhLi3EEEvPKT_i8NppiSize8NppiRectPS2_iS5_S6_) ;  /* 0xffffffe40aac7950 */ /* 0x001fea0003c3ffff */
.L_x_1067:
        /* <DEDUP_REMOVED lines=11> */
.L_x_1324:


//--------------------- .text._Z12resizeKernelIhLi3E17CubicInterpolatorIhLi3EEEvPKT_i8NppiSize8NppiRectPS2_iS5_S6_ --------------------------
	.section	.text._Z12resizeKernelIhLi3E17CubicInterpolatorIhLi3EEEvPKT_i8NppiSize8NppiRectPS2_iS5_S6_,"ax",@progbits
	.align	128
        .global         _Z12resizeKernelIhLi3E17CubicInterpolatorIhLi3EEEvPKT_i8NppiSize8NppiRectPS2_iS5_S6_
        .type           _Z12resizeKernelIhLi3E17CubicInterpolatorIhLi3EEEvPKT_i8NppiSize8NppiRectPS2_iS5_S6_,@function
        .size           _Z12resizeKernelIhLi3E17CubicInterpolatorIhLi3EEEvPKT_i8NppiSize8NppiRectPS2_iS5_S6_,(.L_x_1325 - _Z12resizeKernelIhLi3E17CubicInterpolatorIhLi3EEEvPKT_i8NppiSize8NppiRectPS2_iS5_S6_)
        .other          _Z12resizeKernelIhLi3E17CubicInterpolatorIhLi3EEEvPKT_i8NppiSize8NppiRectPS2_iS5_S6_,@"STO_CUDA_ENTRY STV_DEFAULT"
_Z12resizeKernelIhLi3E17CubicInterpolatorIhLi3EEEvPKT_i8NppiSize8NppiRectPS2_iS5_S6_:
.text._Z12resizeKernelIhLi3E17CubicInterpolatorIhLi3EEEvPKT_i8NppiSize8NppiRectPS2_iS5_S6_:
        /* <DEDUP_REMOVED lines=26> */
[----:B------:R-:W-:Y:S05]  /*01a0*/  CALL.REL.NOINC `($__internal_17_$__cuda_sm3x_div_rn_noftz_f32_slowpath) ;  /* 0x0000002c00147944 */ /* 0x000fea0003c00000 */
[----:B------:R-:W-:-:S07]  /*01b0*/  MOV R2, R0 ;  /* 0x0000000000027202 */ /* 0x000fce0000000f00 */
.L_x_1068:
        /* <DEDUP_REMOVED lines=15> */
.L_x_1069:
[----:B------:R-:W0:Y:S01]  /*02b0*/  LDC R14, c[0x0][0x394] ;  /* 0x0000e500ff0e7b82 */ /* 0x000e220000000800 */
[----:B------:R-:W-:Y:S01]  /*02c0*/  I2FP.F32.S32 R3, R43 ;  /* 0x0000002b00037245 */ /* 0x000fe20000201400 */
[----:B------:R-:W1:Y:S01]  /*02d0*/  LDCU UR9, c[0x0][0x388] ;  /* 0x00007100ff0977ac */ /* 0x000e620008000800 */
[----:B------:R-:W2:Y:S05]  /*02e0*/  LDCU.64 UR10, c[0x0][0x380] ;  /* 0x00007000ff0a77ac */ /* 0x000eaa0008000a00 */
[----:B------:R-:W3:Y:S01]  /*02f0*/  LDC.64 R24, c[0x0][0x398] ;  /* 0x0000e600ff187b82 */ /* 0x000ee20000000a00 */
[----:B------:R-:W4:Y:S01]  /*0300*/  LDCU.64 UR4, c[0x0][0x358] ;  /* 0x00006b00ff0477ac */ /* 0x000f220008000a00 */
[----:B------:R-:W4:Y:S06]  /*0310*/  LDCU UR6, c[0x0][0x3c0] ;  /* 0x00007800ff0677ac */ /* 0x000f2c0008000800 */
[----:B------:R-:W1:Y:S01]  /*0320*/  LDC R5, c[0x0][0x3a0] ;  /* 0x0000e800ff057b82 */ /* 0x000e620000000800 */
[----:B------:R-:W4:Y:S01]  /*0330*/  LDCU UR8, c[0x0][0x3bc] ;  /* 0x00007780ff0877ac */ /* 0x000f220008000800 */
[----:B------:R-:W4:Y:S01]  /*0340*/  LDCU UR7, c[0x0][0x3b0] ;  /* 0x00007600ff0777ac */ /* 0x000f220008000800 */
[----:B0-----:R-:W-:-:S05]  /*0350*/  I2FP.F32.S32 R0, R14 ;  /* 0x0000000e00007245 */ /* 0x001fca0000201400 */
[----:B------:R-:W-:Y:S01]  /*0360*/  FFMA R0, R3, R2, R0 ;  /* 0x0000000203007223 */ /* 0x000fe20000000000 */
[----:B------:R-:W-:Y:S02]  /*0370*/  I2FP.F32.U32 R2, R34 ;  /* 0x0000002200027245 */ /* 0x000fe40000201000 */
[----:B---3--:R-:W-:Y:S01]  /*0380*/  I2FP.F32.S32 R3, R24 ;  /* 0x0000001800037245 */ /* 0x008fe20000201400 */
[----:B------:R-:W0:Y:S01]  /*0390*/  F2I.FLOOR.NTZ R11, R0 ;  /* 0x00000000000b7305 */ /* 0x000e220000207100 */
[----:B------:R-:W-:-:S03]  /*03a0*/  IADD3 R25, PT, PT, R25, -0x1, R14 ;  /* 0xffffffff19197810 */ /* 0x000fc60007ffe00e */
[----:B------:R-:W-:Y:S01]  /*03b0*/  FFMA R15, R2, R15, R3 ;  /* 0x0000000f020f7223 */ /* 0x000fe20000000003 */
[----:B-1----:R-:W-:-:S03]  /*03c0*/  IADD3 R4, PT, PT, R5, -0x1, R24 ;  /* 0xffffffff05047810 */ /* 0x002fc60007ffe018 */
[----:B------:R-:W1:Y:S01]  /*03d0*/  F2I.FLOOR.NTZ R3, R15 ;  /* 0x0000000f00037305 */ /* 0x000e620000207100 */
[C---:B0-----:R-:W-:Y:S02]  /*03e0*/  VIADDMNMX R2, R11.reuse, 0xffffffff, R14, !PT ;  /* 0xffffffff0b027846 */ /* 0x041fe4000780010e */
[----:B------:R-:W-:Y:S02]  /*03f0*/  VIMNMX R6, PT, PT, R11, R14, !PT ;  /* 0x0000000e0b067248 */ /* 0x000fe40007fe0100 */
[C---:B------:R-:W-:Y:S02]  /*0400*/  VIMNMX R2, PT, PT, R25.reuse, R2, PT ;  /* 0x0000000219027248 */ /* 0x040fe40003fe0100 */
[----:B------:R-:W-:Y:S02]  /*0410*/  VIMNMX R6, PT, PT, R25, R6, PT ;  /* 0x0000000619067248 */ /* 0x000fe40003fe0100 */
[----:B-1----:R-:W-:Y:S02]  /*0420*/  VIADDMNMX R5, R3, 0xffffffff, R24, !PT ;  /* 0xffffffff03057846 */ /* 0x002fe40007800118 */
[----:B------:R-:W-:-:S02]  /*0430*/  LEA R6, R6, R6, 0x1 ;  /* 0x0000000606067211 */ /* 0x000fc400078e08ff */
[----:B------:R-:W-:Y:S02]  /*0440*/  VIMNMX R30, PT, PT, R4, R5, PT ;  /* 0x00000005041e7248 */ /* 0x000fe40003fe0100 */
[----:B------:R-:W-:Y:S02]  /*0450*/  LEA R5, R2, R2, 0x1 ;  /* 0x0000000202057211 */ /* 0x000fe400078e08ff */
[----:B------:R-:W-:Y:S01]  /*0460*/  SHF.R.S32.HI R9, RZ, 0x1f, R6 ;  /* 0x0000001fff097819 */ /* 0x000fe20000011406 */
[----:B------:R-:W-:Y:S01]  /*0470*/  IMAD R30, R30, UR9, RZ ;  /* 0x000000091e1e7c24 */ /* 0x000fe2000f8e02ff */
[----:B------:R-:W-:Y:S02]  /*0480*/  SHF.R.S32.HI R7, RZ, 0x1f, R5 ;  /* 0x0000001fff077819 */ /* 0x000fe40000011405 */
[----:B------:R-:W-:Y:S02]  /*0490*/  VIADDMNMX R8, R11, 0x1, R14, !PT ;  /* 0x000000010b087846 */ /* 0x000fe4000780010e */
[----:B------:R-:W-:-:S02]  /*04a0*/  SHF.R.S32.HI R28, RZ, 0x1f, R30 ;  /* 0x0000001fff1c7819 */ /* 0x000fc4000001141e */
[--C-:B--2---:R-:W-:Y:S02]  /*04b0*/  IADD3 R22, P0, P1, R5, UR10, R30.reuse ;  /* 0x0000000a05167c10 */ /* 0x104fe4000f91e01e */
[----:B------:R-:W-:Y:S02]  /*04c0*/  IADD3 R20, P2, P3, R6, UR10, R30 ;  /* 0x0000000a06147c10 */ /* 0x000fe4000fb5e01e */
[--C-:B------:R-:W-:Y:S02]  /*04d0*/  IADD3.X R23, PT, PT, R7, UR11, R28.reuse, P0, P1 ;  /* 0x0000000b07177c10 */ /* 0x100fe400087e241c */
[----:B------:R-:W-:Y:S02]  /*04e0*/  IADD3.X R21, PT, PT, R9, UR11, R28, P2, P3 ;  /* 0x0000000b09157c10 */ /* 0x000fe400097e641c */
[----:B------:R-:W-:Y:S01]  /*04f0*/  VIMNMX R8, PT, PT, R25, R8, PT ;  /* 0x0000000819087248 */ /* 0x000fe20003fe0100 */
[----:B----4-:R-:W2:Y:S01]  /*0500*/  LDG.E.U8 R35, desc[UR4][R22.64] ;  /* 0x0000000416237981 */ /* 0x010ea2000c1e1100 */
[----:B------:R-:W-:-:S02]  /*0510*/  I2FP.F32.S32 R17, R11 ;  /* 0x0000000b00117245 */ /* 0x000fc40000201400 */
[----:B------:R-:W-:Y:S01]  /*0520*/  LEA R8, R8, R8, 0x1 ;  /* 0x0000000808087211 */ /* 0x000fe200078e08ff */
[----:B------:R-:W5:Y:S02]  /*0530*/  LDG.E.U8 R33, desc[UR4][R20.64] ;  /* 0x0000000414217981 */ /* 0x000f64000c1e1100 */
[----:B------:R-:W-:Y:S01]  /*0540*/  FADD R36, R0, -R17 ;  /* 0x8000001100247221 */ /* 0x000fe20000000000 */
[----:B------:R-:W-:Y:S02]  /*0550*/  SHF.R.S32.HI R10, RZ, 0x1f, R8 ;  /* 0x0000001fff0a7819 */ /* 0x000fe40000011408 */
[----:B------:R-:W-:Y:S02]  /*0560*/  IADD3 R12, P4, P0, R8, UR10, R30 ;  /* 0x0000000a080c7c10 */ /* 0x000fe4000f89e01e */
[----:B------:R-:W-:Y:S01]  /*0570*/  VIADDMNMX R2, R11, 0x2, R14, !PT ;  /* 0x000000020b027846 */ /* 0x000fe2000780010e */
[----:B------:R-:W-:Y:S01]  /*0580*/  FMUL R11, |R36|, 1.5 ;  /* 0x3fc00000240b7820 */ /* 0x000fe20000400200 */
[----:B------:R-:W-:Y:S01]  /*0590*/  IADD3.X R13, PT, PT, R10, UR11, R28, P4, P0 ;  /* 0x0000000b0a0d7c10 */ /* 0x000fe2000a7e041c */
[C---:B------:R-:W-:Y:S01]  /*05a0*/  FMUL R37, |R36|.reuse, 2.5 ;  /* 0x4020000024257820 */ /* 0x040fe20000400200 */
[C---:B------:R-:W-:Y:S01]  /*05b0*/  FADD R29, R36.reuse, 1 ;  /* 0x3f800000241d7421 */ /* 0x040fe20000000000 */
[C---:B------:R-:W-:Y:S01]  /*05c0*/  FMUL R19, |R36|.reuse, 2.5 ;  /* 0x4020000024137820 */ /* 0x040fe20000400200 */
[C---:B------:R-:W-:Y:S01]  /*05d0*/  FMUL R27, |R36|.reuse, 2.5 ;  /* 0x40200000241b7820 */ /* 0x040fe20000400200 */
[C---:B------:R-:W-:Y:S01]  /*05e0*/  FMUL R17, |R36|.reuse, R11 ;  /* 0x0000000b24117220 */ /* 0x040fe20000400200 */
[----:B------:R0:W5:Y:S01]  /*05f0*/  LDG.E.U8 R32, desc[UR4][R12.64] ;  /* 0x000000040c207981 */ /* 0x000162000c1e1100 */
[C---:B------:R-:W-:Y:S01]  /*0600*/  FMUL R11, |R36|.reuse, R37 ;  /* 0x00000025240b7220 */ /* 0x040fe20000400200 */
[C---:B------:R-:W-:Y:S01]  /*0610*/  FMUL R14, |R29|.reuse, 0.5 ;  /* 0x3f0000001d0e7820 */ /* 0x040fe20000400200 */
[C---:B------:R-:W-:Y:S01]  /*0620*/  FMUL R19, |R36|.reuse, R19 ;  /* 0x0000001324137220 */ /* 0x040fe20000400200 */
[C---:B------:R-:W-:Y:S01]  /*0630*/  FADD R16, R36.reuse, -1 ;  /* 0xbf80000024107421 */ /* 0x040fe20000000000 */
[C---:B------:R-:W-:Y:S01]  /*0640*/  FFMA R0, |R36|.reuse, R17, -R11 ;  /* 0x0000001124007223 */ /* 0x040fe20000000a0b */
[----:B------:R-:W-:Y:S01]  /*0650*/  FMUL R14, |R29|, R14 ;  /* 0x0000000e1d0e7220 */ /* 0x000fe20000400200 */
[C---:B0-----:R-:W-:Y:S01]  /*0660*/  FMUL R12, |R36|.reuse, R27 ;  /* 0x0000001b240c7220 */ /* 0x041fe20000400200 */
[----:B------:R-:W-:Y:S01]  /*0670*/  FFMA R11, |R36|, R17, -R19 ;  /* 0x00000011240b7223 */ /* 0x000fe20000000a13 */
[----:B------:R-:W-:-:S02]  /*0680*/  FMUL R19, |R16|, 2.5 ;  /* 0x4020000010137820 */ /* 0x000fc40000400200 */
[----:B------:R-:W-:Y:S01]  /*0690*/  FFMA R12, |R36|, R17, -R12 ;  /* 0x00000011240c7223 */ /* 0x000fe20000000a0c */
[C---:B------:R-:W-:Y:S01]  /*06a0*/  FMUL R17, |R16|.reuse, 1.5 ;  /* 0x3fc0000010117820 */ /* 0x040fe20000400200 */
[C---:B------:R-:W-:Y:S01]  /*06b0*/  FMUL R27, |R16|.reuse, 0.5 ;  /* 0x3f000000101b7820 */ /* 0x040fe20000400200 */
[C---:B------:R-:W-:Y:S01]  /*06c0*/  FMUL R13, |R29|.reuse, 2.5 ;  /* 0x402000001d0d7820 */ /* 0x040fe20000400200 */
[C---:B------:R-:W-:Y:S01]  /*06d0*/  FMUL R26, |R29|.reuse, 1.5 ;  /* 0x3fc000001d1a7820 */ /* 0x040fe20000400200 */
[C---:B------:R-:W-:Y:S01]  /*06e0*/  FMUL R14, |R29|.reuse, R14 ;  /* 0x0000000e1d0e7220 */ /* 0x040fe20000400200 */
[C---:B------:R-:W-:Y:S01]  /*06f0*/  FMUL R17, |R16|.reuse, R17 ;  /* 0x0000001110117220 */ /* 0x040fe20000400200 */
[C---:B------:R-:W-:Y:S01]  /*0700*/  FMUL R19, |R16|.reuse, R19 ;  /* 0x0000001310137220 */ /* 0x040fe20000400200 */
[----:B------:R-:W-:Y:S01]  /*0710*/  FMUL R18, |R16|, R27 ;  /* 0x0000001b10127220 */ /* 0x000fe20000400200 */
[C---:B------:R-:W-:Y:S01]  /*0720*/  FMUL R26, |R29|.reuse, R26 ;  /* 0x0000001a1d1a7220 */ /* 0x040fe20000400200 */
[CC--:B------:R-:W-:Y:S01]  /*0730*/  FMUL R27, |R29|.reuse, R13.reuse ;  /* 0x0000000d1d1b7220 */ /* 0x0c0fe20000400200 */
[C---:B------:R-:W-:Y:S01]  /*0740*/  FFMA R14, |R29|.reuse, R13, -R14 ;  /* 0x0000000d1d0e7223 */ /* 0x040fe20000000a0e */
[----:B------:R-:W-:Y:S01]  /*0750*/  FADD R13, R36, -2 ;  /* 0xc0000000240d7421 */ /* 0x000fe20000000000 */
[C-C-:B------:R-:W-:Y:S01]  /*0760*/  FFMA R17, |R16|.reuse, R17, -R19.reuse ;  /* 0x0000001110117223 */ /* 0x140fe20000000a13 */
[----:B------:R-:W-:Y:S01]  /*0770*/  FFMA R19, -|R16|, R18, R19 ;  /* 0x0000001210137223 */ /* 0x000fe20000000313 */
[C---:B------:R-:W-:Y:S01]  /*0780*/  FFMA R18, |R29|.reuse, R26, -R27 ;  /* 0x0000001a1d127223 */ /* 0x040fe20000000a1b */
[----:B------:R-:W-:Y:S01]  /*0790*/  FFMA R14, |R29|, -4, R14 ;  /* 0xc08000001d0e7823 */ /* 0x000fe2000000020e */
[----:B------:R-:W-:Y:S01]  /*07a0*/  FMUL R26, |R13|, 0.5 ;  /* 0x3f0000000d1a7820 */ /* 0x000fe20000400200 */
[----:B------:R-:W-:-:S02]  /*07b0*/  FSETP.GEU.AND P2, PT, |R29|, 2, PT ;  /* 0x400000001d00780b */ /* 0x000fc40003f4e200 */
[----:B------:R-:W-:Y:S01]  /*07c0*/  FADD R14, R14, 2 ;  /* 0x400000000e0e7421 */ /* 0x000fe20000000000 */
[C---:B------:R-:W-:Y:S01]  /*07d0*/  FMUL R26, |R13|.reuse, R26 ;  /* 0x0000001a0d1a7220 */ /* 0x040fe20000400200 */
[C---:B------:R-:W-:Y:S01]  /*07e0*/  FMUL R44, |R13|.reuse, 2.5 ;  /* 0x402000000d2c7820 */ /* 0x040fe20000400200 */
[----:B------:R-:W-:Y:S01]  /*07f0*/  FMUL R27, |R36|, 0.5 ;  /* 0x3f000000241b7820 */ /* 0x000fe20000400200 */
[----:B------:R-:W-:Y:S01]  /*0800*/  FFMA R19, |R16|, -4, R19 ;  /* 0xc080000010137823 */ /* 0x000fe20000000213 */
[C---:B------:R-:W-:Y:S01]  /*0810*/  FMUL R26, |R13|.reuse, R26 ;  /* 0x0000001a0d1a7220 */ /* 0x040fe20000400200 */
[----:B------:R-:W-:Y:S01]  /*0820*/  FSEL R14, R14, RZ, !P2 ;  /* 0x000000ff0e0e7208 */ /* 0x000fe20005000000 */
[----:B------:R-:W-:Y:S01]  /*0830*/  FMUL R40, |R13|, R44 ;  /* 0x0000002c0d287220 */ /* 0x000fe20000400200 */
[----:B------:R-:W-:Y:S02]  /*0840*/  FSETP.GTU.AND P3, PT, |R29|, 1, PT ;  /* 0x3f8000001d00780b */ /* 0x000fe40003f6c200 */
[----:B------:R-:W-:-:S02]  /*0850*/  FSETP.GEU.AND P1, PT, |R16|, 2, PT ;  /* 0x400000001000780b */ /* 0x000fc40003f2e200 */
[----:B------:R-:W-:Y:S01]  /*0860*/  FSETP.GTU.AND P2, PT, |R16|, 1, PT ;  /* 0x3f8000001000780b */ /* 0x000fe20003f4c200 */
[C---:B------:R-:W-:Y:S01]  /*0870*/  FMUL R27, |R36|.reuse, R27 ;  /* 0x0000001b241b7220 */ /* 0x040fe20000400200 */
[----:B------:R-:W-:Y:S01]  /*0880*/  I2FP.F32.S32 R16, R3 ;  /* 0x0000000300107245 */ /* 0x000fe20000201400 */
[----:B------:R-:W-:Y:S01]  /*0890*/  FFMA R44, |R13|, R44, -R26 ;  /* 0x0000002c0d2c7223 */ /* 0x000fe20000000a1a */
[----:B------:R-:W-:Y:S01]  /*08a0*/  FADD R26, R19, 2 ;  /* 0x40000000131a7421 */ /* 0x000fe20000000000 */
[----:B------:R-:W-:Y:S01]  /*08b0*/  FMUL R38, |R13|, 1.5 ;  /* 0x3fc000000d267820 */ /* 0x000fe20000400200 */
[----:B------:R-:W-:Y:S01]  /*08c0*/  FMUL R27, |R36|, R27 ;  /* 0x0000001b241b7220 */ /* 0x000fe20000400200 */
[----:B------:R-:W-:Y:S01]  /*08d0*/  VIMNMX R2, PT, PT, R25, R2, PT ;  /* 0x0000000219027248 */ /* 0x000fe20003fe0100 */
[----:B------:R-:W-:Y:S01]  /*08e0*/  FADD R15, R15, -R16 ;  /* 0x800000100f0f7221 */ /* 0x000fe20000000000 */
[----:B------:R-:W-:Y:S01]  /*08f0*/  FADD R16, R17, 1 ;  /* 0x3f80000011107421 */ /* 0x000fe20000000000 */
[C---:B------:R-:W-:Y:S01]  /*0900*/  FSEL R19, R26.reuse, RZ, !P1 ;  /* 0x000000ff1a137208 */ /* 0x040fe20004800000 */
[----:B------:R-:W-:Y:S01]  /*0910*/  FMUL R38, |R13|, R38 ;  /* 0x000000260d267220 */ /* 0x000fe20000400200 */
[----:B------:R-:W-:Y:S01]  /*0920*/  FSEL R25, R26, RZ, !P1 ;  /* 0x000000ff1a197208 */ /* 0x000fe20004800000 */
[----:B------:R-:W-:Y:S01]  /*0930*/  FFMA R37, |R36|, R37, -R27 ;  /* 0x0000002524257223 */ /* 0x000fe20000000a1b */
[----:B------:R-:W-:-:S02]  /*0940*/  LEA R17, R2, R2, 0x1 ;  /* 0x0000000202117211 */ /* 0x000fc400078e08ff */
[----:B------:R-:W-:Y:S01]  /*0950*/  VIMNMX R27, PT, PT, R3, R24, !PT ;  /* 0x00000018031b7248 */ /* 0x000fe20007fe0100 */
[----:B------:R-:W-:Y:S01]  /*0960*/  FFMA R38, |R13|, R38, -R40 ;  /* 0x000000260d267223 */ /* 0x000fe20000000a28 */
[----:B------:R-:W-:Y:S01]  /*0970*/  FSEL R2, R16, R19, !P2 ;  /* 0x0000001310027208 */ /* 0x000fe20005000000 */
[----:B------:R-:W-:Y:S01]  /*0980*/  @!P3 FADD R14, R18, 1 ;  /* 0x3f800000120eb421 */ /* 0x000fe20000000000 */
[----:B------:R-:W-:Y:S01]  /*0990*/  P2R R50, PR, RZ, 0x10 ;  /* 0x00000010ff327803 */ /* 0x000fe20000000000 */
[----:B------:R-:W-:Y:S01]  /*09a0*/  FADD R40, R15, 1 ;  /* 0x3f8000000f287421 */ /* 0x000fe20000000000 */
[----:B------:R-:W-:Y:S02]  /*09b0*/  FSEL R19, R16, R25, !P2 ;  /* 0x0000001910137208 */ /* 0x000fe40005000000 */
[----:B------:R-:W-:Y:S02]  /*09c0*/  SHF.R.S32.HI R25, RZ, 0x1f, R17 ;  /* 0x0000001fff197819 */ /* 0x000fe40000011411 */
[----:B------:R-:W-:-:S02]  /*09d0*/  IADD3 R30, P3, P4, R17, UR10, R30 ;  /* 0x0000000a111e7c10 */ /* 0x000fc4000fc7e01e */
[----:B------:R-:W-:Y:S02]  /*09e0*/  VIMNMX R18, PT, PT, R4, R27, PT ;  /* 0x0000001b04127248 */ /* 0x000fe40003fe0100 */
[----:B------:R-:W-:Y:S02]  /*09f0*/  IADD3.X R31, PT, PT, R25, UR11, R28, P3, P4 ;  /* 0x0000000b191f7c10 */ /* 0x000fe40009fe841c */
[----:B------:R-:W-:Y:S01]  /*0a00*/  FSETP.GTU.AND P4, PT, |R40|, 1, PT ;  /* 0x3f8000002800780b */ /* 0x000fe20003f8c200 */
[----:B------:R-:W-:Y:S01]  /*0a10*/  IMAD R18, R18, UR9, RZ ;  /* 0x0000000912127c24 */ /* 0x000fe2000f8e02ff */
[----:B------:R-:W-:-:S04]  /*0a20*/  @P2 FSEL R16, R26, RZ, !P1 ;  /* 0x000000ff1a102208 */ /* 0x000fc80004800000 */
[--C-:B------:R-:W-:Y:S02]  /*0a30*/  SHF.R.S32.HI R42, RZ, 0x1f, R18.reuse ;  /* 0x0000001fff2a7819 */ /* 0x100fe40000011412 */
[--C-:B------:R-:W-:Y:S02]  /*0a40*/  IADD3 R26, P2, P1, R5, UR10, R18.reuse ;  /* 0x0000000a051a7c10 */ /* 0x100fe4000f95e012 */
[----:B------:R-:W-:Y:S02]  /*0a50*/  IADD3 R28, P3, P5, R6, UR10, R18 ;  /* 0x0000000a061c7c10 */ /* 0x000fe4000fd7e012 */
[--C-:B------:R-:W-:Y:S02]  /*0a60*/  IADD3.X R27, PT, PT, R7, UR11, R42.reuse, P2, P1 ;  /* 0x0000000b071b7c10 */ /* 0x100fe400097e242a */
[----:B------:R-:W-:Y:S02]  /*0a70*/  IADD3.X R29, PT, PT, R9, UR11, R42, P3, P5 ;  /* 0x0000000b091d7c10 */ /* 0x000fe40009fea42a */
[----:B------:R-:W-:Y:S01]  /*0a80*/  IADD3 R46, P2, P3, R17, UR10, R18 ;  /* 0x0000000a112e7c10 */ /* 0x000fe2000fb5e012 */
[C---:B------:R-:W-:Y:S01]  /*0a90*/  @!P4 FMUL R39, |R40|.reuse, 1.5 ;  /* 0x3fc000002827c820 */ /* 0x040fe20000400200 */
[C---:B------:R-:W-:Y:S01]  /*0aa0*/  FSETP.GTU.AND P1, PT, |R13|.reuse, 1, PT ;  /* 0x3f8000000d00780b */ /* 0x040fe20003f2c200 */
[----:B------:R-:W-:Y:S01]  /*0ab0*/  @!P4 FMUL R45, |R40|, -2.5 ;  /* 0xc0200000282dc820 */ /* 0x000fe20000400200 */
[----:B------:R-:W-:Y:S01]  /*0ac0*/  FFMA R41, |R13|, -4, R44 ;  /* 0xc08000000d297823 */ /* 0x000fe2000000022c */
[----:B------:R-:W-:Y:S01]  /*0ad0*/  IADD3.X R47, PT, PT, R25, UR11, R42, P2, P3 ;  /* 0x0000000b192f7c10 */ /* 0x000fe200097e642a */
[C---:B------:R-:W-:Y:S01]  /*0ae0*/  FFMA R37, |R36|.reuse, -4, R37 ;  /* 0xc080000024257823 */ /* 0x040fe20000000225 */
[C---:B------:R-:W-:Y:S01]  /*0af0*/  FSETP.GEU.AND P5, PT, |R36|.reuse, 2, PT ;  /* 0x400000002400780b */ /* 0x040fe20003fae200 */
[-C--:B------:R-:W-:Y:S01]  /*0b00*/  @!P4 FMUL R39, R39, |R40|.reuse ;  /* 0x400000282727c220 */ /* 0x080fe20000400000 */
[----:B------:R-:W-:Y:S01]  /*0b10*/  FSETP.GTU.AND P3, PT, |R36|, 1, PT ;  /* 0x3f8000002400780b */ /* 0x000fe20003f6c200 */
[-C--:B------:R-:W-:Y:S01]  /*0b20*/  @!P4 FMUL R36, R45, |R40|.reuse ;  /* 0x400000282d24c220 */ /* 0x080fe20000400000 */
[----:B------:R-:W-:Y:S01]  /*0b30*/  IADD3 R45, PT, PT, R3, 0x1, RZ ;  /* 0x00000001032d7810 */ /* 0x000fe20007ffe0ff */
[----:B------:R-:W-:Y:S01]  /*0b40*/  FADD R41, R41, 2 ;  /* 0x4000000029297421 */ /* 0x000fe20000000000 */
[----:B------:R-:W-:Y:S01]  /*0b50*/  IADD3 R44, PT, PT, R34, UR6, RZ ;  /* 0x00000006222c7c10 */ /* 0x000fe2000fffe0ff */
[----:B------:R-:W-:Y:S01]  /*0b60*/  @!P4 FFMA R49, R39, |R40|, R36 ;  /* 0x400000282731c223 */ /* 0x000fe20000000024 */
[----:B------:R-:W-:Y:S01]  /*0b70*/  FSETP.GEU.AND P2, PT, |R13|, 2, PT ;  /* 0x400000000d00780b */ /* 0x000fe20003f4e200 */
[----:B------:R-:W-:Y:S01]  /*0b80*/  FADD R37, R37, 2 ;  /* 0x4000000025257421 */ /* 0x000fe20000000000 */
[----:B------:R-:W-:Y:S01]  /*0b90*/  VIMNMX R39, PT, PT, R45, R24, !PT ;  /* 0x000000182d277248 */ /* 0x000fe20007fe0100 */
[----:B------:R-:W-:Y:S01]  /*0ba0*/  IMAD R44, R44, UR7, RZ ;  /* 0x000000072c2c7c24 */ /* 0x000fe2000f8e02ff */
[----:B------:R-:W-:Y:S01]  /*0bb0*/  IADD3 R43, PT, PT, R43, UR8, RZ ;  /* 0x000000082b2b7c10 */ /* 0x000fe2000fffe0ff */
[----:B------:R-:W-:Y:S01]  /*0bc0*/  BSSY.RECONVERGENT B0, `(.L_x_1070) ;  /* 0x0000012000007945 */ /* 0x000fe20003800200 */
[----:B------:R-:W-:Y:S01]  /*0bd0*/  FSEL R48, R41, RZ, !P2 ;  /* 0x000000ff29307208 */ /* 0x000fe20005000000 */
[----:B------:R-:W-:Y:S01]  /*0be0*/  @!P1 FADD R48, R38, 1 ;  /* 0x3f80000026309421 */ /* 0x000fe20000000000 */
[----:B------:R-:W-:Y:S01]  /*0bf0*/  VIMNMX R38, PT, PT, R4, R39, PT ;  /* 0x0000002704267248 */ /* 0x000fe20003fe0100 */
[----:B------:R-:W-:Y:S01]  /*0c00*/  FADD R34, R0, 1 ;  /* 0x3f80000000227421 */ /* 0x000fe20000000000 */
[----:B------:R-:W-:Y:S01]  /*0c10*/  FSEL R45, R37, RZ, !P5 ;  /* 0x000000ff252d7208 */ /* 0x000fe20006800000 */
[----:B------:R-:W-:Y:S01]  /*0c20*/  @!P4 FADD R49, R49, 1 ;  /* 0x3f8000003131c421 */ /* 0x000fe20000000000 */
[----:B--2---:R-:W-:Y:S01]  /*0c30*/  I2FP.F32.U32 R35, R35 ;  /* 0x0000002300237245 */ /* 0x004fe20000201000 */
[----:B------:R-:W-:Y:S06]  /*0c40*/  @!P4 BRA `(.L_x_1071) ;  /* 0x000000000024c947 */ /* 0x000fec0003800000 */
        /* <DEDUP_REMOVED lines=9> */
.L_x_1071:
[----:B------:R-:W-:Y:S05]  /*0ce0*/  BSYNC.RECONVERGENT B0 ;  /* 0x0000000000007941 */ /* 0x000fea0003800200 */
.L_x_1070:
[----:B------:R-:W-:Y:S01]  /*0cf0*/  FSEL R36, R34, R45, !P3 ;  /* 0x0000002d22247208 */ /* 0x000fe20005800000 */
[----:B------:R-:W-:Y:S01]  /*0d00*/  FMUL R0, R14, R49 ;  /* 0x000000310e007220 */ /* 0x000fe20000400000 */
[----:B-----5:R-:W-:Y:S01]  /*0d10*/  I2FP.F32.U32 R34, R33 ;  /* 0x0000002100227245 */ /* 0x020fe20000201000 */
[----:B------:R-:W-:Y:S01]  /*0d20*/  IMAD R38, R38, UR9, RZ ;  /* 0x0000000926267c24 */ /* 0x000fe2000f8e02ff */
[----:B------:R0:W2:Y:S01]  /*0d30*/  LDG.E.U8 R51, desc[UR4][R30.64] ;  /* 0x000000041e337981 */ /* 0x0000a2000c1e1100 */
[----:B------:R-:W-:Y:S01]  /*0d40*/  FFMA R0, R0, R35, RZ ;  /* 0x0000002300007223 */ /* 0x000fe200000000ff */
[-C--:B------:R-:W-:Y:S01]  /*0d50*/  FMUL R33, R36, R49.reuse ;  /* 0x0000003124217220 */ /* 0x080fe20000400000 */
[----:B------:R-:W-:Y:S01]  /*0d60*/  IADD3 R37, PT, PT, R3, 0x2, RZ ;  /* 0x0000000203257810 */ /* 0x000fe20007ffe0ff */
[----:B------:R-:W5:Y:S01]  /*0d70*/  LDG.E.U8 R46, desc[UR4][R46.64] ;  /* 0x000000042e2e7981 */ /* 0x000f62000c1e1100 */
[----:B------:R-:W-:Y:S01]  /*0d80*/  I2FP.F32.U32 R52, R32 ;  /* 0x0000002000347245 */ /* 0x000fe20000201000 */
[----:B------:R-:W-:Y:S01]  /*0d90*/  FFMA R33, R33, R34, R0 ;  /* 0x0000002221217223 */ /* 0x000fe20000000000 */
[--C-:B------:R-:W-:Y:S01]  /*0da0*/  SHF.R.S32.HI R0, RZ, 0x1f, R38.reuse ;  /* 0x0000001fff007819 */ /* 0x100fe20000011426 */
[----:B------:R-:W-:Y:S01]  /*0db0*/  FMUL R2, R2, R49 ;  /* 0x0000003102027220 */ /* 0x000fe20000400000 */
[----:B------:R-:W-:-:S02]  /*0dc0*/  IADD3 R34, P4, P5, R5, UR10, R38 ;  /* 0x0000000a05227c10 */ /* 0x000fc4000fd9e026 */
[----:B------:R-:W-:Y:S01]  /*0dd0*/  VIMNMX R37, PT, PT, R37, R24, !PT ;  /* 0x0000001825257248 */ /* 0x000fe20007fe0100 */
[----:B------:R-:W-:Y:S01]  /*0de0*/  FFMA R52, R2, R52, R33 ;  /* 0x0000003402347223 */ /* 0x000fe20000000021 */
[----:B------:R-:W-:Y:S02]  /*0df0*/  IADD3.X R35, PT, PT, R7, UR11, R0, P4, P5 ;  /* 0x0000000b07237c10 */ /* 0x000fe4000a7ea400 */
[----:B------:R-:W-:Y:S02]  /*0e00*/  IADD3 R32, P4, P5, R6, UR10, R38 ;  /* 0x0000000a06207c10 */ /* 0x000fe4000fd9e026 */
[----:B------:R-:W-:Y:S01]  /*0e10*/  VIMNMX R37, PT, PT, R4, R37, PT ;  /* 0x0000002504257248 */ /* 0x000fe20003fe0100 */
[----:B------:R1:W5:Y:S01]  /*0e20*/  LDG.E.U8 R47, desc[UR4][R34.64] ;  /* 0x00000004222f7981 */ /* 0x000362000c1e1100 */
[----:B------:R-:W-:Y:S02]  /*0e30*/  IADD3.X R33, PT, PT, R9, UR11, R0, P4, P5 ;  /* 0x0000000b09217c10 */ /* 0x000fe4000a7ea400 */
[----:B0-----:R-:W-:-:S03]  /*0e40*/  IADD3 R30, P4, P5, R8, UR10, R38 ;  /* 0x0000000a081e7c10 */ /* 0x001fc6000fd9e026 */
[----:B------:R-:W5:Y:S01]  /*0e50*/  LDG.E.U8 R2, desc[UR4][R32.64] ;  /* 0x0000000420027981 */ /* 0x000f62000c1e1100 */
[----:B------:R-:W-:Y:S02]  /*0e60*/  IADD3.X R31, PT, PT, R10, UR11, R0, P4, P5 ;  /* 0x0000000b0a1f7c10 */ /* 0x000fe4000a7ea400 */
[----:B------:R-:W-:Y:S01]  /*0e70*/  IADD3 R38, P4, P5, R17, UR10, R38 ;  /* 0x0000000a11267c10 */ /* 0x000fe2000fd9e026 */
[----:B-1----:R-:W-:-:S03]  /*0e80*/  IMAD R34, R37, UR9, RZ ;  /* 0x0000000925227c24 */ /* 0x002fc6000f8e02ff */
[----:B------:R-:W-:Y:S02]  /*0e90*/  IADD3.X R39, PT, PT, R25, UR11, R0, P4, P5 ;  /* 0x0000000b19277c10 */ /* 0x000fe4000a7ea400 */
[--C-:B------:R-:W-:Y:S01]  /*0ea0*/  SHF.R.S32.HI R35, RZ, 0x1f, R34.reuse ;  /* 0x0000001fff237819 */ /* 0x100fe20000011422 */
[----:B------:R0:W5:Y:S01]  /*0eb0*/  LDG.E.U8 R0, desc[UR4][R30.64] ;  /* 0x000000041e007981 */ /* 0x000162000c1e1100 */
[----:B------:R-:W-:-:S03]  /*0ec0*/  IADD3 R36, P4, P5, R5, UR10, R34 ;  /* 0x0000000a05247c10 */ /* 0x000fc6000fd9e022 */
[----:B------:R-:W5:Y:S01]  /*0ed0*/  LDG.E.U8 R38, desc[UR4][R38.64] ;  /* 0x0000000426267981 */ /* 0x000f62000c1e1100 */
[----:B------:R-:W-:Y:S02]  /*0ee0*/  IADD3.X R37, PT, PT, R7, UR11, R35, P4, P5 ;  /* 0x0000000b07257c10 */ /* 0x000fe4000a7ea423 */
[----:B0-----:R-:W-:-:S03]  /*0ef0*/  IADD3 R30, P4, P5, R6, UR10, R34 ;  /* 0x0000000a061e7c10 */ /* 0x001fc6000fd9e022 */
[----:B------:R-:W5:Y:S01]  /*0f00*/  LDG.E.U8 R36, desc[UR4][R36.64] ;  /* 0x0000000424247981 */ /* 0x000f62000c1e1100 */
[----:B------:R-:W-:Y:S02]  /*0f10*/  IADD3.X R31, PT, PT, R9, UR11, R35, P4, P5 ;  /* 0x0000000b091f7c10 */ /* 0x000fe4000a7ea423 */
[----:B------:R-:W-:-:S03]  /*0f20*/  IADD3 R32, P4, P5, R8, UR10, R34 ;  /* 0x0000000a08207c10 */ /* 0x000fc6000fd9e022 */
[----:B------:R0:W5:Y:S01]  /*0f30*/  LDG.E.U8 R53, desc[UR4][R30.64] ;  /* 0x000000041e357981 */ /* 0x000162000c1e1100 */
[--C-:B------:R-:W-:Y:S02]  /*0f40*/  IADD3.X R33, PT, PT, R10, UR11, R35.reuse, P4, P5 ;  /* 0x0000000b0a217c10 */ /* 0x100fe4000a7ea423 */
[----:B------:R-:W-:Y:S01]  /*0f50*/  IADD3 R34, P4, P5, R17, UR10, R34 ;  /* 0x0000000a11227c10 */ /* 0x000fe2000fd9e022 */
[----:B------:R-:W5:Y:S03]  /*0f60*/  LDG.E.U8 R37, desc[UR4][R28.64] ;  /* 0x000000041c257981 */ /* 0x000f66000c1e1100 */
[----:B------:R-:W-:Y:S01]  /*0f70*/  IADD3.X R35, PT, PT, R25, UR11, R35, P4, P5 ;  /* 0x0000000b19237c10 */ /* 0x000fe2000a7ea423 */
[----:B------:R-:W5:Y:S01]  /*0f80*/  LDG.E.U8 R32, desc[UR4][R32.64] ;  /* 0x0000000420207981 */ /* 0x000f62000c1e1100 */
[----:B0-----:R-:W-:Y:S01]  /*0f90*/  IADD3 R30, P4, P5, R8, UR10, R18 ;  /* 0x0000000a081e7c10 */ /* 0x001fe2000fd9e012 */
[----:B------:R-:W-:-:S02]  /*0fa0*/  FMUL R49, R48, R49 ;  /* 0x0000003130317220 */ /* 0x000fc40000400000 */
[----:B------:R0:W5:Y:S01]  /*0fb0*/  LDG.E.U8 R34, desc[UR4][R34.64] ;  /* 0x0000000422227981 */ /* 0x000162000c1e1100 */
[----:B------:R-:W-:-:S03]  /*0fc0*/  IADD3.X R31, PT, PT, R10, UR11, R42, P4, P5 ;  /* 0x0000000b0a1f7c10 */ /* 0x000fc6000a7ea42a */
[----:B------:R1:W5:Y:S04]  /*0fd0*/  LDG.E.U8 R33, desc[UR4][R26.64] ;  /* 0x000000041a217981 */ /* 0x000368000c1e1100 */
[----:B------:R1:W5:Y:S01]  /*0fe0*/  LDG.E.U8 R39, desc[UR4][R30.64] ;  /* 0x000000041e277981 */ /* 0x000362000c1e1100 */
[----:B------:R-:W-:-:S05]  /*0ff0*/  FADD R48, -RZ, R15 ;  /* 0x0000000fff307221 */ /* 0x000fca0000000100 */
[----:B------:R-:W-:Y:S01]  /*1000*/  FSETP.GTU.AND P6, PT, |R48|, 1, PT ;  /* 0x3f8000003000780b */ /* 0x000fe20003fcc200 */
[----:B------:R-:W-:-:S12]  /*1010*/  BSSY.RECONVERGENT B0, `(.L_x_1072) ;  /* 0x0000013000007945 */ /* 0x000fd80003800200 */
[----:B0-----:R-:W-:-:S04]  /*1020*/  @!P6 FMUL R35, |R48|, 1.5 ;  /* 0x3fc000003023e820 */ /* 0x001fc80000400200 */
[----:B------:R-:W-:Y:S01]  /*1030*/  @!P6 FMUL R35, |R48|, R35 ;  /* 0x000000233023e220 */ /* 0x000fe20000400200 */
[----:B--2---:R-:W-:-:S05]  /*1040*/  I2FP.F32.U32 R51, R51 ;  /* 0x0000003300337245 */ /* 0x004fca0000201000 */
[----:B------:R-:W-:Y:S01]  /*1050*/  FFMA R52, R49, R51, R52 ;  /* 0x0000003331347223 */ /* 0x000fe20000000034 */
        /* <DEDUP_REMOVED lines=10> */
[----:B------:R-:W-:-:S04]  /*1100*/  @!P6 FFMA R35, |R48|, R49, R35 ;  /* 0x000000313023e223 */ /* 0x000fc80000000223 */
[----:B------:R-:W-:Y:S01]  /*1110*/  @!P6 FFMA R48, |R48|, -4, R35 ;  /* 0xc08000003030e823 */ /* 0x000fe20000000223 */
[----:B------:R-:W-:-:S03]  /*1120*/  MOV R35, RZ ;  /* 0x000000ff00237202 */ /* 0x000fc60000000f00 */
[----:B------:R-:W-:-:S07]  /*1130*/  @!P6 FADD R35, R48, 2 ;  /* 0x400000003023e421 */ /* 0x000fce0000000000 */
.L_x_1073:
[----:B------:R-:W-:Y:S05]  /*1140*/  BSYNC.RECONVERGENT B0 ;  /* 0x0000000000007941 */ /* 0x000fea0003800200 */
.L_x_1072:
[----:B-----5:R-:W-:Y:S01]  /*1150*/  I2FP.F32.U32 R48, R33 ;  /* 0x0000002100307245 */ /* 0x020fe20000201000 */
[----:B------:R-:W-:Y:S01]  /*1160*/  FMUL R33, R14, R35 ;  /* 0x000000230e217220 */ /* 0x000fe20000400000 */
[----:B------:R-:W-:Y:S01]  /*1170*/  I2FP.F32.U32 R37, R37 ;  /* 0x0000002500257245 */ /* 0x000fe20000201000 */
[----:B------:R-:W-:Y:S01]  /*1180*/  BSSY.RECONVERGENT B0, `(.L_x_1074) ;  /* 0x0000025000007945 */ /* 0x000fe20003800200 */
[----:B------:R-:W-:Y:S01]  /*1190*/  I2FP.F32.U32 R39, R39 ;  /* 0x0000002700277245 */ /* 0x000fe20000201000 */
[----:B------:R-:W-:Y:S01]  /*11a0*/  FFMA R33, R33, R48, R52 ;  /* 0x0000003021217223 */ /* 0x000fe20000000034 */
[----:B------:R-:W-:Y:S01]  /*11b0*/  FADD R48, R11, 1 ;  /* 0x3f8000000b307421 */ /* 0x000fe20000000000 */
[----:B------:R-:W-:Y:S01]  /*11c0*/  FADD R11, R15, -1 ;  /* 0xbf8000000f0b7421 */ /* 0x000fe20000000000 */
[----:B------:R-:W-:-:S03]  /*11d0*/  I2FP.F32.U32 R46, R46 ;  /* 0x0000002e002e7245 */ /* 0x000fc60000201000 */
[----:B------:R-:W-:Y:S01]  /*11e0*/  FSEL R48, R48, R45, !P3 ;  /* 0x0000002d30307208 */ /* 0x000fe20005800000 */
[----:B------:R-:W-:Y:S01]  /*11f0*/  @!P3 FADD R45, R12, 1 ;  /* 0x3f8000000c2db421 */ /* 0x000fe20000000000 */
[----:B------:R-:W-:-:S03]  /*1200*/  FSETP.GTU.AND P3, PT, |R11|, 1, PT ;  /* 0x3f8000000b00780b */ /* 0x000fc60003f6c200 */
[----:B------:R-:W-:Y:S01]  /*1210*/  FMUL R12, R48, R35 ;  /* 0x00000023300c7220 */ /* 0x000fe20000400000 */
[----:B------:R-:W-:-:S03]  /*1220*/  FMUL R48, |R13|, 2.5 ;  /* 0x402000000d307820 */ /* 0x000fc60000400200 */
[----:B------:R-:W-:Y:S01]  /*1230*/  FFMA R33, R12, R37, R33 ;  /* 0x000000250c217223 */ /* 0x000fe20000000021 */
[C---:B------:R-:W-:Y:S01]  /*1240*/  FMUL R12, |R13|.reuse, 1.5 ;  /* 0x3fc000000d0c7820 */ /* 0x040fe20000400200 */
[----:B------:R-:W-:-:S03]  /*1250*/  FMUL R48, |R13|, R48 ;  /* 0x000000300d307220 */ /* 0x000fc60000400200 */
[----:B------:R-:W-:Y:S01]  /*1260*/  FMUL R12, |R13|, R12 ;  /* 0x0000000c0d0c7220 */ /* 0x000fe20000400200 */
[----:B------:R-:W-:-:S03]  /*1270*/  @!P3 FMUL R52, |R11|, -2.5 ;  /* 0xc02000000b34b820 */ /* 0x000fc60000400200 */
[----:B------:R-:W-:Y:S01]  /*1280*/  FFMA R37, |R13|, R12, -R48 ;  /* 0x0000000c0d257223 */ /* 0x000fe20000000a30 */
[C---:B------:R-:W-:Y:S01]  /*1290*/  @!P3 FMUL R12, |R11|.reuse, 1.5 ;  /* 0x3fc000000b0cb820 */ /* 0x040fe20000400200 */
[----:B------:R-:W-:Y:S01]  /*12a0*/  @!P3 FMUL R52, |R11|, R52 ;  /* 0x000000340b34b220 */ /* 0x000fe20000400200 */
[----:B------:R-:W-:Y:S01]  /*12b0*/  FSEL R48, R41, RZ, !P2 ;  /* 0x000000ff29307208 */ /* 0x000fe20005000000 */
[----:B------:R-:W-:Y:S01]  /*12c0*/  @!P1 FADD R48, R37, 1 ;  /* 0x3f80000025309421 */ /* 0x000fe20000000000 */
[----:B------:R-:W-:-:S03]  /*12d0*/  @!P3 FMUL R12, |R11|, R12 ;  /* 0x0000000c0b0cb220 */ /* 0x000fc60000400200 */
[-C--:B------:R-:W-:Y:S01]  /*12e0*/  FMUL R48, R48, R35.reuse ;  /* 0x0000002330307220 */ /* 0x080fe20000400000 */
[----:B------:R-:W-:Y:S01]  /*12f0*/  @!P3 FFMA R12, |R11|, R12, R52 ;  /* 0x0000000c0b0cb223 */ /* 0x000fe20000000234 */
[----:B------:R-:W-:-:S03]  /*1300*/  FMUL R52, R19, R35 ;  /* 0x0000002313347220 */ /* 0x000fc60000400000 */
[----:B------:R-:W-:Y:S01]  /*1310*/  @!P3 FADD R12, R12, 1 ;  /* 0x3f8000000c0cb421 */ /* 0x000fe20000000000 */
[----:B------:R-:W-:Y:S01]  /*1320*/  FFMA R33, R52, R39, R33 ;  /* 0x0000002734217223 */ /* 0x000fe20000000021 */
        /* <DEDUP_REMOVED lines=10> */
.L_x_1075:
[----:B------:R-:W-:Y:S05]  /*13d0*/  BSYNC.RECONVERGENT B0 ;  /* 0x0000000000007941 */ /* 0x000fea0003800200 */
.L_x_1074:
[----:B------:R-:W-:Y:S01]  /*13e0*/  FADD R11, R15, -2 ;  /* 0xc00000000f0b7421 */ /* 0x000fe20000000000 */
[----:B------:R-:W-:Y:S01]  /*13f0*/  FFMA R48, R48, R46, R33 ;  /* 0x0000002e30307223 */ /* 0x000fe20000000021 */
[----:B------:R-:W-:Y:S01]  /*1400*/  I2FP.F32.U32 R46, R47 ;  /* 0x0000002f002e7245 */ /* 0x000fe20000201000 */
[----:B------:R-:W-:Y:S01]  /*1410*/  FMUL R19, R14, R12 ;  /* 0x0000000c0e137220 */ /* 0x000fe20000400000 */
[----:B------:R-:W-:Y:S01]  /*1420*/  FMUL R52, |R13|, 1.5 ;  /* 0x3fc000000d347820 */ /* 0x000fe20000400200 */
[----:B------:R-:W-:Y:S01]  /*1430*/  FSETP.GTU.AND P3, PT, |R11|, 1, PT ;  /* 0x3f8000000b00780b */ /* 0x000fe20003f6c200 */
[----:B------:R-:W-:Y:S01]  /*1440*/  FMUL R33, |R13|, 2.5 ;  /* 0x402000000d217820 */ /* 0x000fe20000400200 */
[----:B------:R-:W-:Y:S01]  /*1450*/  FFMA R19, R19, R46, R48 ;  /* 0x0000002e13137223 */ /* 0x000fe20000000030 */
[C---:B------:R-:W-:Y:S01]  /*1460*/  FMUL R52, |R13|.reuse, R52 ;  /* 0x000000340d347220 */ /* 0x040fe20000400200 */
[----:B------:R-:W-:Y:S01]  /*1470*/  I2FP.F32.U32 R0, R0 ;  /* 0x0000000000007245 */ /* 0x000fe20000201000 */
[----:B------:R-:W-:Y:S01]  /*1480*/  FMUL R46, |R13|, R33 ;  /* 0x000000210d2e7220 */ /* 0x000fe20000400200 */
[----:B------:R-:W-:Y:S01]  /*1490*/  I2FP.F32.U32 R33, R2 ;  /* 0x0000000200217245 */ /* 0x000fe20000201000 */
[----:B------:R-:W-:Y:S01]  /*14a0*/  FMUL R2, R45, R12 ;  /* 0x0000000c2d027220 */ /* 0x000fe20000400000 */
[----:B------:R-:W-:Y:S01]  /*14b0*/  FSEL R41, R41, RZ, !P2 ;  /* 0x000000ff29297208 */ /* 0x000fe20005000000 */
[----:B------:R-:W-:Y:S01]  /*14c0*/  FFMA R52, |R13|, R52, -R46 ;  /* 0x000000340d347223 */ /* 0x000fe20000000a2e */
[----:B------:R-:W-:Y:S01]  /*14d0*/  FMUL R13, R16, R12 ;  /* 0x0000000c100d7220 */ /* 0x000fe20000400000 */
[----:B------:R-:W-:Y:S01]  /*14e0*/  FFMA R2, R2, R33, R19 ;  /* 0x0000002102027223 */ /* 0x000fe20000000013 */
[----:B------:R-:W-:Y:S01]  /*14f0*/  I2FP.F32.U32 R38, R38 ;  /* 0x0000002600267245 */ /* 0x000fe20000201000 */
[C---:B------:R-:W-:Y:S01]  /*1500*/  @!P3 FMUL R46, |R11|.reuse, 1.5 ;  /* 0x3fc000000b2eb820 */ /* 0x040fe20000400200 */
[----:B------:R-:W-:Y:S01]  /*1510*/  @!P3 FMUL R48, |R11|, -2.5 ;  /* 0xc02000000b30b820 */ /* 0x000fe20000400200 */
[----:B------:R-:W-:Y:S01]  /*1520*/  @!P1 FADD R41, R52, 1 ;  /* 0x3f80000034299421 */ /* 0x000fe20000000000 */
[----:B------:R-:W-:Y:S01]  /*1530*/  FFMA R0, R13, R0, R2 ;  /* 0x000000000d007223 */ /* 0x000fe20000000002 */
[C---:B------:R-:W-:Y:S01]  /*1540*/  @!P3 FMUL R46, |R11|.reuse, R46 ;  /* 0x0000002e0b2eb220 */ /* 0x040fe20000400200 */
[----:B------:R-:W-:Y:S01]  /*1550*/  @!P3 FMUL R48, |R11|, R48 ;  /* 0x000000300b30b220 */ /* 0x000fe20000400200 */
[----:B------:R-:W-:Y:S01]  /*1560*/  FMUL R13, R41, R12 ;  /* 0x0000000c290d7220 */ /* 0x000fe20000400000 */
[----:B------:R-:W-:Y:S02]  /*1570*/  BSSY.RECONVERGENT B0, `(.L_x_1076) ;  /* 0x000000f000007945 */ /* 0x000fe40003800200 */
[----:B------:R-:W-:Y:S01]  /*1580*/  @!P3 FFMA R46, |R11|, R46, R48 ;  /* 0x0000002e0b2eb223 */ /* 0x000fe20000000230 */
[----:B------:R-:W-:Y:S01]  /*1590*/  FFMA R33, R13, R38, R0 ;  /* 0x000000260d217223 */ /* 0x000fe20000000000 */
[----:B------:R-:W-:-:S02]  /*15a0*/  I2FP.F32.U32 R13, R36 ;  /* 0x00000024000d7245 */ /* 0x000fc40000201000 */
        /* <DEDUP_REMOVED lines=11> */
.L_x_1077:
[----:B------:R-:W-:Y:S05]  /*1660*/  BSYNC.RECONVERGENT B0 ;  /* 0x0000000000007941 */ /* 0x000fea0003800200 */
.L_x_1076:
[----:B------:R-:W-:Y:S01]  /*1670*/  FMUL R0, R14, R19 ;  /* 0x000000130e007220 */ /* 0x000fe20000400000 */
[----:B------:R-:W-:Y:S01]  /*1680*/  I2FP.F32.U32 R53, R53 ;  /* 0x0000003500357245 */ /* 0x000fe20000201000 */
[----:B------:R-:W0:Y:S01]  /*1690*/  LDCU.64 UR6, c[0x0][0x3a8] ;  /* 0x00007500ff0677ac */ /* 0x000e220008000a00 */
[----:B------:R-:W-:Y:S01]  /*16a0*/  I2FP.F32.U32 R32, R32 ;  /* 0x0000002000207245 */ /* 0x000fe20000201000 */
[----:B------:R-:W-:Y:S01]  /*16b0*/  FFMA R0, R0, R13, R33 ;  /* 0x0000000d00007223 */ /* 0x000fe20000000021 */
[----:B------:R-:W-:Y:S01]  /*16c0*/  FMUL R13, R45, R19 ;  /* 0x000000132d0d7220 */ /* 0x000fe20000400000 */
[----:B------:R-:W-:Y:S02]  /*16d0*/  I2FP.F32.U32 R34, R34 ;  /* 0x0000002200227245 */ /* 0x000fe40000201000 */
[----:B------:R-:W-:Y:S01]  /*16e0*/  LEA R43, R43, R43, 0x1 ;  /* 0x0000002b2b2b7211 */ /* 0x000fe200078e08ff */
[----:B------:R-:W-:Y:S01]  /*16f0*/  FFMA R0, R13, R53, R0 ;  /* 0x000000350d007223 */ /* 0x000fe20000000000 */
[-C--:B------:R-:W-:Y:S01]  /*1700*/  FMUL R13, R16, R19.reuse ;  /* 0x00000013100d7220 */ /* 0x080fe20000400000 */
[----:B------:R-:W-:Y:S01]  /*1710*/  FMUL R19, R41, R19 ;  /* 0x0000001329137220 */ /* 0x000fe20000400000 */
[----:B------:R-:W-:-:S02]  /*1720*/  SHF.R.S32.HI R2, RZ, 0x1f, R44 ;  /* 0x0000001fff027819 */ /* 0x000fc4000001142c */
[----:B------:R-:W-:Y:S01]  /*1730*/  FFMA R0, R13, R32, R0 ;  /* 0x000000200d007223 */ /* 0x000fe20000000000 */
[----:B------:R-:W-:Y:S02]  /*1740*/  VIADDMNMX R13, R3, 0xffffffff, R24, !PT ;  /* 0xffffffff030d7846 */ /* 0x000fe40007800118 */
[----:B------:R-:W-:Y:S01]  /*1750*/  ISETP.NE.AND P3, PT, R50, RZ, PT ;  /* 0x000000ff3200720c */ /* 0x000fe20003f65270 */
[----:B------:R-:W-:Y:S01]  /*1760*/  FFMA R0, R19, R34, R0 ;  /* 0x0000002213007223 */ /* 0x000fe20000000000 */
[----:B------:R-:W-:Y:S02]  /*1770*/  VIMNMX R12, PT, PT, R4, R13, PT ;  /* 0x0000000d040c7248 */ /* 0x000fe40003fe0100 */
[----:B0-----:R-:W-:Y:S02]  /*1780*/  IADD3 R34, P1, P2, R43, UR6, R44 ;  /* 0x000000062b227c10 */ /* 0x001fe4000fa3e02c */
[----:B------:R-:W-:Y:S01]  /*1790*/  FMNMX R0, R0, 255, PT ;  /* 0x437f000000007809 */ /* 0x000fe20003800000 */
[----:B------:R-:W-:Y:S01]  /*17a0*/  IMAD R12, R12, UR9, RZ ;  /* 0x000000090c0c7c24 */ /* 0x000fe2000f8e02ff */
[----:B------:R-:W-:-:S02]  /*17b0*/  SHF.R.S32.HI R43, RZ, 0x1f, R43 ;  /* 0x0000001fff2b7819 */ /* 0x000fc4000001142b */
[----:B------:R-:W-:Y:S02]  /*17c0*/  FMNMX R0, RZ, R0, !PT ;  /* 0x00000000ff007209 */ /* 0x000fe40007800000 */
[----:B------:R-:W-:Y:S02]  /*17d0*/  SHF.R.S32.HI R13, RZ, 0x1f, R12 ;  /* 0x0000001fff0d7819 */ /* 0x000fe4000001140c */
[----:B------:R-:W-:Y:S01]  /*17e0*/  IADD3.X R35, PT, PT, R43, UR7, R2, P1, P2 ;  /* 0x000000072b237c10 */ /* 0x000fe20008fe4402 */
[----:B------:R-:W-:Y:S01]  /*17f0*/  FADD R0, R0, 0.5 ;  /* 0x3f00000000007421 */ /* 0x000fe20000000000 */
[----:B------:R-:W-:Y:S02]  /*1800*/  IADD3 R32, PT, PT, R8, UR10, R12 ;  /* 0x0000000a08207c10 */ /* 0x000fe4000fffe00c */
[----:B------:R-:W-:Y:S01]  /*1810*/  IADD3.X R33, PT, PT, R10, UR11, R13, P3, P0 ;  /* 0x0000000b0a217c10 */ /* 0x000fe20009fe040d */
[----:B------:R-:W0:Y:S02]  /*1820*/  F2I.U32.TRUNC.NTZ R37, R0 ;  /* 0x0000000000257305 */ /* 0x000e24000020f000 */
[----:B0-----:R0:W-:Y:S04]  /*1830*/  STG.E.U8 desc[UR4][R34.64], R37 ;  /* 0x0000002522007986 */ /* 0x0011e8000c101104 */
[----:B------:R0:W5:Y:S04]  /*1840*/  LDG.E.U8 R2, desc[UR4][R22.64+0x1] ;  /* 0x0000010416027981 */ /* 0x000168000c1e1100 */
[----:B------:R0:W5:Y:S04]  /*1850*/  LDG.E.U8 R19, desc[UR4][R20.64+0x1] ;  /* 0x0000010414137981 */ /* 0x000168000c1e1100 */
[----:B------:R0:W5:Y:S01]  /*1860*/  LDG.E.U8 R36, desc[UR4][R32.64+0x1] ;  /* 0x0000010420247981 */ /* 0x000162000c1e1100 */
[----:B------:R-:W-:Y:S01]  /*1870*/  FSETP.GTU.AND P0, PT, |R40|, 1, PT ;  /* 0x3f8000002800780b */ /* 0x000fe20003f0c200 */
[----:B------:R-:W-:-:S12]  /*1880*/  BSSY.RECONVERGENT B0, `(.L_x_1078) ;  /* 0x0000011000007945 */ /* 0x000fd80003800200 */
[C---:B------:R-:W-:Y:S01]  /*1890*/  @!P0 FMUL R39, |R40|.reuse, 1.5 ;  /* 0x3fc0000028278820 */ /* 0x040fe20000400200 */
[----:B------:R-:W-:-:S03]  /*18a0*/  @!P0 FMUL R43, |R40|, -2.5 ;  /* 0xc0200000282b8820 */ /* 0x000fc60000400200 */
[-C--:B------:R-:W-:Y:S01]  /*18b0*/  @!P0 FMUL R39, R39, |R40|.reuse ;  /* 0x4000002827278220 */ /* 0x080fe20000400000 */
[----:B------:R-:W-:-:S04]  /*18c0*/  @!P0 FMUL R0, R43, |R40| ;  /* 0x400000282b008220 */ /* 0x000fc80000400000 */
[----:B------:R-:W-:-:S04]  /*18d0*/  @!P0 FFMA R0, R39, |R40|, R0 ;  /* 0x4000002827008223 */ /* 0x000fc80000000000 */
[----:B------:R-:W-:Y:S01]  /*18e0*/  @!P0 FADD R38, R0, 1 ;  /* 0x3f80000000268421 */ /* 0x000fe20000000000 */
[----:B0-----:R-:W-:Y:S06]  /*18f0*/  @!P0 BRA `(.L_x_1079) ;  /* 0x0000000000248947 */ /* 0x001fec0003800000 */
        /* <DEDUP_REMOVED lines=9> */
.L_x_1079:
[----:B------:R-:W-:Y:S05]  /*1990*/  BSYNC.RECONVERGENT B0 ;  /* 0x0000000000007941 */ /* 0x000fea0003800200 */
.L_x_1078:
[----:B------:R-:W-:Y:S01]  /*19a0*/  FADD R0, -RZ, R15 ;  /* 0x0000000fff007221 */ /* 0x000fe20000000100 */
[----:B------:R-:W-:Y:S01]  /*19b0*/  IADD3 R49, PT, PT, R3, 0x1, RZ ;  /* 0x0000000103317810 */ /* 0x000fe20007ffe0ff */
[----:B------:R-:W-:Y:S01]  /*19c0*/  FMUL R39, R16, R38 ;  /* 0x0000002610277220 */ /* 0x000fe20000400000 */
[----:B-----5:R-:W-:Y:S01]  /*19d0*/  I2FP.F32.U32 R31, R2 ;  /* 0x00000002001f7245 */ /* 0x020fe20000201000 */
[----:B------:R-:W-:Y:S01]  /*19e0*/  FMUL R2, R14, R38 ;  /* 0x000000260e027220 */ /* 0x000fe20000400000 */
[----:B------:R-:W-:Y:S01]  /*19f0*/  FSETP.GTU.AND P0, PT, |R0|, 1, PT ;  /* 0x3f8000000000780b */ /* 0x000fe20003f0c200 */
[----:B------:R0:W5:Y:S01]  /*1a00*/  LDG.E.U8 R47, desc[UR4][R28.64+0x1] ;  /* 0x000001041c2f7981 */ /* 0x000162000c1e1100 */
[----:B------:R-:W-:Y:S01]  /*1a10*/  VIMNMX R37, PT, PT, R49, R24, !PT ;  /* 0x0000001831257248 */ /* 0x000fe20007fe0100 */
[----:B------:R-:W-:Y:S01]  /*1a20*/  FFMA R2, R2, R31, RZ ;  /* 0x0000001f02027223 */ /* 0x000fe200000000ff */
[----:B------:R-:W-:Y:S01]  /*1a30*/  I2FP.F32.U32 R31, R19 ;  /* 0x00000013001f7245 */ /* 0x000fe20000201000 */
[----:B------:R-:W-:Y:S01]  /*1a40*/  FMUL R19, R45, R38 ;  /* 0x000000262d137220 */ /* 0x000fe20000400000 */
[----:B------:R-:W-:-:S02]  /*1a50*/  VIMNMX R37, PT, PT, R4, R37, PT ;  /* 0x0000002504257248 */ /* 0x000fc40003fe0100 */
[----:B------:R-:W-:Y:S01]  /*1a60*/  IADD3 R12, P3, P6, R17, UR10, R12 ;  /* 0x0000000a110c7c10 */ /* 0x000fe2000fe7e00c */
[----:B------:R-:W-:Y:S01]  /*1a70*/  FFMA R2, R19, R31, R2 ;  /* 0x0000001f13027223 */ /* 0x000fe20000000002 */
[----:B------:R-:W-:Y:S01]  /*1a80*/  I2FP.F32.U32 R36, R36 ;  /* 0x0000002400247245 */ /* 0x000fe20000201000 */
[----:B------:R-:W-:Y:S01]  /*1a90*/  IMAD R43, R37, UR9, RZ ;  /* 0x00000009252b7c24 */ /* 0x000fe2000f8e02ff */
[----:B------:R-:W-:Y:S01]  /*1aa0*/  IADD3.X R13, PT, PT, R25, UR11, R13, P3, P6 ;  /* 0x0000000b190d7c10 */ /* 0x000fe20009fec40d */
[C---:B------:R-:W-:Y:S01]  /*1ab0*/  @!P0 FMUL R19, |R0|.reuse, 1.5 ;  /* 0x3fc0000000138820 */ /* 0x040fe20000400200 */
[C---:B------:R-:W-:Y:S01]  /*1ac0*/  @!P0 FMUL R31, |R0|.reuse, -2.5 ;  /* 0xc0200000001f8820 */ /* 0x040fe20000400200 */
[----:B------:R-:W-:Y:S01]  /*1ad0*/  FFMA R39, R39, R36, R2 ;  /* 0x0000002427277223 */ /* 0x000fe20000000002 */
[----:B------:R-:W-:Y:S01]  /*1ae0*/  IADD3 R18, P1, P2, R17, UR10, R18 ;  /* 0x0000000a11127c10 */ /* 0x000fe2000fa3e012 */
[C---:B------:R-:W-:Y:S01]  /*1af0*/  @!P0 FMUL R19, |R0|.reuse, R19 ;  /* 0x0000001300138220 */ /* 0x040fe20000400200 */
[C---:B------:R-:W-:Y:S01]  /*1b00*/  @!P0 FMUL R31, |R0|.reuse, R31 ;  /* 0x0000001f001f8220 */ /* 0x040fe20000400200 */
[--C-:B------:R-:W-:Y:S01]  /*1b10*/  SHF.R.S32.HI R2, RZ, 0x1f, R43.reuse ;  /* 0x0000001fff027819 */ /* 0x100fe2000001142b */
[----:B------:R-:W2:Y:S01]  /*1b20*/  LDG.E.U8 R46, desc[UR4][R12.64+0x1] ;  /* 0x000001040c2e7981 */ /* 0x000ea2000c1e1100 */
[----:B------:R-:W-:Y:S01]  /*1b30*/  IADD3 R36, P3, P6, R5, UR10, R43 ;  /* 0x0000000a05247c10 */ /* 0x000fe2000fe7e02b */
[----:B------:R-:W-:Y:S01]  /*1b40*/  @!P0 FFMA R44, |R0|, R19, R31 ;  /* 0x00000013002c8223 */ /* 0x000fe2000000021f */
[----:B------:R-:W-:-:S02]  /*1b50*/  IADD3.X R31, PT, PT, R10, UR11, R42, P4, P5 ;  /* 0x0000000b0a1f7c10 */ /* 0x000fc4000a7ea42a */
[----:B------:R-:W-:Y:S02]  /*1b60*/  IADD3.X R37, PT, PT, R7, UR11, R2, P3, P6 ;  /* 0x0000000b07257c10 */ /* 0x000fe40009fec402 */
[----:B------:R-:W-:Y:S01]  /*1b70*/  IADD3.X R19, PT, PT, R25, UR11, R42, P1, P2 ;  /* 0x0000000b19137c10 */ /* 0x000fe20008fe442a */
[----:B------:R0:W5:Y:S04]  /*1b80*/  LDG.E.U8 R48, desc[UR4][R30.64+0x1] ;  /* 0x000001041e307981 */ /* 0x000168000c1e1100 */
[----:B------:R0:W5:Y:S04]  /*1b90*/  LDG.E.U8 R36, desc[UR4][R36.64+0x1] ;  /* 0x0000010424247981 */ /* 0x000168000c1e1100 */
[----:B------:R0:W5:Y:S04]  /*1ba0*/  LDG.E.U8 R42, desc[UR4][R26.64+0x1] ;  /* 0x000001041a2a7981 */ /* 0x000168000c1e1100 */
[----:B------:R0:W5:Y:S01]  /*1bb0*/  LDG.E.U8 R50, desc[UR4][R18.64+0x1] ;  /* 0x0000010412327981 */ /* 0x000162000c1e1100 */
[----:B------:R-:W-:Y:S01]  /*1bc0*/  FMUL R38, R41, R38 ;  /* 0x0000002629267220 */ /* 0x000fe20000400000 */
[----:B------:R-:W-:Y:S01]  /*1bd0*/  BSSY.RECONVERGENT B0, `(.L_x_1080) ;  /* 0x000000f000007945 */ /* 0x000fe20003800200 */
[----:B------:R-:W-:Y:S01]  /*1be0*/  FADD R15, R15, -1 ;  /* 0xbf8000000f0f7421 */ /* 0x000fe20000000000 */
[----:B------:R-:W-:Y:S01]  /*1bf0*/  @!P0 FADD R44, R44, 1 ;  /* 0x3f8000002c2c8421 */ /* 0x000fe20000000000 */
[----:B--2---:R-:W-:-:S05]  /*1c00*/  I2FP.F32.U32 R46, R46 ;  /* 0x0000002e002e7245 */ /* 0x004fca0000201000 */
[----:B------:R-:W-:Y:S01]  /*1c10*/  FFMA R39, R38, R46, R39 ;  /* 0x0000002e26277223 */ /* 0x000fe20000000027 */
        /* <DEDUP_REMOVED lines=10> */
.L_x_1081:
[----:B------:R-:W-:Y:S05]  /*1cc0*/  BSYNC.RECONVERGENT B0 ;  /* 0x0000000000007941 */ /* 0x000fea0003800200 */
.L_x_1080:
[----:B-----5:R-:W-:Y:S01]  /*1cd0*/  I2FP.F32.U32 R42, R42 ;  /* 0x0000002a002a7245 */ /* 0x020fe20000201000 */
[-C--:B------:R-:W-:Y:S01]  /*1ce0*/  FMUL R38, R14, R44.reuse ;  /* 0x0000002c0e267220 */ /* 0x080fe20000400000 */
[----:B------:R-:W-:Y:S01]  /*1cf0*/  FSETP.GTU.AND P0, PT, |R15|, 1, PT ;  /* 0x3f8000000f00780b */ /* 0x000fe20003f0c200 */
[----:B------:R-:W-:Y:S01]  /*1d00*/  FMUL R37, R45, R44 ;  /* 0x0000002c2d257220 */ /* 0x000fe20000400000 */
[----:B------:R-:W-:Y:S01]  /*1d10*/  I2FP.F32.U32 R47, R47 ;  /* 0x0000002f002f7245 */ /* 0x000fe20000201000 */
[----:B------:R-:W-:Y:S01]  /*1d20*/  FFMA R38, R38, R42, R39 ;  /* 0x0000002a26267223 */ /* 0x000fe20000000027 */
[----:B------:R-:W-:Y:S01]  /*1d30*/  I2FP.F32.U32 R48, R48 ;  /* 0x0000003000307245 */ /* 0x000fe20000201000 */
[----:B------:R-:W-:Y:S01]  /*1d40*/  BSSY.RECONVERGENT B0, `(.L_x_1082) ;  /* 0x0000018000007945 */ /* 0x000fe20003800200 */
[----:B------:R-:W-:Y:S01]  /*1d50*/  I2FP.F32.U32 R50, R50 ;  /* 0x0000003200327245 */ /* 0x000fe20000201000 */
[----:B------:R-:W-:Y:S01]  /*1d60*/  FFMA R37, R37, R47, R38 ;  /* 0x0000002f25257223 */ /* 0x000fe20000000026 */
[----:B------:R-:W-:Y:S01]  /*1d70*/  FMUL R38, R16, R44 ;  /* 0x0000002c10267220 */ /* 0x000fe20000400000 */
[----:B------:R-:W-:-:S03]  /*1d80*/  IADD3 R51, PT, PT, R3, 0x2, RZ ;  /* 0x0000000203337810 */ /* 0x000fc60007ffe0ff */
[----:B------:R-:W-:Y:S01]  /*1d90*/  FFMA R48, R38, R48, R37 ;  /* 0x0000003026307223 */ /* 0x000fe20000000025 */
[C---:B------:R-:W-:Y:S01]  /*1da0*/  @!P0 FMUL R38, |R15|.reuse, 1.5 ;  /* 0x3fc000000f268820 */ /* 0x040fe20000400200 */
[----:B------:R-:W-:Y:S01]  /*1db0*/  @!P0 FMUL R42, |R15|, -2.5 ;  /* 0xc02000000f2a8820 */ /* 0x000fe20000400200 */
[----:B------:R-:W-:Y:S02]  /*1dc0*/  FMUL R37, R41, R44 ;  /* 0x0000002c29257220 */ /* 0x000fe40000400000 */
[C---:B------:R-:W-:Y:S01]  /*1dd0*/  @!P0 FMUL R38, |R15|.reuse, R38 ;  /* 0x000000260f268220 */ /* 0x040fe20000400200 */
[----:B------:R-:W-:Y:S01]  /*1de0*/  @!P0 FMUL R42, |R15|, R42 ;  /* 0x0000002a0f2a8220 */ /* 0x000fe20000400200 */
[----:B------:R-:W-:-:S03]  /*1df0*/  FFMA R48, R37, R50, R48 ;  /* 0x0000003225307223 */ /* 0x000fc60000000030 */
[----:B------:R-:W-:-:S04]  /*1e00*/  @!P0 FFMA R38, |R15|, R38, R42 ;  /* 0x000000260f268223 */ /* 0x000fc8000000022a */
[----:B------:R-:W-:Y:S01]  /*1e10*/  @!P0 FADD R44, R38, 1 ;  /* 0x3f800000262c8421 */ /* 0x000fe20000000000 */
[----:B------:R-:W-:Y:S06]  /*1e20*/  @!P0 BRA `(.L_x_1083) ;  /* 0x0000000000248947 */ /* 0x000fec0003800000 */
        /* <DEDUP_REMOVED lines=9> */
.L_x_1083:
[----:B------:R-:W-:Y:S05]  /*1ec0*/  BSYNC.RECONVERGENT B0 ;  /* 0x0000000000007941 */ /* 0x000fea0003800200 */
.L_x_1082:
[--C-:B------:R-:W-:Y:S01]  /*1ed0*/  IADD3 R46, P0, P1, R6, UR10, R43.reuse ;  /* 0x0000000a062e7c10 */ /* 0x100fe2000f91e02b */
[----:B------:R-:W-:Y:S01]  /*1ee0*/  FMUL R3, R14, R44 ;  /* 0x0000002c0e037220 */ /* 0x000fe20000400000 */
[----:B------:R-:W-:Y:S02]  /*1ef0*/  I2FP.F32.U32 R36, R36 ;  /* 0x0000002400247245 */ /* 0x000fe40000201000 */
[----:B------:R-:W-:Y:S02]  /*1f00*/  IADD3.X R47, PT, PT, R9, UR11, R2, P0, P1 ;  /* 0x0000000b092f7c10 */ /* 0x000fe400087e2402 */
[----:B------:R-:W-:Y:S01]  /*1f10*/  IADD3 R52, P2, P3, R8, UR10, R43 ;  /* 0x0000000a08347c10 */ /* 0x000fe2000fb5e02b */
[----:B------:R-:W-:Y:S01]  /*1f20*/  FFMA R48, R3, R36, R48 ;  /* 0x0000002403307223 */ /* 0x000fe20000000030 */
[----:B------:R-:W-:Y:S01]  /*1f30*/  VIMNMX R37, PT, PT, R51, R24, !PT ;  /* 0x0000001833257248 */ /* 0x000fe20007fe0100 */
[----:B------:R0:W2:Y:S01]  /*1f40*/  LDG.E.U8 R50, desc[UR4][R46.64+0x1] ;  /* 0x000001042e327981 */ /* 0x0000a2000c1e1100 */
[----:B------:R-:W-:-:S02]  /*1f50*/  IADD3.X R53, PT, PT, R10, UR11, R2, P2, P3 ;  /* 0x0000000b0a357c10 */ /* 0x000fc400097e6402 */
[----:B------:R-:W-:-:S03]  /*1f60*/  VIMNMX R36, PT, PT, R4, R37, PT ;  /* 0x0000002504247248 */ /* 0x000fc60003fe0100 */
[----:B------:R-:W3:Y:S01]  /*1f70*/  LDG.E.U8 R52, desc[UR4][R52.64+0x1] ;  /* 0x0000010434347981 */ /* 0x000ee2000c1e1100 */
[----:B------:R-:W-:Y:S01]  /*1f80*/  IADD3 R42, P0, P1, R17, UR10, R43 ;  /* 0x0000000a112a7c10 */ /* 0x000fe2000f91e02b */
[----:B------:R-:W-:-:S03]  /*1f90*/  IMAD R36, R36, UR9, RZ ;  /* 0x0000000924247c24 */ /* 0x000fc6000f8e02ff */
[----:B------:R-:W-:Y:S02]  /*1fa0*/  IADD3.X R43, PT, PT, R25, UR11, R2, P0, P1 ;  /* 0x0000000b192b7c10 */ /* 0x000fe400087e2402 */
[--C-:B------:R-:W-:Y:S02]  /*1fb0*/  SHF.R.S32.HI R37, RZ, 0x1f, R36.reuse ;  /* 0x0000001fff257819 */ /* 0x100fe40000011424 */
[--C-:B0-----:R-:W-:Y:S01]  /*1fc0*/  IADD3 R46, P0, P1, R6, UR10, R36.reuse ;  /* 0x0000000a062e7c10 */ /* 0x101fe2000f91e024 */
[----:B------:R-:W4:Y:S01]  /*1fd0*/  LDG.E.U8 R42, desc[UR4][R42.64+0x1] ;  /* 0x000001042a2a7981 */ /* 0x000f22000c1e1100 */
[----:B------:R-:W-:Y:S02]  /*1fe0*/  IADD3 R38, P2, P3, R5, UR10, R36 ;  /* 0x0000000a05267c10 */ /* 0x000fe4000fb5e024 */
[--C-:B------:R-:W-:Y:S02]  /*1ff0*/  IADD3.X R47, PT, PT, R9, UR11, R37.reuse, P0, P1 ;  /* 0x0000000b092f7c10 */ /* 0x100fe400087e2425 */
[----:B------:R-:W-:-:S02]  /*2000*/  IADD3.X R39, PT, PT, R7, UR11, R37, P2, P3 ;  /* 0x0000000b07277c10 */ /* 0x000fc400097e6425 */
[--C-:B------:R-:W-:Y:S01]  /*2010*/  IADD3 R2, P0, P1, R8, UR10, R36.reuse ;  /* 0x0000000a08027c10 */ /* 0x100fe2000f91e024 */
[----:B------:R-:W5:Y:S01]  /*2020*/  LDG.E.U8 R46, desc[UR4][R46.64+0x1] ;  /* 0x000001042e2e7981 */ /* 0x000f62000c1e1100 */
[----:B------:R-:W-:Y:S02]  /*2030*/  IADD3 R36, P2, P3, R17, UR10, R36 ;  /* 0x0000000a11247c10 */ /* 0x000fe4000fb5e024 */
[--C-:B------:R-:W-:Y:S01]  /*2040*/  IADD3.X R3, PT, PT, R10, UR11, R37.reuse, P0, P1 ;  /* 0x0000000b0a037c10 */ /* 0x100fe200087e2425 */
[----:B------:R0:W5:Y:S01]  /*2050*/  LDG.E.U8 R38, desc[UR4][R38.64+0x1] ;  /* 0x0000010426267981 */ /* 0x000162000c1e1100 */
[----:B------:R-:W-:Y:S02]  /*2060*/  IADD3.X R37, PT, PT, R25, UR11, R37, P2, P3 ;  /* 0x0000000b19257c10 */ /* 0x000fe400097e6425 */
[----:B------:R-:W-:Y:S01]  /*2070*/  FSETP.GTU.AND P0, PT, |R11|, 1, PT ;  /* 0x3f8000000b00780b */ /* 0x000fe20003f0c200 */
[----:B------:R-:W-:Y:S01]  /*2080*/  BSSY.RECONVERGENT B0, `(.L_x_1084) ;  /* 0x000001c000007945 */ /* 0x000fe20003800200 */
[----:B------:R1:W5:Y:S04]  /*2090*/  LDG.E.U8 R2, desc[UR4][R2.64+0x1] ;  /* 0x0000010402027981 */ /* 0x000368000c1e1100 */
[----:B------:R1:W5:Y:S01]  /*20a0*/  LDG.E.U8 R36, desc[UR4][R36.64+0x1] ;  /* 0x0000010424247981 */ /* 0x000362000c1e1100 */
[----:B0-----:R-:W-:Y:S01]  /*20b0*/  FMUL R39, R45, R44 ;  /* 0x0000002c2d277220 */ /* 0x001fe20000400000 */
[----:B--2---:R-:W-:-:S05]  /*20c0*/  I2FP.F32.U32 R50, R50 ;  /* 0x0000003200327245 */ /* 0x004fca0000201000 */
[----:B------:R-:W-:Y:S01]  /*20d0*/  FFMA R39, R39, R50, R48 ;  /* 0x0000003227277223 */ /* 0x000fe20000000030 */
[----:B---3--:R-:W-:Y:S01]  /*20e0*/  I2FP.F32.U32 R52, R52 ;  /* 0x0000003400347245 */ /* 0x008fe20000201000 */
[----:B------:R-:W-:Y:S01]  /*20f0*/  FMUL R48, R16, R44 ;  /* 0x0000002c10307220 */ /* 0x000fe20000400000 */
[----:B------:R-:W-:-:S03]  /*2100*/  @!P0 FMUL R50, |R11|, -2.5 ;  /* 0xc02000000b328820 */ /* 0x000fc60000400200 */
[----:B------:R-:W-:Y:S01]  /*2110*/  FFMA R39, R48, R52, R39 ;  /* 0x0000003430277223 */ /* 0x000fe20000000027 */
[C---:B------:R-:W-:Y:S01]  /*2120*/  @!P0 FMUL R48, |R11|.reuse, 1.5 ;  /* 0x3fc000000b308820 */ /* 0x040fe20000400200 */
[----:B------:R-:W-:-:S03]  /*2130*/  @!P0 FMUL R50, |R11|, R50 ;  /* 0x000000320b328220 */ /* 0x000fc60000400200 */
[----:B------:R-:W-:Y:S01]  /*2140*/  @!P0 FMUL R48, |R11|, R48 ;  /* 0x000000300b308220 */ /* 0x000fe20000400200 */
[----:B----4-:R-:W-:Y:S01]  /*2150*/  I2FP.F32.U32 R42, R42 ;  /* 0x0000002a002a7245 */ /* 0x010fe20000201000 */
[----:B------:R-:W-:Y:S02]  /*2160*/  FMUL R44, R41, R44 ;  /* 0x0000002c292c7220 */ /* 0x000fe40000400000 */
[----:B------:R-:W-:Y:S02]  /*2170*/  @!P0 FFMA R48, |R11|, R48, R50 ;  /* 0x000000300b308223 */ /* 0x000fe40000000232 */
[----:B------:R-:W-:Y:S02]  /*2180*/  FFMA R44, R44, R42, R39 ;  /* 0x0000002a2c2c7223 */ /* 0x000fe40000000027 */
[----:B-1----:R-:W-:Y:S01]  /*2190*/  @!P0 FADD R3, R48, 1 ;  /* 0x3f80000030038421 */ /* 0x002fe20000000000 */
        /* <DEDUP_REMOVED lines=10> */
.L_x_1085:
[----:B------:R-:W-:Y:S05]  /*2240*/  BSYNC.RECONVERGENT B0 ;  /* 0x0000000000007941 */ /* 0x000fea0003800200 */
.L_x_1084:
[----:B-----5:R-:W-:Y:S01]  /*2250*/  I2FP.F32.U32 R38, R38 ;  /* 0x0000002600267245 */ /* 0x020fe20000201000 */
[-C--:B------:R-:W-:Y:S01]  /*2260*/  FMUL R37, R14, R3.reuse ;  /* 0x000000030e257220 */ /* 0x080fe20000400000 */
[----:B------:R-:W-:Y:S02]  /*2270*/  I2FP.F32.U32 R46, R46 ;  /* 0x0000002e002e7245 */ /* 0x000fe40000201000 */
[----:B------:R-:W-:Y:S01]  /*2280*/  I2FP.F32.U32 R39, R2 ;  /* 0x0000000200277245 */ /* 0x000fe20000201000 */
[----:B------:R-:W-:Y:S01]  /*2290*/  FFMA R37, R37, R38, R44 ;  /* 0x0000002625257223 */ /* 0x000fe2000000002c */
[-C--:B------:R-:W-:Y:S01]  /*22a0*/  FMUL R38, R45, R3.reuse ;  /* 0x000000032d267220 */ /* 0x080fe20000400000 */
[-C--:B------:R-:W-:Y:S01]  /*22b0*/  FMUL R2, R16, R3.reuse ;  /* 0x0000000310027220 */ /* 0x080fe20000400000 */
[----:B------:R-:W-:Y:S01]  /*22c0*/  I2FP.F32.U32 R36, R36 ;  /* 0x0000002400247245 */ /* 0x000fe20000201000 */
[----:B------:R-:W-:Y:S01]  /*22d0*/  FMUL R3, R41, R3 ;  /* 0x0000000329037220 */ /* 0x000fe20000400000 */
[----:B------:R-:W-:Y:S01]  /*22e0*/  FFMA R37, R38, R46, R37 ;  /* 0x0000002e26257223 */ /* 0x000fe20000000025 */
[----:B------:R-:W-:-:S02]  /*22f0*/  VIMNMX R49, PT, PT, R49, R24, !PT ;  /* 0x0000001831317248 */ /* 0x000fc40007fe0100 */
[----:B------:R-:W-:Y:S01]  /*2300*/  VIMNMX R51, PT, PT, R51, R24, !PT ;  /* 0x0000001833337248 */ /* 0x000fe20007fe0100 */
[----:B------:R-:W-:Y:S01]  /*2310*/  FFMA R2, R2, R39, R37 ;  /* 0x0000002702027223 */ /* 0x000fe20000000025 */
[C---:B------:R-:W-:Y:S02]  /*2320*/  VIMNMX R49, PT, PT, R4.reuse, R49, PT ;  /* 0x0000003104317248 */ /* 0x040fe40003fe0100 */
[----:B------:R-:W-:Y:S01]  /*2330*/  VIMNMX R24, PT, PT, R4, R51, PT ;  /* 0x0000003304187248 */ /* 0x000fe20003fe0100 */
[----:B------:R-:W-:Y:S02]  /*2340*/  FFMA R2, R3, R36, R2 ;  /* 0x0000002403027223 */ /* 0x000fe40000000002 */
[----:B------:R-:W-:Y:S02]  /*2350*/  IMAD R49, R49, UR9, RZ ;  /* 0x0000000931317c24 */ /* 0x000fe4000f8e02ff */
[----:B------:R-:W-:Y:S01]  /*2360*/  IMAD R24, R24, UR9, RZ ;  /* 0x0000000918187c24 */ /* 0x000fe2000f8e02ff */
[----:B------:R-:W-:-:S02]  /*2370*/  FMNMX R2, R2, 255, PT ;  /* 0x437f000002027809 */ /* 0x000fc40003800000 */
[--C-:B------:R-:W-:Y:S02]  /*2380*/  SHF.R.S32.HI R44, RZ, 0x1f, R49.reuse ;  /* 0x0000001fff2c7819 */ /* 0x100fe40000011431 */
[----:B------:R-:W-:Y:S02]  /*2390*/  FMNMX R2, RZ, R2, !PT ;  /* 0x00000002ff027209 */ /* 0x000fe40007800000 */
[--C-:B------:R-:W-:Y:S02]  /*23a0*/  IADD3 R38, P2, P3, R5, UR10, R49.reuse ;  /* 0x0000000a05267c10 */ /* 0x100fe4000fb5e031 */
[--C-:B------:R-:W-:Y:S01]  /*23b0*/  IADD3 R36, P0, P1, R6, UR10, R49.reuse ;  /* 0x0000000a06247c10 */ /* 0x100fe2000f91e031 */
[----:B------:R-:W-:Y:S01]  /*23c0*/  FADD R47, R2, 0.5 ;  /* 0x3f000000022f7421 */ /* 0x000fe20000000000 */
[----:B------:R-:W-:Y:S02]  /*23d0*/  IADD3.X R39, PT, PT, R7, UR11, R44, P2, P3 ;  /* 0x0000000b07277c10 */ /* 0x000fe400097e642c */
[----:B------:R-:W-:-:S02]  /*23e0*/  IADD3 R4, P4, P5, R8, UR10, R49 ;  /* 0x0000000a08047c10 */ /* 0x000fc4000fd9e031 */
[----:B------:R-:W-:Y:S01]  /*23f0*/  IADD3 R2, P2, P3, R17, UR10, R49 ;  /* 0x0000000a11027c10 */ /* 0x000fe2000fb5e031 */
[----:B------:R-:W0:Y:S01]  /*2400*/  F2I.U32.TRUNC.NTZ R47, R47 ;  /* 0x0000002f002f7305 */ /* 0x000e22000020f000 */
[----:B------:R-:W-:Y:S02]  /*2410*/  IADD3.X R37, PT, PT, R9, UR11, R44, P0, P1 ;  /* 0x0000000b09257c10 */ /* 0x000fe400087e242c */
[--C-:B------:R-:W-:Y:S02]  /*2420*/  IADD3 R42, P1, P0, R5, UR10, R24.reuse ;  /* 0x0000000a052a7c10 */ /* 0x100fe4000f83e018 */
[----:B------:R-:W-:Y:S02]  /*2430*/  SHF.R.S32.HI R46, RZ, 0x1f, R24 ;  /* 0x0000001fff2e7819 */ /* 0x000fe40000011418 */
[--C-:B------:R-:W-:Y:S02]  /*2440*/  IADD3.X R5, PT, PT, R10, UR11, R44.reuse, P4, P5 ;  /* 0x0000000b0a057c10 */ /* 0x100fe4000a7ea42c */
[----:B------:R-:W-:-:S02]  /*2450*/  IADD3.X R3, PT, PT, R25, UR11, R44, P2, P3 ;  /* 0x0000000b19037c10 */ /* 0x000fc400097e642c */
[--C-:B------:R-:W-:Y:S02]  /*2460*/  IADD3 R6, P5, P4, R6, UR10, R24.reuse ;  /* 0x0000000a06067c10 */ /* 0x100fe4000fcbe018 */
[----:B------:R-:W-:Y:S02]  /*2470*/  IADD3 R8, P2, P3, R8, UR10, R24 ;  /* 0x0000000a08087c10 */ /* 0x000fe4000fb5e018 */
[----:B------:R-:W-:Y:S01]  /*2480*/  IADD3.X R43, PT, PT, R7, UR11, R46, P1, P0 ;  /* 0x0000000b072b7c10 */ /* 0x000fe20008fe042e */
[----:B0-----:R0:W-:Y:S01]  /*2490*/  STG.E.U8 desc[UR4][R34.64+0x1], R47 ;  /* 0x0000012f22007986 */ /* 0x0011e2000c101104 */
[----:B------:R-:W-:Y:S02]  /*24a0*/  IADD3 R24, P0, P1, R17, UR10, R24 ;  /* 0x0000000a11187c10 */ /* 0x000fe4000f91e018 */
[--C-:B------:R-:W-:Y:S01]  /*24b0*/  IADD3.X R7, PT, PT, R9, UR11, R46.reuse, P5, P4 ;  /* 0x0000000b09077c10 */ /* 0x100fe2000afe842e */
[----:B------:R-:W5:Y:S01]  /*24c0*/  LDG.E.U8 R22, desc[UR4][R22.64+0x2] ;  /* 0x0000020416167981 */ /* 0x000f62000c1e1100 */
[----:B------:R-:W-:-:S02]  /*24d0*/  IADD3.X R9, PT, PT, R10, UR11, R46, P2, P3 ;  /* 0x0000000b0a097c10 */ /* 0x000fc400097e642e */
[----:B------:R-:W-:Y:S01]  /*24e0*/  IADD3.X R25, PT, PT, R25, UR11, R46, P0, P1 ;  /* 0x0000000b19197c10 */ /* 0x000fe200087e242e */
[----:B------:R-:W5:Y:S04]  /*24f0*/  LDG.E.U8 R20, desc[UR4][R20.64+0x2] ;  /* 0x0000020414147981 */ /* 0x000f68000c1e1100 */
        /* <DEDUP_REMOVED lines=12> */
[----:B------:R-:W5:Y:S01]  /*25c0*/  LDG.E.U8 R24, desc[UR4][R24.64+0x2] ;  /* 0x0000020418187981 */ /* 0x000f62000c1e1100 */
[----:B------:R-:W-:-:S03]  /*25d0*/  FSETP.GTU.AND P0, PT, |R40|, 1, PT ;  /* 0x3f8000002800780b */ /* 0x000fc60003f0c200 */
[----:B------:R1:W5:Y:S01]  /*25e0*/  LDG.E.U8 R12, desc[UR4][R12.64+0x2] ;  /* 0x000002040c0c7981 */ /* 0x000362000c1e1100 */
[----:B------:R-:W-:Y:S09]  /*25f0*/  BSSY.RECONVERGENT B0, `(.L_x_1086) ;  /* 0x0000012000007945 */ /* 0x000ff20003800200 */
[C---:B-1----:R-:W-:Y:S01]  /*2600*/  @!P0 FMUL R13, |R40|.reuse, 1.5 ;  /* 0x3fc00000280d8820 */ /* 0x042fe20000400200 */
[----:B------:R-:W-:-:S03]  /*2610*/  @!P0 FMUL R17, |R40|, -2.5 ;  /* 0xc020000028118820 */ /* 0x000fc60000400200 */
[-C--:B------:R-:W-:Y:S01]  /*2620*/  @!P0 FMUL R13, R13, |R40|.reuse ;  /* 0x400000280d0d8220 */ /* 0x080fe20000400000 */
[----:B------:R-:W-:-:S04]  /*2630*/  @!P0 FMUL R10, R17, |R40| ;  /* 0x40000028110a8220 */ /* 0x000fc80000400000 */
[----:B------:R-:W-:Y:S01]  /*2640*/  @!P0 FFMA R10, R13, |R40|, R10 ;  /* 0x400000280d0a8223 */ /* 0x000fe2000000000a */
[----:B------:R-:W-:-:S03]  /*2650*/  FSETP.GTU.AND P1, PT, |R0|, 1, PT ;  /* 0x3f8000000000780b */ /* 0x000fc60003f2c200 */
[----:B------:R-:W-:Y:S01]  /*2660*/  @!P0 FADD R10, R10, 1 ;  /* 0x3f8000000a0a8421 */ /* 0x000fe20000000000 */
[----:B0-----:R-:W-:Y:S09]  /*2670*/  @!P0 BRA `(.L_x_1087) ;  /* 0x0000000000248947 */ /* 0x001ff20003800000 */
        /* <DEDUP_REMOVED lines=9> */
.L_x_1087:
[----:B------:R-:W-:Y:S05]  /*2710*/  BSYNC.RECONVERGENT B0 ;  /* 0x0000000000007941 */ /* 0x000fea0003800200 */
.L_x_1086:
[----:B-----5:R-:W-:Y:S01]  /*2720*/  I2FP.F32.U32 R5, R22 ;  /* 0x0000001600057245 */ /* 0x020fe20000201000 */
[----:B------:R-:W-:Y:S01]  /*2730*/  FMUL R2, R14, R10 ;  /* 0x0000000a0e027220 */ /* 0x000fe20000400000 */
[C---:B------:R-:W-:Y:S01]  /*2740*/  @!P1 FMUL R7, |R0|.reuse, 1.5 ;  /* 0x3fc0000000079820 */ /* 0x040fe20000400200 */
[----:B------:R-:W-:Y:S01]  /*2750*/  @!P1 FMUL R9, |R0|, -2.5 ;  /* 0xc020000000099820 */ /* 0x000fe20000400200 */
[----:B------:R-:W-:Y:S01]  /*2760*/  I2FP.F32.U32 R20, R20 ;  /* 0x0000001400147245 */ /* 0x000fe20000201000 */
[----:B------:R-:W-:Y:S01]  /*2770*/  FFMA R2, R2, R5, RZ ;  /* 0x0000000502027223 */ /* 0x000fe200000000ff */
        /* <DEDUP_REMOVED lines=8> */
[----:B------:R-:W-:Y:S01]  /*2800*/  FSETP.GTU.AND P2, PT, |R15|, 1, PT ;  /* 0x3f8000000f00780b */ /* 0x000fe20003f4c200 */
[----:B------:R-:W-:Y:S01]  /*2810*/  FFMA R2, R5, R32, R2 ;  /* 0x0000002005027223 */ /* 0x000fe20000000002 */
[----:B------:R-:W-:Y:S01]  /*2820*/  FMUL R5, R41, R10 ;  /* 0x0000000a29057220 */ /* 0x000fe20000400000 */
[----:B------:R-:W-:Y:S01]  /*2830*/  I2FP.F32.U32 R12, R12 ;  /* 0x0000000c000c7245 */ /* 0x000fe20000201000 */
[----:B------:R-:W-:Y:S01]  /*2840*/  @!P1 FADD R9, R7, 1 ;  /* 0x3f80000007099421 */ /* 0x000fe20000000000 */
[----:B------:R-:W-:Y:S08]  /*2850*/  @!P1 BRA `(.L_x_1089) ;  /* 0x0000000000249947 */ /* 0x000ff00003800000 */
        /* <DEDUP_REMOVED lines=9> */
.L_x_1089:
[----:B------:R-:W-:Y:S05]  /*28f0*/  BSYNC.RECONVERGENT B0 ;  /* 0x0000000000007941 */ /* 0x000fea0003800200 */
.L_x_1088:
[----:B------:R-:W-:Y:S01]  /*2900*/  FFMA R7, R5, R12, R2 ;  /* 0x0000000c05077223 */ /* 0x000fe20000000002 */
[----:B------:R-:W-:Y:S01]  /*2910*/  I2FP.F32.U32 R5, R26 ;  /* 0x0000001a00057245 */ /* 0x000fe20000201000 */
[----:B------:R-:W-:Y:S01]  /*2920*/  FMUL R0, R14, R9 ;  /* 0x000000090e007220 */ /* 0x000fe20000400000 */
[C---:B------:R-:W-:Y:S01]  /*2930*/  @!P2 FMUL R2, |R15|.reuse, 1.5 ;  /* 0x3fc000000f02a820 */ /* 0x040fe20000400200 */
[----:B------:R-:W-:Y:S01]  /*2940*/  @!P2 FMUL R10, |R15|, -2.5 ;  /* 0xc02000000f0aa820 */ /* 0x000fe20000400200 */
[----:B------:R-:W-:Y:S01]  /*2950*/  I2FP.F32.U32 R28, R28 ;  /* 0x0000001c001c7245 */ /* 0x000fe20000201000 */
[----:B------:R-:W-:Y:S01]  /*2960*/  FFMA R0, R0, R5, R7 ;  /* 0x0000000500007223 */ /* 0x000fe20000000007 */
[-C--:B------:R-:W-:Y:S01]  /*2970*/  FMUL R5, R45, R9.reuse ;  /* 0x000000092d057220 */ /* 0x080fe20000400000 */
[C---:B------:R-:W-:Y:S01]  /*2980*/  @!P2 FMUL R2, |R15|.reuse, R2 ;  /* 0x000000020f02a220 */ /* 0x040fe20000400200 */
[----:B------:R-:W-:Y:S01]  /*2990*/  @!P2 FMUL R10, |R15|, R10 ;  /* 0x0000000a0f0aa220 */ /* 0x000fe20000400200 */
[----:B------:R-:W-:Y:S01]  /*29a0*/  I2FP.F32.U32 R30, R30 ;  /* 0x0000001e001e7245 */ /* 0x000fe20000201000 */
[----:B------:R-:W-:Y:S01]  /*29b0*/  FFMA R0, R5, R28, R0 ;  /* 0x0000001c05007223 */ /* 0x000fe20000000000 */
[-C--:B------:R-:W-:Y:S01]  /*29c0*/  FMUL R5, R16, R9.reuse ;  /* 0x0000000910057220 */ /* 0x080fe20000400000 */
        /* <DEDUP_REMOVED lines=17> */
.L_x_1091:
[----:B------:R-:W-:Y:S05]  /*2ae0*/  BSYNC.RECONVERGENT B0 ;  /* 0x0000000000007941 */ /* 0x000fea0003800200 */
.L_x_1090:
        /* <DEDUP_REMOVED lines=29> */
.L_x_1093:
[----:B------:R-:W-:Y:S05]  /*2cc0*/  BSYNC.RECONVERGENT B0 ;  /* 0x0000000000007941 */ /* 0x000fea0003800200 */
.L_x_1092:
[----:B------:R-:W-:Y:S01]  /*2cd0*/  FFMA R5, R5, R3, R0 ;  /* 0x0000000305057223 */ /* 0x000fe20000000000 */
[----:B------:R-:W-:Y:S01]  /*2ce0*/  I2FP.F32.U32 R3, R42 ;  /* 0x0000002a00037245 */ /* 0x000fe20000201000 */
[----:B------:R-:W-:Y:S01]  /*2cf0*/  FMUL R14, R14, R4 ;  /* 0x000000040e0e7220 */ /* 0x000fe20000400000 */
[----:B------:R-:W-:Y:S01]  /*2d00*/  I2FP.F32.U32 R6, R6 ;  /* 0x0000000600067245 */ /* 0x000fe20000201000 */
[----:B------:R-:W-:Y:S01]  /*2d10*/  FMUL R0, R45, R4 ;  /* 0x000000042d007220 */ /* 0x000fe20000400000 */
[----:B------:R-:W-:Y:S01]  /*2d20*/  I2FP.F32.U32 R8, R8 ;  /* 0x0000000800087245 */ /* 0x000fe20000201000 */
[----:B------:R-:W-:Y:S01]  /*2d30*/  FFMA R3, R14, R3, R5 ;  /* 0x000000030e037223 */ /* 0x000fe20000000005 */
[----:B------:R-:W-:Y:S01]  /*2d40*/  I2FP.F32.U32 R24, R24 ;  /* 0x0000001800187245 */ /* 0x000fe20000201000 */
[----:B------:R-:W-:Y:S02]  /*2d50*/  FMUL R41, R41, R4 ;  /* 0x0000000429297220 */ /* 0x000fe40000400000 */
[----:B------:R-:W-:Y:S01]  /*2d60*/  FFMA R0, R0, R6, R3 ;  /* 0x0000000600007223 */ /* 0x000fe20000000003 */
[----:B------:R-:W-:-:S04]  /*2d70*/  FMUL R3, R16, R4 ;  /* 0x0000000410037220 */ /* 0x000fc80000400000 */
[----:B------:R-:W-:-:S04]  /*2d80*/  FFMA R0, R3, R8, R0 ;  /* 0x0000000803007223 */ /* 0x000fc80000000000 */
[----:B------:R-:W-:-:S05]  /*2d90*/  FFMA R0, R41, R24, R0 ;  /* 0x0000001829007223 */ /* 0x000fca0000000000 */
[----:B------:R-:W-:-:S04]  /*2da0*/  FMNMX R0, R0, 255, PT ;  /* 0x437f000000007809 */ /* 0x000fc80003800000 */
[----:B------:R-:W-:-:S05]  /*2db0*/  FMNMX R0, RZ, R0, !PT ;  /* 0x00000000ff007209 */ /* 0x000fca0007800000 */
[----:B------:R-:W-:-:S04]  /*2dc0*/  FADD R0, R0, 0.5 ;  /* 0x3f00000000007421 */ /* 0x000fc80000000000 */
[----:B------:R-:W0:Y:S02]  /*2dd0*/  F2I.U32.TRUNC.NTZ R3, R0 ;  /* 0x0000000000037305 */ /* 0x000e24000020f000 */
[----:B0-----:R-:W-:Y:S01]  /*2de0*/  STG.E.U8 desc[UR4][R34.64+0x2], R3 ;  /* 0x0000020322007986 */ /* 0x001fe2000c101104 */
[----:B------:R-:W-:Y:S05]  /*2df0*/  EXIT ;  /* 0x000000000000794d */ /* 0x000fea0003800000 */
        .weak           $__internal_17_$__cuda_sm3x_div_rn_noftz_f32_slowpath
        .type           $__internal_17_$__cuda_sm3x_div_rn_noftz_f32_slowpath,@function
        .size           $__internal_17_$__cuda_sm3x_div_rn_noftz_f32_slowpath,(.L_x_1325 - $__internal_17_$__cuda_sm3x_div_rn_noftz_f32_slowpath)
$__internal_17_$__cuda_sm3x_div_rn_noftz_f32_slowpath:
        /* <DEDUP_REMOVED lines=33> */
.L_x_1094:
        /* <DEDUP_REMOVED lines=52> */
.L_x_1100:
[----:B------:R-:W-:-:S04]  /*3350*/  LOP3.LUT R0, R9, 0x80000000, RZ, 0xc0, !PT ;  /* 0x8000000009007812 */ /* 0x000fc800078ec0ff */
[----:B------:R-:W-:Y:S01]  /*3360*/  LOP3.LUT R0, R0, 0x7f800000, RZ, 0xfc, !PT ;  /* 0x7f80000000007812 */ /* 0x000fe200078efcff */
[----:B------:R-:W-:Y:S06]  /*3370*/  BRA `(.L_x_1101) ;  /* 0x0000000000287947 */ /* 0x000fec0003800000 */
.L_x_1099:
[----:B------:R-:W-:Y:S01]  /*3380*/  LEA R0, R6, R9, 0x17 ;  /* 0x0000000906007211 */ /* 0x000fe200078eb8ff */
[----:B------:R-:W-:Y:S06]  /*3390*/  BRA `(.L_x_1101) ;  /* 0x0000000000207947 */ /* 0x000fec0003800000 */
.L_x_1098:
[----:B------:R-:W-:-:S04]  /*33a0*/  LOP3.LUT R0, R3, 0x80000000, R0, 0x48, !PT ;  /* 0x8000000003007812 */ /* 0x000fc800078e4800 */
[----:B------:R-:W-:Y:S01]  /*33b0*/  LOP3.LUT R0, R0, 0x7f800000, RZ, 0xfc, !PT ;  /* 0x7f80000000007812 */ /* 0x000fe200078efcff */
[----:B------:R-:W-:Y:S06]  /*33c0*/  BRA `(.L_x_1101) ;  /* 0x0000000000147947 */ /* 0x000fec0003800000 */
.L_x_1097:
[----:B------:R-:W-:Y:S01]  /*33d0*/  LOP3.LUT R0, R3, 0x80000000, R0, 0x48, !PT ;  /* 0x8000000003007812 */ /* 0x000fe200078e4800 */
[----:B------:R-:W-:Y:S06]  /*33e0*/  BRA `(.L_x_1101) ;  /* 0x00000000000c7947 */ /* 0x000fec0003800000 */
.L_x_1096:
[----:B------:R-:W0:Y:S01]  /*33f0*/  MUFU.RSQ R0, -QNAN ;  /* 0xffc0000000007908 */ /* 0x000e220000001400 */
[----:B------:R-:W-:Y:S05]  /*3400*/  BRA `(.L_x_1101) ;  /* 0x0000000000047947 */ /* 0x000fea0003800000 */
.L_x_1095:
[----:B------:R-:W-:-:S07]  /*3410*/  FADD.FTZ R0, R0, R3 ;  /* 0x0000000300007221 */ /* 0x000fce0000010000 */
.L_x_1101:
[----:B------:R-:W-:-:S04]  /*3420*/  HFMA2 R5, -RZ, RZ, 0, 0 ;  /* 0x00000000ff057431 */ /* 0x000fc800000001ff */
[----:B0-----:R-:W-:Y:S05]  /*3430*/  RET.REL.NODEC R4 `(_Z12resizeKernelIhLi3E17CubicInterpolatorIhLi3EEEvPKT_i8NppiSize8NppiRectPS2_iS5_S6_) ;  /* 0xffffffc804f07950 */ /* 0x001fea0003c3ffff */
.L_x_1102:
        /* <DEDUP_REMOVED lines=12> */
.L_x_1325:


//--------------------- .text._Z12resizeKernelIhLi3E20BilinearInterpolatorIhLi3EEEvPKT_i8NppiSize8NppiRectPS2_iS5_S6_ --------------------------
	.section	.text._Z12resizeKernelIhLi3E20BilinearInterpolatorIhLi3EEEvPKT_i8NppiSize8NppiRectPS2_iS5_S6_,"ax",@progbits
	.align	128
        .global         _Z12resizeKernelIhLi3E20BilinearInterpolatorIhLi3EEEvPKT_i8NppiSize8NppiRectPS2_iS5_S6_
        .type           _Z12resizeKernelIhLi3E20BilinearInterpolatorIhLi3EEEvPKT_i8NppiSize8NppiRectPS2_iS5_S6_,@function
        .size           _Z12resizeKernelIhLi3E20BilinearInterpolatorIhLi3EEEvPKT_i8NppiSize8NppiRectPS2_iS5_S6_,(.L_x_1326 - _Z12resizeKernelIhLi3E20BilinearInterpolatorIhLi3EEEvPKT_i8NppiSize8NppiRectPS2_iS5_S6_)
        .other          _Z12resizeKernelIhLi3E20BilinearInterpolatorIhLi3EEEvPKT_i8NppiSize8NppiRectPS2_iS5_S6_,@"STO_CUDA_ENTRY STV_DEFAULT"
_Z12resizeKernelIhLi3E20BilinearInterpolatorIhLi3EEEvPKT_i8NppiSize8NppiRectPS2_iS5_S6_:
.text._Z12resizeKernelIhLi3E20BilinearInterpolatorIhLi3EEEvPKT_i8NppiSize8NppiRectPS2_iS5_S6_:
        /* <DEDUP_REMOVED lines=26> */
[----:B------:R-:W-:Y:S05]  /*01a0*/  CALL.REL.NOINC `($__internal_18_$__cuda_sm3x_div_rn_noftz_f32_slowpath) ;  /* 0x0000000400e87944 */ /* 0x000fea0003c00000 */
[----:B------:R-:W-:-:S07]  /*01b0*/  IMAD.MOV.U32 R5, RZ, RZ, R0 ;  /* 0x000000ffff057224 */ /* 0x000fce00078e0000 */
.L_x_1103:
        /* <DEDUP_REMOVED lines=14> */
[----:B------:R-:W-:Y:S05]  /*02a0*/  CALL.REL.NOINC `($__internal_18_$__cuda_sm3x_div_rn_noftz_f32_slowpath) ;  /* 0x0000000400a87944 */ /* 0x000fea0003c00000 */
[----:B------:R-:W-:-:S07]  /*02b0*/  IMAD.MOV.U32 R8, RZ, RZ, R0 ;  /* 0x000000ffff087224 */ /* 0x000fce00078e0000 */
.L_x_1104:
[----:B------:R-:W0:Y:S01]  /*02c0*/  LDC.64 R6, c[0x0][0x398] ;  /* 0x0000e600ff067b82 */ /* 0x000e220000000a00 */
[----:B------:R-:W-:Y:S01]  /*02d0*/  I2FP.F32.U32 R3, R2 ;  /* 0x0000000200037245 */ /* 0x000fe20000201000 */
[----:B------:R-:W1:Y:S01]  /*02e0*/  LDCU UR6, c[0x0][0x388] ;  /* 0x00007100ff0677ac */ /* 0x000e620008000800 */
[----:B------:R-:W2:Y:S05]  /*02f0*/  LDCU.64 UR8, c[0x0][0x380] ;  /* 0x00007000ff0877ac */ /* 0x000eaa0008000a00 */
[----:B------:R-:W3:Y:S01]  /*0300*/  LDC R14, c[0x0][0x394] ;  /* 0x0000e500ff0e7b82 */ /* 0x000ee20000000800 */
[----:B------:R-:W4:Y:S01]  /*0310*/  LDCU UR7, c[0x0][0x3b0] ;  /* 0x00007600ff0777ac */ /* 0x000f220008000800 */
[----:B------:R-:W5:Y:S06]  /*0320*/  LDCU.64 UR10, c[0x0][0x3a8] ;  /* 0x00007500ff0a77ac */ /* 0x000f6c0008000a00 */
[----:B------:R-:W1:Y:S01]  /*0330*/  LDC R11, c[0x0][0x3a0] ;  /* 0x0000e800ff0b7b82 */ /* 0x000e620000000800 */
[----:B0-----:R-:W-:-:S05]  /*0340*/  I2FP.F32.S32 R0, R6 ;  /* 0x0000000600007245 */ /* 0x001fca0000201400 */
[----:B------:R-:W-:Y:S01]  /*0350*/  FFMA R0, R3, R8, R0 ;  /* 0x0000000803007223 */ /* 0x000fe20000000000 */
[----:B------:R-:W-:Y:S02]  /*0360*/  I2FP.F32.S32 R8, R4 ;  /* 0x0000000400087245 */ /* 0x000fe40000201400 */
[----:B---3--:R-:W-:Y:S01]  /*0370*/  I2FP.F32.S32 R3, R14 ;  /* 0x0000000e00037245 */ /* 0x008fe20000201400 */
[----:B------:R-:W0:Y:S01]  /*0380*/  F2I.TRUNC.NTZ R9, R0 ;  /* 0x0000000000097305 */ /* 0x000e22000020f100 */
[----:B------:R-:W-:-:S03]  /*0390*/  IADD3 R7, PT, PT, R7, -0x1, R14 ;  /* 0xffffffff07077810 */ /* 0x000fc60007ffe00e */
[----:B------:R-:W-:Y:S01]  /*03a0*/  FFMA R3, R8, R5, R3 ;  /* 0x0000000508037223 */ /* 0x000fe20000000003 */
[----:B-1----:R-:W-:-:S03]  /*03b0*/  IADD3 R10, PT, PT, R11, -0x1, R6 ;  /* 0xffffffff0b0a7810 */ /* 0x002fc60007ffe006 */
[----:B------:R-:W1:Y:S01]  /*03c0*/  F2I.TRUNC.NTZ R8, R3 ;  /* 0x0000000300087305 */ /* 0x000e62000020f100 */
[C---:B0-----:R-:W-:Y:S02]  /*03d0*/  VIMNMX R5, PT, PT, R9.reuse, R6, !PT ;  /* 0x0000000609057248 */ /* 0x041fe40007fe0100 */
[----:B------:R-:W-:-:S03]  /*03e0*/  VIADDMNMX R10, R9, 0x1, R10, PT ;  /* 0x00000001090a7846 */ /* 0x000fc6000380010a */
[----:B------:R-:W-:Y:S02]  /*03f0*/  IMAD R6, R5, UR6, RZ ;  /* 0x0000000605067c24 */ /* 0x000fe4000f8e02ff */
[----:B------:R-:W-:Y:S01]  /*0400*/  IMAD R10, R10, UR6, RZ ;  /* 0x000000060a0a7c24 */ /* 0x000fe2000f8e02ff */
[C---:B-1----:R-:W-:Y:S01]  /*0410*/  VIMNMX R14, PT, PT, R8.reuse, R14, !PT ;  /* 0x0000000e080e7248 */ /* 0x042fe20007fe0100 */
[----:B------:R-:W0:Y:S01]  /*0420*/  LDCU UR6, c[0x0][0x3c0] ;  /* 0x00007800ff0677ac */ /* 0x000e220008000800 */
[----:B------:R-:W-:Y:S02]  /*0430*/  VIADDMNMX R7, R8, 0x1, R7, PT ;  /* 0x0000000108077846 */ /* 0x000fe40003800107 */
[----:B--2---:R-:W-:Y:S01]  /*0440*/  IADD3 R15, P0, PT, R6, UR8, RZ ;  /* 0x00000008060f7c10 */ /* 0x004fe2000ff1e0ff */
[----:B------:R-:W-:Y:S01]  /*0450*/  IMAD R8, R14, 0x3, RZ ;  /* 0x000000030e087824 */ /* 0x000fe200078e02ff */
[----:B------:R-:W-:Y:S01]  /*0460*/  IADD3 R13, P1, PT, R10, UR8, RZ ;  /* 0x000000080a0d7c10 */ /* 0x000fe2000ff3e0ff */
[----:B------:R-:W-:Y:S01]  /*0470*/  IMAD R7, R7, 0x3, RZ ;  /* 0x0000000307077824 */ /* 0x000fe200078e02ff */
[----:B------:R-:W-:Y:S01]  /*0480*/  LEA.HI.X.SX32 R18, R6, UR9, 0x1, P0 ;  /* 0x0000000906127c11 */ /* 0x000fe200080f0eff */
[----:B------:R-:W1:Y:S01]  /*0490*/  LDCU UR8, c[0x0][0x3bc] ;  /* 0x00007780ff0877ac */ /* 0x000e620008000800 */
[----:B------:R-:W-:-:S02]  /*04a0*/  LEA.HI.X.SX32 R16, R10, UR9, 0x1, P1 ;  /* 0x000000090a107c11 */ /* 0x000fc400088f0eff */
[----:B------:R-:W-:Y:S02]  /*04b0*/  SHF.R.S32.HI R9, RZ, 0x1f, R8 ;  /* 0x0000001fff097819 */ /* 0x000fe40000011408 */
[----:B------:R-:W-:Y:S02]  /*04c0*/  SHF.R.S32.HI R11, RZ, 0x1f, R7 ;  /* 0x0000001fff0b7819 */ /* 0x000fe40000011407 */
[CC--:B------:R-:W-:Y:S02]  /*04d0*/  IADD3 R12, P0, PT, R8.reuse, R15.reuse, RZ ;  /* 0x0000000f080c7210 */ /* 0x0c0fe40007f1e0ff */
[C---:B------:R-:W-:Y:S02]  /*04e0*/  IADD3 R6, P1, PT, R7.reuse, R15, RZ ;  /* 0x0000000f07067210 */ /* 0x040fe40007f3e0ff */
[-C--:B------:R-:W-:Y:S02]  /*04f0*/  IADD3 R8, P2, PT, R8, R13.reuse, RZ ;  /* 0x0000000d08087210 */ /* 0x080fe40007f5e0ff */
[----:B------:R-:W-:Y:S01]  /*0500*/  IADD3 R10, P3, PT, R7, R13, RZ ;  /* 0x0000000d070a7210 */ /* 0x000fe20007f7e0ff */
[----:B------:R-:W-:-:S02]  /*0510*/  IMAD.X R13, R9, 0x1, R18, P0 ;  /* 0x00000001090d7824 */ /* 0x000fc400000e0612 */
[----:B------:R-:W-:Y:S02]  /*0520*/  IMAD.X R7, R11, 0x1, R18, P1 ;  /* 0x000000010b077824 */ /* 0x000fe400008e0612 */
[--C-:B------:R-:W-:Y:S01]  /*0530*/  IMAD.X R9, R9, 0x1, R16.reuse, P2 ;  /* 0x0000000109097824 */ /* 0x100fe200010e0610 */
[----:B------:R-:W2:Y:S01]  /*0540*/  LDG.E.U8 R15, desc[UR4][R12.64] ;  /* 0x000000040c0f7981 */ /* 0x000ea2000c1e1100 */
[----:B------:R-:W-:-:S03]  /*0550*/  IMAD.X R11, R11, 0x1, R16, P3 ;  /* 0x000000010b0b7824 */ /* 0x000fc600018e0610 */
[----:B------:R-:W3:Y:S04]  /*0560*/  LDG.E.U8 R17, desc[UR4][R6.64] ;  /* 0x0000000406117981 */ /* 0x000ee8000c1e1100 */
[----:B------:R-:W3:Y:S04]  /*0570*/  LDG.E.U8 R18, desc[UR4][R8.64] ;  /* 0x0000000408127981 */ /* 0x000ee8000c1e1100 */
[----:B------:R-:W3:Y:S01]  /*0580*/  LDG.E.U8 R19, desc[UR4][R10.64] ;  /* 0x000000040a137981 */ /* 0x000ee2000c1e1100 */
[----:B------:R-:W-:Y:S02]  /*0590*/  I2FP.F32.S32 R14, R14 ;  /* 0x0000000e000e7245 */ /* 0x000fe40000201400 */
[----:B------:R-:W-:-:S03]  /*05a0*/  I2FP.F32.S32 R5, R5 ;  /* 0x0000000500057245 */ /* 0x000fc60000201400 */
[----:B------:R-:W-:Y:S02]  /*05b0*/  FADD R3, R3, -R14 ;  /* 0x8000000e03037221 */ /* 0x000fe40000000000 */
[----:B------:R-:W-:Y:S01]  /*05c0*/  FADD R0, R0, -R5 ;  /* 0x8000000500007221 */ /* 0x000fe20000000000 */
[----:B-1----:R-:W-:Y:S02]  /*05d0*/  VIADD R4, R4, UR8 ;  /* 0x0000000804047c36 */ /* 0x002fe40008000000 */
[----:B0-----:R-:W-:Y:S02]  /*05e0*/  VIADD R2, R2, UR6 ;  /* 0x0000000602027c36 */ /* 0x001fe40008000000 */
[----:B------:R-:W-:Y:S02]  /*05f0*/  IMAD R5, R4, 0x3, RZ ;  /* 0x0000000304057824 */ /* 0x000fe400078e02ff */
[----:B----4-:R-:W-:-:S05]  /*0600*/  IMAD R2, R2, UR7, RZ ;  /* 0x0000000702027c24 */ /* 0x010fca000f8e02ff */
[--C-:B-----5:R-:W-:Y:S02]  /*0610*/  IADD3 R4, P0, P1, R5, UR10, R2.reuse ;  /* 0x0000000a05047c10 */ /* 0x120fe4000f91e002 */
[----:B------:R-:W-:Y:S02]  /*0620*/  SHF.R.S32.HI R2, RZ, 0x1f, R2 ;  /* 0x0000001fff027819 */ /* 0x000fe40000011402 */
[----:B--2---:R-:W-:Y:S02]  /*0630*/  I2FP.F32.U32 R16, R15 ;  /* 0x0000000f00107245 */ /* 0x004fe40000201000 */
[----:B---3--:R-:W-:Y:S02]  /*0640*/  I2FP.F32.U32 R17, R17 ;  /* 0x0000001100117245 */ /* 0x008fe40000201000 */
[----:B------:R-:W-:Y:S02]  /*0650*/  I2FP.F32.U32 R18, R18 ;  /* 0x0000001200127245 */ /* 0x000fe40000201000 */
[----:B------:R-:W-:Y:S01]  /*0660*/  I2FP.F32.U32 R19, R19 ;  /* 0x0000001300137245 */ /* 0x000fe20000201000 */
[----:B------:R-:W-:-:S04]  /*0670*/  FADD R17, -R16, R17 ;  /* 0x0000001110117221 */ /* 0x000fc80000000100 */
[----:B------:R-:W-:Y:S01]  /*0680*/  FADD R19, -R18, R19 ;  /* 0x0000001312137221 */ /* 0x000fe20000000100 */
[----:B------:R-:W-:-:S03]  /*0690*/  FFMA R17, R3, R17, R16 ;  /* 0x0000001103117223 */ /* 0x000fc60000000010 */
[----:B------:R-:W-:-:S04]  /*06a0*/  FFMA R18, R3, R19, R18 ;  /* 0x0000001303127223 */ /* 0x000fc80000000012 */
[----:B------:R-:W-:-:S04]  /*06b0*/  FADD R18, -R17, R18 ;  /* 0x0000001211127221 */ /* 0x000fc80000000100 */
[----:B------:R-:W-:-:S04]  /*06c0*/  FFMA R18, R0, R18, R17 ;  /* 0x0000001200127223 */ /* 0x000fc80000000011 */
[----:B------:R-:W-:-:S04]  /*06d0*/  FADD R18, R18, 0.5 ;  /* 0x3f00000012127421 */ /* 0x000fc80000000000 */
[----:B------:R-:W0:Y:S01]  /*06e0*/  F2I.U32.TRUNC.NTZ R15, R18 ;  /* 0x00000012000f7305 */ /* 0x000e22000020f000 */
[----:B------:R-:W-:-:S04]  /*06f0*/  SHF.R.S32.HI R17, RZ, 0x1f, R5 ;  /* 0x0000001fff117819 */ /* 0x000fc80000011405 */
[----:B------:R-:W-:-:S05]  /*0700*/  IADD3.X R5, PT, PT, R17, UR11, R2, P0, P1 ;  /* 0x0000000b11057c10 */ /* 0x000fca00087e2402 */
[----:B0-----:R0:W-:Y:S04]  /*0710*/  STG.E.U8 desc[UR4][R4.64], R15 ;  /* 0x0000000f04007986 */ /* 0x0011e8000c101104 */
[----:B------:R-:W2:Y:S04]  /*0720*/  LDG.E.U8 R2, desc[UR4][R12.64+0x1] ;  /* 0x000001040c027981 */ /* 0x000ea8000c1e1100 */
[----:B------:R-:W3:Y:S04]  /*0730*/  LDG.E.U8 R14, desc[UR4][R6.64+0x1] ;  /* 0x00000104060e7981 */ /* 0x000ee8000c1e1100 */
[----:B------:R-:W4:Y:S04]  /*0740*/  LDG.E.U8 R16, desc[UR4][R8.64+0x1] ;  /* 0x0000010408107981 */ /* 0x000f28000c1e1100 */
[----:B------:R-:W5:Y:S01]  /*0750*/  LDG.E.U8 R19, desc[UR4][R10.64+0x1] ;  /* 0x000001040a137981 */ /* 0x000f62000c1e1100 */
[----:B--2---:R-:W-:-:S02]  /*0760*/  I2FP.F32.U32 R2, R2 ;  /* 0x0000000200027245 */ /* 0x004fc40000201000 */
[----:B---3--:R-:W-:Y:S02]  /*0770*/  I2FP.F32.U32 R17, R14 ;  /* 0x0000000e00117245 */ /* 0x008fe40000201000 */
[----:B----4-:R-:W-:Y:S02]  /*0780*/  I2FP.F32.U32 R16, R16 ;  /* 0x0000001000107245 */ /* 0x010fe40000201000 */
[----:B-----5:R-:W-:Y:S01]  /*0790*/  I2FP.F32.U32 R19, R19 ;  /* 0x0000001300137245 */ /* 0x020fe20000201000 */
[----:B------:R-:W-:-:S04]  /*07a0*/  FADD R17, -R2, R17 ;  /* 0x0000001102117221 */ /* 0x000fc80000000100 */
[----:B------:R-:W-:Y:S01]  /*07b0*/  FADD R19, -R16, R19 ;  /* 0x0000001310137221 */ /* 0x000fe20000000100 */
[----:B------:R-:W-:-:S03]  /*07c0*/  FFMA R17, R3, R17, R2 ;  /* 0x0000001103117223 */ /* 0x000fc60000000002 */
[----:B------:R-:W-:-:S04]  /*07d0*/  FFMA R16, R3, R19, R16 ;  /* 0x0000001303107223 */ /* 0x000fc80000000010 */
[----:B------:R-:W-:-:S04]  /*07e0*/  FADD R16, -R17, R16 ;  /* 0x0000001011107221 */ /* 0x000fc80000000100 */
[----:B------:R-:W-:-:S04]  /*07f0*/  FFMA R16, R0, R16, R17 ;  /* 0x0000001000107223 */ /* 0x000fc80000000011 */
[----:B------:R-:W-:-:S04]  /*0800*/  FADD R16, R16, 0.5 ;  /* 0x3f00000010107421 */ /* 0x000fc80000000000 */
[----:B0-----:R-:W0:Y:S02]  /*0810*/  F2I.U32.TRUNC.NTZ R15, R16 ;  /* 0x00000010000f7305 */ /* 0x001e24000020f000 */
[----:B0-----:R-:W-:Y:S04]  /*0820*/  STG.E.U8 desc[UR4][R4.64+0x1], R15 ;  /* 0x0000010f04007986 */ /* 0x001fe8000c101104 */
        /* <DEDUP_REMOVED lines=15> */
[----:B------:R-:W0:Y:S02]  /*0920*/  F2I.U32.TRUNC.NTZ R3, R14 ;  /* 0x0000000e00037305 */ /* 0x000e24000020f000 */
[----:B0-----:R-:W-:Y:S01]  /*0930*/  STG.E.U8 desc[UR4][R4.64+0x2], R3 ;  /* 0x0000020304007986 */ /* 0x001fe2000c101104 */
[----:B------:R-:W-:Y:S05]  /*0940*/  EXIT ;  /* 0x000000000000794d */ /* 0x000fea0003800000 */
        .weak           $__internal_18_$__cuda_sm3x_div_rn_noftz_f32_slowpath
        .type           $__internal_18_$__cuda_sm3x_div_rn_noftz_f32_slowpath,@function
        .size           $__internal_18_$__cuda_sm3x_div_rn_noftz_f32_slowpath,(.L_x_1326 - $__internal_18_$__cuda_sm3x_div_rn_noftz_f32_slowpath)
$__internal_18_$__cuda_sm3x_div_rn_noftz_f32_slowpath:
        /* <DEDUP_REMOVED lines=33> */
.L_x_1105:
        /* <DEDUP_REMOVED lines=50> */
.L_x_1111:
[----:B------:R-:W-:-:S04]  /*0e80*/  LOP3.LUT R0, R0, 0x80000000, RZ, 0xc0, !PT ;  /* 0x8000000000007812 */ /* 0x000fc800078ec0ff */
[----:B------:R-:W-:Y:S01]  /*0e90*/  LOP3.LUT R0, R0, 0x7f800000, RZ, 0xfc, !PT ;  /* 0x7f80000000007812 */ /* 0x000fe200078efcff */
[----:B------:R-:W-:Y:S06]  /*0ea0*/  BRA `(.L_x_1112) ;  /* 0x0000000000287947 */ /* 0x000fec0003800000 */
.L_x_1110:
[----:B------:R-:W-:Y:S01]  /*0eb0*/  IMAD R0, R8, 0x800000, R0 ;  /* 0x0080000008007824 */ /* 0x000fe200078e0200 */
[----:B------:R-:W-:Y:S06]  /*0ec0*/  BRA `(.L_x_1112) ;  /* 0x0000000000207947 */ /* 0x000fec0003800000 */
.L_x_1109:
[----:B------:R-:W-:-:S04]  /*0ed0*/  LOP3.LUT R0, R3, 0x80000000, R0, 0x48, !PT ;  /* 0x8000000003007812 */ /* 0x000fc800078e4800 */
[----:B------:R-:W-:Y:S01]  /*0ee0*/  LOP3.LUT R0, R0, 0x7f800000, RZ, 0xfc, !PT ;  /* 0x7f80000000007812 */ /* 0x000fe200078efcff */
[----:B------:R-:W-:Y:S06]  /*0ef0*/  BRA `(.L_x_1112) ;  /* 0x0000000000147947 */ /* 0x000fec0003800000 */
.L_x_1108:
[----:B------:R-:W-:Y:S01]  /*0f00*/  LOP3.LUT R0, R3, 0x80000000, R0, 0x48, !PT ;  /* 0x8000000003007812 */ /* 0x000fe200078e4800 */
[----:B------:R-:W-:Y:S06]  /*0f10*/  BRA `(.L_x_1112) ;  /* 0x00000000000c7947 */ /* 0x000fec0003800000 */
.L_x_1107:
[----:B------:R-:W0:Y:S01]  /*0f20*/  MUFU.RSQ R0, -QNAN ;  /* 0xffc0000000007908 */ /* 0x000e220000001400 */
[----:B------:R-:W-:Y:S05]  /*0f30*/  BRA `(.L_x_1112) ;  /* 0x0000000000047947 */ /* 0x000fea0003800000 */
.L_x_1106:
[----:B------:R-:W-:-:S07]  /*0f40*/  FADD.FTZ R0, R0, R3 ;  /* 0x0000000300007221 */ /* 0x000fce0000010000 */
.L_x_1112:
[----:B------:R-:W-:-:S04]  /*0f50*/  IMAD.MOV.U32 R7, RZ, RZ, 0x0 ;  /* 0x00000000ff077424 */ /* 0x000fc800078e00ff */
[----:B0-----:R-:W-:Y:S05]  /*0f60*/  RET.REL.NODEC R6 `(_Z12resizeKernelIhLi3E20BilinearInterpolatorIhLi3EEEvPKT_i8NppiSize8NppiRectPS2_iS5_S6_) ;  /* 0xfffffff006247950 */ /* 0x001fea0003c3ffff */
.L_x_1113:
        /* <DEDUP_REMOVED lines=9> */
.L_x_1326:


//--------------------- .text._Z12resizeKernelIhLi3E19NearestInterpolatorIhLi3EEEvPKT_i8NppiSize8NppiRectPS2_iS5_S6_ --------------------------
	.section	.text._Z12resizeKernelIhLi3E19NearestInterpolatorIhLi3EEEvPKT_i8NppiSize8NppiRectPS2_iS5_S6_,"ax",@progbits
	.align	128
        .global         _Z12resizeKernelIhLi3E19NearestInterpolatorIhLi3EEEvPKT_i8NppiSize8NppiRectPS2_iS5_S6_
        .type           _Z12resizeKernelIhLi3E19NearestInterpolatorIhLi3EEEvPKT_i8NppiSize8NppiRectPS2_iS5_S6_,@function
        .size           _Z12resizeKernelIhLi3E19NearestInterpolatorIhLi3EEEvPKT_i8NppiSize8NppiRectPS2_iS5_S6_,(.L_x_1327 - _Z12resizeKernelIhLi3E19NearestInterpolatorIhLi3EEEvPKT_i8NppiSize8NppiRectPS2_iS5_S6_)
        .other          _Z12resizeKernelIhLi3E19NearestInterpolatorIhLi3EEEvPKT_i8NppiSize8NppiRectPS2_iS5_S6_,@"STO_CUDA_ENTRY STV_DEFAULT"
_Z12resizeKernelIhLi3E19NearestInterpolatorIhLi3EEEvPKT_i8NppiSize8NppiRectPS2_iS5_S6_:
.text._Z12resizeKernelIhLi3E19NearestInterpolatorIhLi3EEEvPKT_i8NppiSize8NppiRectPS2_iS5_S6_:
        /* <DEDUP_REMOVED lines=26> */
[----:B------:R-:W-:Y:S05]  /*01a0*/  CALL.REL.NOINC `($__internal_19_$__cuda_sm3x_div_rn_noftz_f32_slowpath) ;  /* 0x0000000000ec7944 */ /* 0x000fea0003c00000 */
[----:B------:R-:W-:-:S07]  /*01b0*/  IMAD.MOV.U32 R5, RZ, RZ, R0 ;  /* 0x000000ffff057224 */ /* 0x000fce00078e0000 */
.L_x_1114:
        /* <DEDUP_REMOVED lines=14> */
[----:B------:R-:W-:Y:S05]  /*02a0*/  CALL.REL.NOINC `($__internal_19_$__cuda_sm3x_div_rn_noftz_f32_slowpath) ;  /* 0x0000000000ac7944 */ /* 0x000fea0003c00000 */
[----:B------:R-:W-:-:S07]  /*02b0*/  IMAD.MOV.U32 R8, RZ, RZ, R0 ;  /* 0x000000ffff087224 */ /* 0x000fce00078e0000 */
.L_x_1115:
[----:B------:R-:W-:Y:S01]  /*02c0*/  I2FP.F32.U32 R3, R4 ;  /* 0x0000000400037245 */ /* 0x000fe20000201000 */
[----:B------:R-:W0:Y:S01]  /*02d0*/  LDC.64 R6, c[0x0][0x398] ;  /* 0x0000e600ff067b82 */ /* 0x000e220000000a00 */
[----:B------:R-:W-:Y:S01]  /*02e0*/  I2FP.F32.S32 R0, R2 ;  /* 0x0000000200007245 */ /* 0x000fe20000201400 */
[----:B------:R-:W0:Y:S02]  /*02f0*/  LDCU UR7, c[0x0][0x3a0] ;  /* 0x00007400ff0777ac */ /* 0x000e240008000800 */
[----:B------:R-:W-:Y:S02]  /*0300*/  FFMA R3, R3, R8, 0.5 ;  /* 0x3f00000003037423 */ /* 0x000fe40000000008 */
[----:B------:R-:W-:Y:S01]  /*0310*/  FFMA R0, R0, R5, 0.5 ;  /* 0x3f00000000007423 */ /* 0x000fe20000000005 */
[----:B------:R-:W1:Y:S01]  /*0320*/  LDCU UR6, c[0x0][0x388] ;  /* 0x00007100ff0677ac */ /* 0x000e620008000800 */
[----:B------:R-:W2:Y:S02]  /*0330*/  LDC R10, c[0x0][0x394] ;  /* 0x0000e500ff0a7b82 */ /* 0x000ea40000000800 */
[----:B------:R-:W3:Y:S01]  /*0340*/  F2I.TRUNC.NTZ R3, R3 ;  /* 0x0000000300037305 */ /* 0x000ee2000020f100 */
[----:B------:R-:W4:Y:S01]  /*0350*/  LDCU.64 UR8, c[0x0][0x380] ;  /* 0x00007000ff0877ac */ /* 0x000f220008000a00 */
[----:B------:R-:W5:Y:S06]  /*0360*/  LDCU.64 UR10, c[0x0][0x3a8] ;  /* 0x00007500ff0a77ac */ /* 0x000f6c0008000a00 */
[----:B------:R-:W1:Y:S01]  /*0370*/  F2I.TRUNC.NTZ R0, R0 ;  /* 0x0000000000007305 */ /* 0x000e62000020f100 */
[----:B0-----:R-:W-:Y:S01]  /*0380*/  VIADD R9, R6, UR7 ;  /* 0x0000000706097c36 */ /* 0x001fe20008000000 */
[----:B---3--:R-:W-:Y:S01]  /*0390*/  VIADDMNMX R8, R3, R6, R6, !PT ;  /* 0x0000000603087246 */ /* 0x008fe20007800106 */
[----:B------:R-:W0:Y:S03]  /*03a0*/  LDCU UR7, c[0x0][0x3b0] ;  /* 0x00007600ff0777ac */ /* 0x000e260008000800 */
[----:B------:R-:W-:Y:S01]  /*03b0*/  VIADDMNMX R8, R9, 0xffffffff, R8, PT ;  /* 0xffffffff09087846 */ /* 0x000fe20003800108 */
[--C-:B--2---:R-:W-:Y:S01]  /*03c0*/  IMAD.IADD R6, R7, 0x1, R10.reuse ;  /* 0x0000000107067824 */ /* 0x104fe200078e020a */
[----:B-1----:R-:W-:-:S03]  /*03d0*/  VIADDMNMX R5, R0, R10, R10, !PT ;  /* 0x0000000a00057246 */ /* 0x002fc6000780010a */
[----:B------:R-:W-:Y:S01]  /*03e0*/  IMAD R8, R8, UR6, RZ ;  /* 0x0000000608087c24 */ /* 0x000fe2000f8e02ff */
[----:B------:R-:W1:Y:S01]  /*03f0*/  LDCU UR6, c[0x0][0x3c0] ;  /* 0x00007800ff0677ac */ /* 0x000e620008000800 */
[----:B------:R-:W-:-:S03]  /*0400*/  VIADDMNMX R5, R6, 0xffffffff, R5, PT ;  /* 0xffffffff06057846 */ /* 0x000fc60003800105 */
[----:B------:R-:W-:Y:S02]  /*0410*/  SHF.R.S32.HI R0, RZ, 0x1f, R8 ;  /* 0x0000001fff007819 */ /* 0x000fe40000011408 */
[----:B------:R-:W-:-:S05]  /*0420*/  IMAD R5, R5, 0x3, RZ ;  /* 0x0000000305057824 */ /* 0x000fca00078e02ff */
[----:B----4-:R-:W-:Y:S01]  /*0430*/  IADD3 R6, P0, P1, R5, UR8, R8 ;  /* 0x0000000805067c10 */ /* 0x010fe2000f91e008 */
[----:B------:R-:W2:Y:S01]  /*0440*/  LDCU UR8, c[0x0][0x3bc] ;  /* 0x00007780ff0877ac */ /* 0x000ea20008000800 */
[----:B------:R-:W-:-:S04]  /*0450*/  SHF.R.S32.HI R5, RZ, 0x1f, R5 ;  /* 0x0000001fff057819 */ /* 0x000fc80000011405 */
[----:B------:R-:W-:-:S05]  /*0460*/  IADD3.X R7, PT, PT, R5, UR9, R0, P0, P1 ;  /* 0x0000000905077c10 */ /* 0x000fca00087e2400 */
[----:B------:R-:W3:Y:S01]  /*0470*/  LDG.E.U8 R5, desc[UR4][R6.64] ;  /* 0x0000000406057981 */ /* 0x000ee2000c1e1100 */
[----:B-1----:R-:W-:-:S04]  /*0480*/  VIADD R4, R4, UR6 ;  /* 0x0000000604047c36 */ /* 0x002fc80008000000 */
[----:B0-----:R-:W-:Y:S02]  /*0490*/  IMAD R4, R4, UR7, RZ ;  /* 0x0000000704047c24 */ /* 0x001fe4000f8e02ff */
[----:B--2---:R-:W-:-:S03]  /*04a0*/  VIADD R2, R2, UR8 ;  /* 0x0000000802027c36 */ /* 0x004fc60008000000 */
[----:B------:R-:W-:Y:S01]  /*04b0*/  SHF.R.S32.HI R0, RZ, 0x1f, R4 ;  /* 0x0000001fff007819 */ /* 0x000fe20000011404 */
[----:B------:R-:W-:-:S05]  /*04c0*/  IMAD R3, R2, 0x3, RZ ;  /* 0x0000000302037824 */ /* 0x000fca00078e02ff */
[----:B-----5:R-:W-:Y:S02]  /*04d0*/  IADD3 R2, P0, P1, R3, UR10, R4 ;  /* 0x0000000a03027c10 */ /* 0x020fe4000f91e004 */
[----:B------:R-:W-:-:S04]  /*04e0*/  SHF.R.S32.HI R3, RZ, 0x1f, R3 ;  /* 0x0000001fff037819 */ /* 0x000fc80000011403 */
[----:B------:R-:W-:-:S05]  /*04f0*/  IADD3.X R3, PT, PT, R3, UR11, R0, P0, P1 ;  /* 0x0000000b03037c10 */ /* 0x000fca00087e2400 */
[----:B---3--:R-:W-:Y:S04]  /*0500*/  STG.E.U8 desc[UR4][R2.64], R5 ;  /* 0x0000000502007986 */ /* 0x008fe8000c101104 */
[----:B------:R-:W2:Y:S04]  /*0510*/  LDG.E.U8 R9, desc[UR4][R6.64+0x1] ;  /* 0x0000010406097981 */ /* 0x000ea8000c1e1100 */
[----:B--2---:R-:W-:Y:S04]  /*0520*/  STG.E.U8 desc[UR4][R2.64+0x1], R9 ;  /* 0x0000010902007986 */ /* 0x004fe8000c101104 */
[----:B------:R-:W2:Y:S04]  /*0530*/  LDG.E.U8 R11, desc[UR4][R6.64+0x2] ;  /* 0x00000204060b7981 */ /* 0x000ea8000c1e1100 */
[----:B--2---:R-:W-:Y:S01]  /*0540*/  STG.E.U8 desc[UR4][R2.64+0x2], R11 ;  /* 0x0000020b02007986 */ /* 0x004fe2000c101104 */
[----:B------:R-:W-:Y:S05]  /*0550*/  EXIT ;  /* 0x000000000000794d */ /* 0x000fea0003800000 */
        .weak           $__internal_19_$__cuda_sm3x_div_rn_noftz_f32_slowpath
        .type           $__internal_19_$__cuda_sm3x_div_rn_noftz_f32_slowpath,@function
        .size           $__internal_19_$__cuda_sm3x_div_rn_noftz_f32_slowpath,(.L_x_1327 - $__internal_19_$__cuda_sm3x_div_rn_noftz_f32_slowpath)
$__internal_19_$__cuda_sm3x_div_rn_noftz_f32_slowpath:
        /* <DEDUP_REMOVED lines=33> */
.L_x_1116:
        /* <DEDUP_REMOVED lines=50> */
.L_x_1122:
[----:B------:R-:W-:-:S04]  /*0a90*/  LOP3.LUT R0, R0, 0x80000000, RZ, 0xc0, !PT ;  /* 0x8000000000007812 */ /* 0x000fc800078ec0ff */
[----:B------:R-:W-:Y:S01]  /*0aa0*/  LOP3.LUT R0, R0, 0x7f800000, RZ, 0xfc, !PT ;  /* 0x7f80000000007812 */ /* 0x000fe200078efcff */
[----:B------:R-:W-:Y:S06]  /*0ab0*/  BRA `(.L_x_1123) ;  /* 0x0000000000287947 */ /* 0x000fec0003800000 */
.L_x_1121:
[----:B------:R-:W-:Y:S01]  /*0ac0*/  IMAD R0, R8, 0x800000, R0 ;  /* 0x0080000008007824 */ /* 0x000fe200078e0200 */
[----:B------:R-:W-:Y:S06]  /*0ad0*/  BRA `(.L_x_1123) ;  /* 0x0000000000207947 */ /* 0x000fec0003800000 */
.L_x_1120:
[----:B------:R-:W-:-:S04]  /*0ae0*/  LOP3.LUT R0, R3, 0x80000000, R0, 0x48, !PT ;  /* 0x8000000003007812 */ /* 0x000fc800078e4800 */
[----:B------:R-:W-:Y:S01]  /*0af0*/  LOP3.LUT R0, R0, 0x7f800000, RZ, 0xfc, !PT ;  /* 0x7f80000000007812 */ /* 0x000fe200078efcff */
[----:B------:R-:W-:Y:S06]  /*0b00*/  BRA `(.L_x_1123) ;  /* 0x0000000000147947 */ /* 0x000fec0003800000 */
.L_x_1119:
[----:B------:R-:W-:Y:S01]  /*0b10*/  LOP3.LUT R0, R3, 0x80000000, R0, 0x48, !PT ;  /* 0x8000000003007812 */ /* 0x000fe200078e4800 */
[----:B------:R-:W-:Y:S06]  /*0b20*/  BRA `(.L_x_1123) ;  /* 0x00000000000c7947 */ /* 0x000fec0003800000 */
.L_x_1118:
[----:B------:R-:W0:Y:S01]  /*0b30*/  MUFU.RSQ R0, -QNAN ;  /* 0xffc0000000007908 */ /* 0x000e220000001400 */
[----:B------:R-:W-:Y:S05]  /*0b40*/  BRA `(.L_x_1123) ;  /* 0x0000000000047947 */ /* 0x000fea0003800000 */
.L_x_1117:
[----:B------:R-:W-:-:S07]  /*0b50*/  FADD.FTZ R0, R0, R3 ;  /* 0x0000000300007221 */ /* 0x000fce0000010000 */
.L_x_1123:
[----:B------:R-:W-:-:S04]  /*0b60*/  IMAD.MOV.U32 R7, RZ, RZ, 0x0 ;  /* 0x00000000ff077424 */ /* 0x000fc800078e00ff */
[----:B0-----:R-:W-:Y:S05]  /*0b70*/  RET.REL.NODEC R6 `(_Z12resizeKernelIhLi3E19NearestInterpolatorIhLi3EEEvPKT_i8NppiSize8NppiRectPS2_iS5_S6_) ;  /* 0xfffffff406207950 */ /* 0x001fea0003c3ffff */
.L_x_1124:
        /* <DEDUP_REMOVED lines=16> */
.L_x_1327:


//--------------------- .text._Z12resizeKernelIhLi1E19LanczosInterpolatorIhLi1EEEvPKT_i8NppiSize8NppiRectPS2_iS5_S6_ --------------------------
	.section	.text._Z12resizeKernelIhLi1E19LanczosInterpolatorIhLi1EEEvPKT_i8NppiSize8NppiRectPS2_iS5_S6_,"ax",@progbits
	.align	128
        .global         _Z12resizeKernelIhLi1E19LanczosInterpolatorIhLi1EEEvPKT_i8NppiSize8NppiRectPS2_iS5_S6_
        .type           _Z12resizeKernelIhLi1E19LanczosInterpolatorIhLi1EEEvPKT_i8NppiSize8NppiRectPS2_iS5_S6_,@function
        .size           _Z12resizeKernelIhLi1E19LanczosInterpolatorIhLi1EEEvPKT_i8NppiSize8NppiRectPS2_iS5_S6_,(.L_x_1328 - _Z12resizeKernelIhLi1E19LanczosInterpolatorIhLi1EEEvPKT_i8NppiSize8NppiRectPS2_iS5_S6_)
        .other          _Z12resizeKernelIhLi1E19LanczosInterpolatorIhLi1EEEvPKT_i8NppiSize8NppiRectPS2_iS5_S6_,@"STO_CUDA_ENTRY STV_DEFAULT"
_Z12resizeKernelIhLi1E19LanczosInterpolatorIhLi1EEEvPKT_i8NppiSize8NppiRectPS2_iS5_S6_:
.text._Z12resizeKernelIhLi1E19LanczosInterpolatorIhLi1EEEvPKT_i8NppiSize8NppiRectPS2_iS5_S6_:
        /* <DEDUP_REMOVED lines=27> */
[----:B------:R-:W-:Y:S05]  /*01b0*/  CALL.REL.NOINC `($__internal_20_$__cuda_sm3x_div_rn_noftz_f32_slowpath) ;  /* 0x0000005c00c47944 */ /* 0x000fea0003c00000 */
[----:B------:R-:W-:-:S07]  /*01c0*/  IMAD.MOV.U32 R0, RZ, RZ, R2 ;  /* 0x000000ffff007224 */ /* 0x000fce00078e0002 */
.L_x_1125:
        /* <DEDUP_REMOVED lines=13> */
[----:B------:R-:W-:Y:S05]  /*02a0*/  CALL.REL.NOINC `($__internal_20_$__cuda_sm3x_div_rn_noftz_f32_slowpath) ;  /* 0x0000005c00887944 */ /* 0x000fea0003c00000 */
.L_x_1126:
[----:B------:R-:W0:Y:S01]  /*02b0*/  S2R R4, SR_TID.X ;  /* 0x0000000000047919 */ /* 0x000e220000002100 */
[----:B------:R-:W0:Y:S01]  /*02c0*/  S2UR UR4, SR_CTAID.X ;  /* 0x00000000000479c3 */ /* 0x000e220000002500 */
[----:B------:R-:W-:Y:S01]  /*02d0*/  IMAD.MOV.U32 R77, RZ, RZ, 0x3eaaaaab ;  /* 0x3eaaaaabff4d7424 */ /* 0x000fe200078e00ff */
[----:B------:R-:W-:Y:S01]  /*02e0*/  BSSY.RECONVERGENT B2, `(.L_x_1127) ;  /* 0x000002b000027945 */ /* 0x000fe20003800200 */
[----:B------:R-:W1:Y:S05]  /*02f0*/  S2R R8, SR_TID.Y ;  /* 0x0000000000087919 */ /* 0x000e6a0000002200 */
[----:B------:R-:W0:Y:S08]  /*0300*/  LDC R81, c[0x0][0x360] ;  /* 0x0000d800ff517b82 */ /* 0x000e300000000800 */
[----:B------:R-:W2:Y:S08]  /*0310*/  LDC R10, c[0x0][0x394] ;  /* 0x0000e500ff0a7b82 */ /* 0x000eb00000000800 */
[----:B------:R-:W1:Y:S08]  /*0320*/  S2UR UR5, SR_CTAID.Y ;  /* 0x00000000000579c3 */ /* 0x000e700000002600 */
[----:B------:R-:W1:Y:S01]  /*0330*/  LDC R5, c[0x0][0x364] ;  /* 0x0000d900ff057b82 */ /* 0x000e620000000800 */
[----:B0-----:R-:W-:Y:S01]  /*0340*/  IMAD R81, R81, UR4, R4 ;  /* 0x0000000451517c24 */ /* 0x001fe2000f8e0204 */
[----:B------:R-:W0:Y:S04]  /*0350*/  LDCU UR4, c[0x0][0x3c0] ;  /* 0x00007800ff0477ac */ /* 0x000e280008000800 */
[----:B------:R-:W-:-:S02]  /*0360*/  I2FP.F32.S32 R3, R81 ;  /* 0x0000005100037245 */ /* 0x000fc40000201400 */
[----:B------:R-:W3:Y:S01]  /*0370*/  LDC.64 R6, c[0x0][0x398] ;  /* 0x0000e600ff067b82 */ /* 0x000ee20000000a00 */
[----:B--2---:R-:W-:-:S05]  /*0380*/  I2FP.F32.S32 R4, R10 ;  /* 0x0000000a00047245 */ /* 0x004fca0000201400 */
[----:B------:R-:W-:-:S04]  /*0390*/  FFMA R0, R3, R0, R4 ;  /* 0x0000000003007223 */ /* 0x000fc80000000004 */
[----:B------:R-:W2:Y:S01]  /*03a0*/  F2I.FLOOR.NTZ R3, R0 ;  /* 0x0000000000037305 */ /* 0x000ea20000207100 */
[----:B-1----:R-:W-:Y:S01]  /*03b0*/  IMAD R4, R5, UR5, R8 ;  /* 0x0000000505047c24 */ /* 0x002fe2000f8e0208 */
[----:B------:R-:W1:Y:S03]  /*03c0*/  LDCU UR5, c[0x0][0x3b0] ;  /* 0x00007600ff0577ac */ /* 0x000e660008000800 */
[----:B0-----:R-:W-:Y:S01]  /*03d0*/  VIADD R75, R4, UR4 ;  /* 0x00000004044b7c36 */ /* 0x001fe20008000000 */
[----:B------:R-:W-:Y:S02]  /*03e0*/  I2FP.F32.U32 R5, R4 ;  /* 0x0000000400057245 */ /* 0x000fe40000201000 */
[----:B---3--:R-:W-:Y:S02]  /*03f0*/  I2FP.F32.S32 R6, R6 ;  /* 0x0000000600067245 */ /* 0x008fe40000201400 */
[----:B--2---:R-:W-:-:S02]  /*0400*/  I2FP.F32.S32 R79, R3 ;  /* 0x00000003004f7245 */ /* 0x004fc40000201400 */
        /* <DEDUP_REMOVED lines=8> */
[----:B-1----:R-:W-:Y:S01]  /*0490*/  IMAD R75, R75, UR5, RZ ;  /* 0x000000054b4b7c24 */ /* 0x002fe2000f8e02ff */
[----:B------:R-:W-:Y:S01]  /*04a0*/  VIMNMX R74, PT, PT, R20, R7, PT ;  /* 0x00000007144a7248 */ /* 0x000fe20003fe0100 */
[----:B------:R-:W-:Y:S01]  /*04b0*/  FFMA R77, R0, R77, 0.3333333432674407959 ;  /* 0x3eaaaaab004d7423 */ /* 0x000fe2000000004d */
[----:B------:R-:W-:-:S04]  /*04c0*/  FMUL R0, |R78|, 3.1415927410125732422 ;  /* 0x40490fdb4e007820 */ /* 0x000fc80000400200 */
[----:B------:R-:W1:Y:S01]  /*04d0*/  FCHK P0, R0, 3 ;  /* 0x4040000000007902 */ /* 0x000e620000000000 */
[----:B------:R-:W-:Y:S01]  /*04e0*/  FFMA R6, R0, R77, RZ ;  /* 0x0000004d00067223 */ /* 0x000fe200000000ff */
[----:B0-----:R-:W-:-:S03]  /*04f0*/  I2FP.F32.S32 R5, R80 ;  /* 0x0000005000057245 */ /* 0x001fc60000201400 */
[----:B------:R-:W-:-:S04]  /*0500*/  FFMA R8, R6, -3, R0 ;  /* 0xc040000006087823 */ /* 0x000fc80000000000 */
[----:B------:R-:W-:Y:S01]  /*0510*/  FFMA R77, R77, R8, R6 ;  /* 0x000000084d4d7223 */ /* 0x000fe20000000006 */
[----:B------:R-:W-:Y:S01]  /*0520*/  FADD R76, R2, -R5 ;  /* 0x80000005024c7221 */ /* 0x000fe20000000000 */
[----:B-1----:R-:W-:Y:S06]  /*0530*/  @!P0 BRA `(.L_x_1128) ;  /* 0x0000000000148947 */ /* 0x002fec0003800000 */
[----:B------:R-:W-:Y:S01]  /*0540*/  IMAD.MOV.U32 R89, RZ, RZ, R0 ;  /* 0x000000ffff597224 */ /* 0x000fe200078e0000 */
[----:B------:R-:W-:Y:S01]  /*0550*/  MOV R82, 0x580 ;  /* 0x0000058000527802 */ /* 0x000fe20000000f00 */
[----:B------:R-:W-:-:S07]  /*0560*/  IMAD.MOV.U32 R87, RZ, RZ, 0x40400000 ;  /* 0x40400000ff577424 */ /* 0x000fce00078e00ff */
[----:B------:R-:W-:Y:S05]  /*0570*/  CALL.REL.NOINC `($__internal_20_$__cuda_sm3x_div_rn_noftz_f32_slowpath) ;  /* 0x0000005800d47944 */ /* 0x000fea0003c00000 */
[----:B------:R-:W-:-:S07]  /*0580*/  IMAD.MOV.U32 R77, RZ, RZ, R2 ;  /* 0x000000ffff4d7224 */ /* 0x000fce00078e0002 */
.L_x_1128:
[----:B------:R-:W-:Y:S05]  /*0590*/  BSYNC.RECONVERGENT B2 ;  /* 0x0000000000027941 */ /* 0x000fea0003800200 */
.L_x_1127:
        /* <DEDUP_REMOVED lines=40> */
[----:B------:R-:W-:Y:S05]  /*0820*/  CALL.REL.NOINC `($__internal_20_$__cuda_sm3x_div_rn_noftz_f32_slowpath) ;  /* 0x0000005800287944 */ /* 0x000fea0003c00000 */
[----:B------:R-:W-:-:S07]  /*0830*/  IMAD.MOV.U32 R69, RZ, RZ, R2 ;  /* 0x000000ffff457224 */ /* 0x000fce00078e0002 */
.L_x_1130:
[----:B------:R-:W-:Y:S05]  /*0840*/  BSYNC.RECONVERGENT B2 ;  /* 0x0000000000027941 */ /* 0x000fea0003800200 */
.L_x_1129:
        /* <DEDUP_REMOVED lines=32> */
[----:B0-----:R-:W-:-:S03]  /*0a50*/  VIMNMX R5, PT, PT, R3, UR4, !PT ;  /* 0x0000000403057c48 */ /* 0x001fc6000ffe0100 */
[----:B------:R-:W-:Y:S01]  /*0a60*/  IMAD R51, R2, -0x4, R1 ;  /* 0xfffffffc02337824 */ /* 0x000fe200078e0201 */
[----:B------:R-:W-:Y:S01]  /*0a70*/  VIMNMX R54, PT, PT, R20, R5, PT ;  /* 0x0000000514367248 */ /* 0x000fe20003fe0100 */
[----:B-1----:R-:W-:Y:S06]  /*0a80*/  @!P0 BRA `(.L_x_1132) ;  /* 0x0000000000148947 */ /* 0x002fec0003800000 */
[----:B------:R-:W-:Y:S01]  /*0a90*/  IMAD.MOV.U32 R89, RZ, RZ, R59 ;  /* 0x000000ffff597224 */ /* 0x000fe200078e003b */
[----:B------:R-:W-:Y:S01]  /*0aa0*/  MOV R82, 0xad0 ;  /* 0x00000ad000527802 */ /* 0x000fe20000000f00 */
[----:B------:R-:W-:-:S07]  /*0ab0*/  IMAD.MOV.U32 R87, RZ, RZ, 0x40400000 ;  /* 0x40400000ff577424 */ /* 0x000fce00078e00ff */
[----:B------:R-:W-:Y:S05]  /*0ac0*/  CALL.REL.NOINC `($__internal_20_$__cuda_sm3x_div_rn_noftz_f32_slowpath) ;  /* 0x0000005400807944 */ /* 0x000fea0003c00000 */
[----:B------:R-:W-:-:S07]  /*0ad0*/  IMAD.MOV.U32 R58, RZ, RZ, R2 ;  /* 0x000000ffff3a7224 */ /* 0x000fce00078e0002 */
.L_x_1132:
[----:B------:R-:W-:Y:S05]  /*0ae0*/  BSYNC.RECONVERGENT B2 ;  /* 0x0000000000027941 */ /* 0x000fea0003800200 */
.L_x_1131:
        /* <DEDUP_REMOVED lines=31> */
[C---:B------:R-:W-:Y:S01]  /*0ce0*/  FFMA R4, R7.reuse, -7.5497894158615963534e-08, R4 ;  /* 0xb3a2216807047823 */ /* 0x040fe20000000004 */
        /* <DEDUP_REMOVED lines=8> */
[----:B------:R-:W-:Y:S05]  /*0d70*/  CALL.REL.NOINC `($__internal_20_$__cuda_sm3x_div_rn_noftz_f32_slowpath) ;  /* 0x0000005000d47944 */ /* 0x000fea0003c00000 */
[----:B------:R-:W-:-:S07]  /*0d80*/  IMAD.MOV.U32 R46, RZ, RZ, R2 ;  /* 0x000000ffff2e7224 */ /* 0x000fce00078e0002 */
.L_x_1134:
[----:B------:R-:W-:Y:S05]  /*0d90*/  BSYNC.RECONVERGENT B2 ;  /* 0x0000000000027941 */ /* 0x000fea0003800200 */
.L_x_1133:
        /* <DEDUP_REMOVED lines=40> */
[----:B------:R-:W-:Y:S05]  /*1020*/  CALL.REL.NOINC `($__internal_20_$__cuda_sm3x_div_rn_noftz_f32_slowpath) ;  /* 0x0000005000287944 */ /* 0x000fea0003c00000 */
[----:B------:R-:W-:-:S07]  /*1030*/  IMAD.MOV.U32 R34, RZ, RZ, R2 ;  /* 0x000000ffff227224 */ /* 0x000fce00078e0002 */
.L_x_1136:
[----:B------:R-:W-:Y:S05]  /*1040*/  BSYNC.RECONVERGENT B2 ;  /* 0x0000000000027941 */ /* 0x000fea0003800200 */
.L_x_1135:
[----:B------:R-:W-:Y:S01]  /*1050*/  FMUL R26, R36, 0.63661974668502807617 ;  /* 0x3f22f983241a7820 */ /* 0x000fe20000400000 */
[----:B------:R-:W-:Y:S01]  /*1060*/  FMUL R25, R34, 0.63661974668502807617 ;  /* 0x3f22f98322197820 */ /* 0x000fe20000400000 */
[----:B------:R-:W0:Y:S01]  /*1070*/  LDC R6, c[0x0][0x394] ;  /* 0x0000e500ff067b82 */ /* 0x000e220000000800 */
[----:B------:R-:W-:Y:S02]  /*1080*/  IMAD.MOV.U32 R5, RZ, RZ, 0x3eaaaaab ;  /* 0x3eaaaaabff057424 */ /* 0x000fe400078e00ff */
[----:B------:R-:W-:Y:S01]  /*1090*/  FADD R23, R79, -3 ;  /* 0xc04000004f177421 */ /* 0x000fe20000000000 */
[----:B------:R-:W-:Y:S01]  /*10a0*/  IMAD.MOV.U32 R2, RZ, RZ, 0x40400000 ;  /* 0x40400000ff027424 */ /* 0x000fe200078e00ff */
[----:B------:R-:W1:Y:S01]  /*10b0*/  F2I.NTZ R26, R26 ;  /* 0x0000001a001a7305 */ /* 0x000e620000203100 */
[----:B------:R-:W-:Y:S01]  /*10c0*/  SHF.R.U32.HI R18, RZ, 0x17, R36 ;  /* 0x00000017ff127819 */ /* 0x000fe20000011624 */
[----:B------:R-:W-:Y:S01]  /*10d0*/  FMUL R24, |R23|, 3.1415927410125732422 ;  /* 0x40490fdb17187820 */ /* 0x000fe20000400200 */
[----:B------:R-:W-:Y:S01]  /*10e0*/  FFMA R2, R5, -R2, 1 ;  /* 0x3f80000005027423 */ /* 0x000fe20000000802 */
[----:B------:R-:W-:Y:S01]  /*10f0*/  SHF.R.U32.HI R17, RZ, 0x17, R34 ;  /* 0x00000017ff117819 */ /* 0x000fe20000011622 */
[----:B------:R-:W-:Y:S01]  /*1100*/  BSSY.RECONVERGENT B2, `(.L_x_1137) ;  /* 0x000001f000027945 */ /* 0x000fe20003800200 */
        /* <DEDUP_REMOVED lines=12> */
[----:B0-----:R-:W-:Y:S01]  /*11d0*/  VIADDMNMX R5, R3, 0x3, R6, !PT ;  /* 0x0000000303057846 */ /* 0x001fe20007800106 */
[----:B------:R-:W-:Y:S01]  /*11e0*/  VIADD R3, R17, 0xffffff80 ;  /* 0xffffff8011037836 */ /* 0x000fe20000000000 */
[----:B--2---:R-:W-:Y:S01]  /*11f0*/  I2FP.F32.S32 R19, R25 ;  /* 0x0000001900137245 */ /* 0x004fe20000201400 */
[----:B------:R-:W-:Y:S01]  /*1200*/  FFMA R2, R21, -7.5497894158615963534e-08, R2 ;  /* 0xb3a2216815027823 */ /* 0x000fe20000000002 */
[----:B------:R-:W-:Y:S02]  /*1210*/  VIMNMX R20, PT, PT, R20, R5, PT ;  /* 0x0000000514147248 */ /* 0x000fe40003fe0100 */
[----:B------:R-:W-:Y:S01]  /*1220*/  LOP3.LUT R17, R17, 0x1f, RZ, 0xc0, !PT ;  /* 0x0000001f11117812 */ /* 0x000fe200078ec0ff */
[----:B------:R-:W-:Y:S01]  /*1230*/  FFMA R21, R21, -5.3903029534742383927e-15, R2 ;  /* 0xa7c234c515157823 */ /* 0x000fe20000000002 */
[----:B------:R-:W-:-:S04]  /*1240*/  FFMA R2, R19, -1.5707962512969970703, R34 ;  /* 0xbfc90fda13027823 */ /* 0x000fc80000000022 */
[----:B------:R-:W-:-:S04]  /*1250*/  FFMA R2, R19, -7.5497894158615963534e-08, R2 ;  /* 0xb3a2216813027823 */ /* 0x000fc80000000002 */
[----:B------:R-:W-:Y:S01]  /*1260*/  FFMA R19, R19, -5.3903029534742383927e-15, R2 ;  /* 0xa7c234c513137823 */ /* 0x000fe20000000002 */
[----:B------:R-:W-:-:S05]  /*1270*/  SHF.R.U32.HI R2, RZ, 0x5, R3 ;  /* 0x00000005ff027819 */ /* 0x000fca0000011603 */
[----:B------:R-:W-:Y:S01]  /*1280*/  IMAD R15, R2, -0x4, R1 ;  /* 0xfffffffc020f7824 */ /* 0x000fe200078e0201 */
[----:B-1----:R-:W-:Y:S06]  /*1290*/  @!P0 BRA `(.L_x_1138) ;  /* 0x0000000000148947 */ /* 0x002fec0003800000 */
[----:B------:R-:W-:Y:S01]  /*12a0*/  IMAD.MOV.U32 R89, RZ, RZ, R24 ;  /* 0x000000ffff597224 */ /* 0x000fe200078e0018 */
[----:B------:R-:W-:Y:S01]  /*12b0*/  MOV R82, 0x12e0 ;  /* 0x000012e000527802 */ /* 0x000fe20000000f00 */
[----:B------:R-:W-:-:S07]  /*12c0*/  IMAD.MOV.U32 R87, RZ, RZ, 0x40400000 ;  /* 0x40400000ff577424 */ /* 0x000fce00078e00ff */
[----:B------:R-:W-:Y:S05]  /*12d0*/  CALL.REL.NOINC `($__internal_20_$__cuda_sm3x_div_rn_noftz_f32_slowpath) ;  /* 0x0000004c007c7944 */ /* 0x000fea0003c00000 */
[----:B------:R-:W-:-:S07]  /*12e0*/  IMAD.MOV.U32 R22, RZ, RZ, R2 ;  /* 0x000000ffff167224 */ /* 0x000fce00078e0002 */
.L_x_1138:
[----:B------:R-:W-:Y:S05]  /*12f0*/  BSYNC.RECONVERGENT B2 ;  /* 0x0000000000027941 */ /* 0x000fea0003800200 */
.L_x_1137:
        /* <DEDUP_REMOVED lines=11> */
[----:B------:R-:W-:Y:S01]  /*13b0*/  UMOV UR8, 0xfffffffe ;  /* 0xfffffffe00087882 */ /* 0x000fe20000000000 */
[----:B------:R-:W-:-:S02]  /*13c0*/  SHF.R.U32.HI R8, RZ, 0x5, R8 ;  /* 0x00000005ff087819 */ /* 0x000fc40000011608 */
[----:B------:R-:W2:Y:S03]  /*13d0*/  F2I.NTZ R13, R13 ;  /* 0x0000000d000d7305 */ /* 0x000ea60000203100 */
        /* <DEDUP_REMOVED lines=11> */
.L_x_1225:
        /* <DEDUP_REMOVED lines=23> */
[----:B------:R-:W-:Y:S05]  /*1600*/  CALL.REL.NOINC `($__internal_20_$__cuda_sm3x_div_rn_noftz_f32_slowpath) ;  /* 0x0000004800b07944 */ /* 0x000fea0003c00000 */
[----:B------:R-:W-:-:S07]  /*1610*/  IMAD.MOV.U32 R4, RZ, RZ, R2 ;  /* 0x000000ffff047224 */ /* 0x000fce00078e0002 */
.L_x_1142:
[----:B------:R-:W-:Y:S05]  /*1620*/  BSYNC.RECONVERGENT B3 ;  /* 0x0000000000037941 */ /* 0x000fea0003800200 */
.L_x_1141:
        /* <DEDUP_REMOVED lines=20> */
.L_x_1145:
        /* <DEDUP_REMOVED lines=39> */
.L_x_1144:
[----:B------:R-:W-:Y:S05]  /*19e0*/  BSYNC.RECONVERGENT B0 ;  /* 0x0000000000007941 */ /* 0x000fea0003800200 */
.L_x_1143:
[----:B------:R-:W-:Y:S02]  /*19f0*/  IMAD.MOV.U32 R82, RZ, RZ, 0x37cbac00 ;  /* 0x37cbac00ff527424 */ /* 0x000fe400078e00ff */
[----:B------:R-:W-:Y:S01]  /*1a00*/  FMUL R5, R6, R6 ;  /* 0x0000000606057220 */ /* 0x000fe20000400000 */
[C---:B------:R-:W-:Y:S01]  /*1a10*/  LOP3.LUT R83, R2.reuse, 0x1, RZ, 0xc0, !PT ;  /* 0x0000000102537812 */ /* 0x040fe200078ec0ff */
[----:B------:R-:W-:Y:S01]  /*1a20*/  IMAD.MOV.U32 R84, RZ, RZ, 0x3d2aaabb ;  /* 0x3d2aaabbff547424 */ /* 0x000fe200078e00ff */
[----:B------:R-:W-:Y:S01]  /*1a30*/  LOP3.LUT P1, RZ, R2, 0x2, RZ, 0xc0, !PT ;  /* 0x0000000202ff7812 */ /* 0x000fe2000782c0ff */
[----:B------:R-:W-:Y:S01]  /*1a40*/  FFMA R82, R5, R82, -0.0013887860113754868507 ;  /* 0xbab607ed05527423 */ /* 0x000fe20000000052 */
[----:B------:R-:W-:Y:S01]  /*1a50*/  ISETP.NE.U32.AND P0, PT, R83, 0x1, PT ;  /* 0x000000015300780c */ /* 0x000fe20003f05070 */
[----:B------:R-:W0:Y:S01]  /*1a60*/  MUFU.RCP R86, R3 ;  /* 0x0000000300567308 */ /* 0x000e220000001000 */
[----:B------:R-:W-:Y:S02]  /*1a70*/  BSSY.RECONVERGENT B3, `(.L_x_1146) ;  /* 0x0000016000037945 */ /* 0x000fe40003800200 */
[----:B------:R-:W-:-:S02]  /*1a80*/  FSEL R82, R82, -0.00019574658654164522886, !P0 ;  /* 0xb94d415352527808 */ /* 0x000fc40004000000 */
[----:B------:R-:W-:Y:S02]  /*1a90*/  FSEL R84, R84, 0.0083327032625675201416, !P0 ;  /* 0x3c0885e454547808 */ /* 0x000fe40004000000 */
[----:B------:R-:W-:-:S03]  /*1aa0*/  FSEL R2, R6, 1, P0 ;  /* 0x3f80000006027808 */ /* 0x000fc60000000000 */
[----:B------:R-:W-:Y:S01]  /*1ab0*/  FFMA R82, R5, R82, R84 ;  /* 0x0000005205527223 */ /* 0x000fe20000000054 */
[----:B------:R-:W-:-:S05]  /*1ac0*/  IMAD.MOV.U32 R84, RZ, RZ, 0x3effffff ;  /* 0x3effffffff547424 */ /* 0x000fca00078e00ff */
[----:B------:R-:W-:-:S05]  /*1ad0*/  FSEL R84, -R84, -0.16666662693023681641, !P0 ;  /* 0xbe2aaaa854547808 */ /* 0x000fca0004000100 */
[C---:B------:R-:W-:Y:S01]  /*1ae0*/  FFMA R82, R5.reuse, R82, R84 ;  /* 0x0000005205527223 */ /* 0x040fe20000000054 */
        /* <DEDUP_REMOVED lines=12> */
[----:B------:R-:W-:Y:S05]  /*1bb0*/  CALL.REL.NOINC `($__internal_20_$__cuda_sm3x_div_rn_noftz_f32_slowpath) ;  /* 0x0000004400447944 */ /* 0x000fea0003c00000 */
[----:B------:R-:W-:-:S07]  /*1bc0*/  IMAD.MOV.U32 R6, RZ, RZ, R2 ;  /* 0x000000ffff067224 */ /* 0x000fce00078e0002 */
.L_x_1147:
[----:B------:R-:W-:Y:S05]  /*1bd0*/  BSYNC.RECONVERGENT B3 ;  /* 0x0000000000037941 */ /* 0x000fea0003800200 */
.L_x_1146:
        /* <DEDUP_REMOVED lines=18> */
.L_x_1150:
        /* <DEDUP_REMOVED lines=37> */
.L_x_1149:
[----:B------:R-:W-:Y:S05]  /*1f50*/  BSYNC.RECONVERGENT B0 ;  /* 0x0000000000007941 */ /* 0x000fea0003800200 */
.L_x_1148:
        /* <DEDUP_REMOVED lines=28> */
[----:B------:R-:W-:Y:S05]  /*2120*/  CALL.REL.NOINC `($__internal_20_$__cuda_sm3x_div_rn_noftz_f32_slowpath) ;  /* 0x0000003c00e87944 */ /* 0x000fea0003c00000 */
.L_x_1152:
[----:B------:R-:W-:Y:S05]  /*2130*/  BSYNC.RECONVERGENT B3 ;  /* 0x0000000000037941 */ /* 0x000fea0003800200 */
.L_x_1151:
[----:B------:R-:W-:-:S07]  /*2140*/  FMUL R6, R2, R6 ;  /* 0x0000000602067220 */ /* 0x000fce0000400000 */
.L_x_1140:
[----:B------:R-:W-:Y:S05]  /*2150*/  BSYNC.RECONVERGENT B2 ;  /* 0x0000000000027941 */ /* 0x000fea0003800200 */
.L_x_1139:
[----:B------:R-:W0:Y:S01]  /*2160*/  LDC R3, c[0x0][0x398] ;  /* 0x0000e600ff037b82 */ /* 0x000e220000000800 */
[----:B------:R-:W1:Y:S01]  /*2170*/  LDCU UR5, c[0x0][0x3a0] ;  /* 0x00007400ff0577ac */ /* 0x000e620008000800 */
[C---:B------:R-:W-:Y:S01]  /*2180*/  FSETP.GEU.AND P0, PT, |R78|.reuse, 9.9999997473787516356e-05, PT ;  /* 0x38d1b7174e00780b */ /* 0x040fe20003f0e200 */
[----:B------:R-:W-:Y:S01]  /*2190*/  BSSY.RECONVERGENT B2, `(.L_x_1153) ;  /* 0x00000a1000027945 */ /* 0x000fe20003800200 */
[C---:B------:R-:W-:Y:S01]  /*21a0*/  FSET.BF.LT.AND R83, |R78|.reuse, 3, PT ;  /* 0x404000004e53780a */ /* 0x040fe20003801200 */
[----:B------:R-:W2:Y:S01]  /*21b0*/  LDCU UR4, c[0x0][0x388] ;  /* 0x00007100ff0477ac */ /* 0x000ea20008000800 */
[----:B------:R-:W-:Y:S02]  /*21c0*/  FSETP.GEU.OR P0, PT, |R78|, 3, !P0 ;  /* 0x404000004e00780b */ /* 0x000fe4000470e600 */
        /* <DEDUP_REMOVED lines=17> */
.L_x_1157:
        /* <DEDUP_REMOVED lines=33> */
.L_x_1156:
[----:B------:R-:W-:Y:S05]  /*24f0*/  BSYNC.RECONVERGENT B0 ;  /* 0x0000000000007941 */ /* 0x000fea0003800200 */
.L_x_1155:
        /* <DEDUP_REMOVED lines=11> */
[----:B------:R-:W-:Y:S02]  /*25b0*/  FSEL R91, R91, 1, P0 ;  /* 0x3f8000005b5b7808 */ /* 0x000fe40000000000 */
[----:B------:R-:W-:Y:S01]  /*25c0*/  LOP3.LUT P2, RZ, R87, 0x2, RZ, 0xc0, !PT ;  /* 0x0000000257ff7812 */ /* 0x000fe2000784c0ff */
[----:B------:R-:W-:Y:S01]  /*25d0*/  FFMA R3, R2, R3, R83 ;  /* 0x0000000302037223 */ /* 0x000fe20000000053 */
[----:B------:R-:W-:Y:S02]  /*25e0*/  FSEL R83, -R86, -0.16666662693023681641, !P0 ;  /* 0xbe2aaaa856537808 */ /* 0x000fe40004000100 */
[----:B------:R-:W-:Y:S02]  /*25f0*/  FSETP.EQ.OR P0, PT, |R77|, +INF , !P1 ;  /* 0x7f8000004d00780b */ /* 0x000fe40004f02600 */
[----:B------:R-:W-:Y:S01]  /*2600*/  SEL R92, R72, RZ, !P1 ;  /* 0x000000ff485c7207 */ /* 0x000fe20004800000 */
        /* <DEDUP_REMOVED lines=12> */
.L_x_1160:
        /* <DEDUP_REMOVED lines=19> */
[----:B---3--:R-:W-:Y:S02]  /*2800*/  @P0 SHF.L.W.U32.HI R2, R3, R65, R2 ;  /* 0x0000004103020219 */ /* 0x008fe40000010e02 */
[--C-:B0-----:R-:W-:Y:S02]  /*2810*/  SHF.R.U32.HI R87, RZ, 0x1e, R88.reuse ;  /* 0x0000001eff577819 */ /* 0x101fe40000011658 */
[C---:B------:R-:W-:Y:S01]  /*2820*/  SHF.L.W.U32.HI R92, R2.reuse, 0x2, R88 ;  /* 0x00000002025c7819 */ /* 0x040fe20000010e58 */
[----:B------:R-:W-:-:S03]  /*2830*/  IMAD.SHL.U32 R2, R2, 0x4, RZ ;  /* 0x0000000402027824 */ /* 0x000fc600078e00ff */
[----:B------:R-:W-:-:S04]  /*2840*/  LOP3.LUT R3, R92, R77, RZ, 0x3c, !PT ;  /* 0x0000004d5c037212 */ /* 0x000fc800078e3cff */
[----:B------:R-:W-:Y:S02]  /*2850*/  ISETP.GE.AND P0, PT, R3, RZ, PT ;  /* 0x000000ff0300720c */ /* 0x000fe40003f06270 */
[----:B------:R-:W-:-:S04]  /*2860*/  SHF.R.S32.HI R3, RZ, 0x1f, R92 ;  /* 0x0000001fff037819 */ /* 0x000fc8000001145c */
[C---:B------:R-:W-:Y:S02]  /*2870*/  LOP3.LUT R2, R3.reuse, R2, RZ, 0x3c, !PT ;  /* 0x0000000203027212 */ /* 0x040fe400078e3cff */
[----:B------:R-:W-:Y:S02]  /*2880*/  LOP3.LUT R3, R3, R92, RZ, 0x3c, !PT ;  /* 0x0000005c03037212 */ /* 0x000fe400078e3cff */
[----:B------:R-:W-:-:S04]  /*2890*/  LEA.HI R92, R92, R87, RZ, 0x1 ;  /* 0x000000575c5c7211 */ /* 0x000fc800078f08ff */
[----:B------:R-:W0:Y:S02]  /*28a0*/  I2F.F64.S64 R2, R2 ;  /* 0x0000000200027312 */ /* 0x000e240000301c00 */
[----:B0-----:R-:W-:-:S10]  /*28b0*/  DMUL R82, R2, UR4 ;  /* 0x0000000402527c28 */ /* 0x001fd40008000000 */
[----:B------:R-:W0:Y:S02]  /*28c0*/  F2F.F32.F64 R82, R82 ;  /* 0x0000005200527310 */ /* 0x000e240000301000 */
[----:B0-----:R-:W-:-:S07]  /*28d0*/  FSEL R87, -R82, R82, !P0 ;  /* 0x0000005252577208 */ /* 0x001fce0004000100 */
.L_x_1159:
[----:B------:R-:W-:Y:S05]  /*28e0*/  BSYNC.RECONVERGENT B0 ;  /* 0x0000000000007941 */ /* 0x000fea0003800200 */
.L_x_1158:
        /* <DEDUP_REMOVED lines=26> */
[----:B------:R-:W-:-:S07]  /*2a90*/  IMAD.MOV.U32 R3, RZ, RZ, R2 ;  /* 0x000000ffff037224 */ /* 0x000fce00078e0002 */
.L_x_1162:
[----:B------:R-:W-:Y:S05]  /*2aa0*/  BSYNC.RECONVERGENT B3 ;  /* 0x0000000000037941 */ /* 0x000fea0003800200 */
.L_x_1161:
        /* <DEDUP_REMOVED lines=12> */
[----:B------:R-:W-:Y:S05]  /*2b70*/  CALL.REL.NOINC `($__internal_20_$__cuda_sm3x_div_rn_noftz_f32_slowpath) ;  /* 0x0000003400547944 */ /* 0x000fea0003c00000 */
.L_x_1164:
[----:B------:R-:W-:Y:S05]  /*2b80*/  BSYNC.RECONVERGENT B3 ;  /* 0x0000000000037941 */ /* 0x000fea0003800200 */
.L_x_1163:
[----:B------:R-:W-:-:S07]  /*2b90*/  FMUL R83, R2, R3 ;  /* 0x0000000302537220 */ /* 0x000fce0000400000 */
.L_x_1154:
[----:B------:R-:W-:Y:S05]  /*2ba0*/  BSYNC.RECONVERGENT B2 ;  /* 0x0000000000027941 */ /* 0x000fea0003800200 */
.L_x_1153:
[----:B------:R-:W0:Y:S01]  /*2bb0*/  LDCU.64 UR4, c[0x0][0x380] ;  /* 0x00007000ff0477ac */ /* 0x000e220008000a00 */
[----:B------:R-:W-:Y:S02]  /*2bc0*/  SHF.R.S32.HI R3, RZ, 0x1f, R74 ;  /* 0x0000001fff037819 */ /* 0x000fe4000001144a */
[----:B0-----:R-:W-:-:S04]  /*2bd0*/  IADD3 R2, P0, P1, R74, UR4, R5 ;  /* 0x000000044a027c10 */ /* 0x001fc8000f91e005 */
[----:B------:R-:W-:-:S05]  /*2be0*/  IADD3.X R3, PT, PT, R3, UR5, R4, P0, P1 ;  /* 0x0000000503037c10 */ /* 0x000fca00087e2404 */
[----:B------:R-:W2:Y:S01]  /*2bf0*/  LDG.E.U8 R2, desc[UR6][R2.64] ;  /* 0x0000000602027981 */ /* 0x000ea2000c1e1100 */
[----:B------:R-:W-:Y:S01]  /*2c00*/  FSETP.GEU.AND P0, PT, |R71|, 9.9999997473787516356e-05, PT ;  /* 0x38d1b7174700780b */ /* 0x000fe20003f0e200 */
[----:B------:R-:W-:Y:S01]  /*2c10*/  FMUL R83, R83, R6 ;  /* 0x0000000653537220 */ /* 0x000fe20000400000 */
[----:B------:R-:W-:Y:S01]  /*2c20*/  BSSY.RECONVERGENT B2, `(.L_x_1165) ;  /* 0x000009e000027945 */ /* 0x000fe20003800200 */
[C---:B------:R-:W-:Y:S02]  /*2c30*/  FSET.BF.LT.AND R85, |R71|.reuse, 3, PT ;  /* 0x404000004755780a */ /* 0x040fe40003801200 */
        /* <DEDUP_REMOVED lines=16> */
.L_x_1169:
        /* <DEDUP_REMOVED lines=33> */
.L_x_1168:
[----:B------:R-:W-:Y:S05]  /*2f50*/  BSYNC.RECONVERGENT B0 ;  /* 0x0000000000007941 */ /* 0x000fea0003800200 */
.L_x_1167:
        /* <DEDUP_REMOVED lines=14> */
[----:B------:R-:W-:Y:S01]  /*3040*/  FSEL R83, -R86, -0.16666662693023681641, !P0 ;  /* 0xbe2aaaa856537808 */ /* 0x000fe20004000100 */
[----:B------:R-:W-:Y:S01]  /*3050*/  FMUL R87, RZ, R69 ;  /* 0x00000045ff577220 */ /* 0x000fe20000400000 */
[----:B------:R-:W-:Y:S02]  /*3060*/  FSETP.EQ.OR P0, PT, |R69|, +INF , !P1 ;  /* 0x7f8000004500780b */ /* 0x000fe40004f02600 */
[----:B------:R-:W-:Y:S01]  /*3070*/  SEL R90, R60, RZ, !P1 ;  /* 0x000000ff3c5a7207 */ /* 0x000fe20004800000 */
[C---:B------:R-:W-:Y:S01]  /*3080*/  FFMA R3, R2.reuse, R3, R83 ;  /* 0x0000000302037223 */ /* 0x040fe20000000053 */
[----:B------:R-:W-:Y:S01]  /*3090*/  FFMA R2, R2, R93, RZ ;  /* 0x0000005d02027223 */ /* 0x000fe200000000ff */
[----:B------:R-:W-:-:S03]  /*30a0*/  FSEL R87, R56, R87, !P1 ;  /* 0x0000005738577208 */ /* 0x000fc60004800000 */
        /* <DEDUP_REMOVED lines=8> */
.L_x_1172:
        /* <DEDUP_REMOVED lines=33> */
.L_x_1171:
[----:B------:R-:W-:Y:S05]  /*3340*/  BSYNC.RECONVERGENT B0 ;  /* 0x0000000000007941 */ /* 0x000fea0003800200 */
.L_x_1170:
        /* <DEDUP_REMOVED lines=27> */
.L_x_1174:
[----:B------:R-:W-:Y:S05]  /*3500*/  BSYNC.RECONVERGENT B3 ;  /* 0x0000000000037941 */ /* 0x000fea0003800200 */
.L_x_1173:
        /* <DEDUP_REMOVED lines=13> */
.L_x_1176:
[----:B------:R-:W-:Y:S05]  /*35e0*/  BSYNC.RECONVERGENT B3 ;  /* 0x0000000000037941 */ /* 0x000fea0003800200 */
.L_x_1175:
[----:B------:R-:W-:-:S07]  /*35f0*/  FMUL R85, R2, R3 ;  /* 0x0000000302557220 */ /* 0x000fce0000400000 */
.L_x_1166:
[----:B------:R-:W-:Y:S05]  /*3600*/  BSYNC.RECONVERGENT B2 ;  /* 0x0000000000027941 */ /* 0x000fea0003800200 */
.L_x_1165:
        /* <DEDUP_REMOVED lines=24> */
.L_x_1181:
        /* <DEDUP_REMOVED lines=24> */
[C---:B-1----:R-:W-:Y:S02]  /*3910*/  LOP3.LUT R85, R84.reuse, R59, RZ, 0x3c, !PT ;  /* 0x0000003b54557212 */ /* 0x042fe400078e3cff */
        /* <DEDUP_REMOVED lines=8> */
.L_x_1180:
[----:B------:R-:W-:Y:S05]  /*39a0*/  BSYNC.RECONVERGENT B0 ;  /* 0x0000000000007941 */ /* 0x000fea0003800200 */
.L_x_1179:
        /* <DEDUP_REMOVED lines=29> */
.L_x_1184:
        /* <DEDUP_REMOVED lines=24> */
[----:B------:R-:W-:Y:S02]  /*3d00*/  LEA.HI R88, R87, R88, RZ, 0x1 ;  /* 0x0000005857587211 */ /* 0x000fe400078f08ff */
[----:B------:R-:W-:Y:S02]  /*3d10*/  ISETP.GE.AND P0, PT, R3, RZ, PT ;  /* 0x000000ff0300720c */ /* 0x000fe40003f06270 */
[----:B------:R-:W-:-:S04]  /*3d20*/  SHF.R.S32.HI R3, RZ, 0x1f, R87 ;  /* 0x0000001fff037819 */ /* 0x000fc80000011457 */
[C---:B------:R-:W-:Y:S02]  /*3d30*/  LOP3.LUT R2, R3.reuse, R2, RZ, 0x3c, !PT ;  /* 0x0000000203027212 */ /* 0x040fe400078e3cff */
[----:B------:R-:W-:-:S06]  /*3d40*/  LOP3.LUT R3, R3, R87, RZ, 0x3c, !PT ;  /* 0x0000005703037212 */ /* 0x000fcc00078e3cff */
[----:B------:R-:W1:Y:S02]  /*3d50*/  I2F.F64.S64 R2, R2 ;  /* 0x0000000200027312 */ /* 0x000e640000301c00 */
[----:B-1----:R-:W-:-:S10]  /*3d60*/  DMUL R82, R2, UR4 ;  /* 0x0000000402527c28 */ /* 0x002fd40008000000 */
[----:B------:R-:W1:Y:S02]  /*3d70*/  F2F.F32.F64 R82, R82 ;  /* 0x0000005200527310 */ /* 0x000e640000301000 */
[----:B01----:R-:W-:-:S07]  /*3d80*/  FSEL R87, -R82, R82, !P0 ;  /* 0x0000005252577208 */ /* 0x003fce0004000100 */
.L_x_1183:
[----:B------:R-:W-:Y:S05]  /*3d90*/  BSYNC.RECONVERGENT B0 ;  /* 0x0000000000007941 */ /* 0x000fea0003800200 */
.L_x_1182:
        /* <DEDUP_REMOVED lines=27> */
.L_x_1186:
[----:B------:R-:W-:Y:S05]  /*3f50*/  BSYNC.RECONVERGENT B3 ;  /* 0x0000000000037941 */ /* 0x000fea0003800200 */
.L_x_1185:
        /* <DEDUP_REMOVED lines=13> */
.L_x_1188:
[----:B------:R-:W-:Y:S05]  /*4030*/  BSYNC.RECONVERGENT B3 ;  /* 0x0000000000037941 */ /* 0x000fea0003800200 */
.L_x_1187:
[----:B------:R-:W-:-:S07]  /*4040*/  FMUL R85, R2, R3 ;  /* 0x0000000302557220 */ /* 0x000fce0000400000 */
.L_x_1178:
[----:B------:R-:W-:Y:S05]  /*4050*/  BSYNC.RECONVERGENT B2 ;  /* 0x0000000000027941 */ /* 0x000fea0003800200 */
.L_x_1177:
[----:B------:R-:W0:Y:S01]  /*4060*/  LDCU.64 UR4, c[0x0][0x380] ;  /* 0x00007000ff0477ac */ /* 0x000e220008000a00 */
[----:B------:R-:W-:Y:S02]  /*4070*/  SHF.R.S32.HI R3, RZ, 0x1f, R54 ;  /* 0x0000001fff037819 */ /* 0x000fe40000011436 */
[----:B0-----:R-:W-:-:S04]  /*4080*/  IADD3 R2, P0, P1, R54, UR4, R5 ;  /* 0x0000000436027c10 */ /* 0x001fc8000f91e005 */
[----:B------:R-:W-:-:S05]  /*4090*/  IADD3.X R3, PT, PT, R3, UR5, R4, P0, P1 ;  /* 0x0000000503037c10 */ /* 0x000fca00087e2404 */
[----:B------:R-:W2:Y:S01]  /*40a0*/  LDG.E.U8 R2, desc[UR6][R2.64] ;  /* 0x0000000602027981 */ /* 0x000ea2000c1e1100 */
[C---:B------:R-:W-:Y:S01]  /*40b0*/  FSETP.GEU.AND P0, PT, |R48|.reuse, 9.9999997473787516356e-05, PT ;  /* 0x38d1b7173000780b */ /* 0x040fe20003f0e200 */
        /* <DEDUP_REMOVED lines=18> */
.L_x_1193:
        /* <DEDUP_REMOVED lines=33> */
.L_x_1192:
[----:B------:R-:W-:Y:S05]  /*43f0*/  BSYNC.RECONVERGENT B0 ;  /* 0x0000000000007941 */ /* 0x000fea0003800200 */
.L_x_1191:
        /* <DEDUP_REMOVED lines=29> */
.L_x_1196:
        /* <DEDUP_REMOVED lines=33> */
.L_x_1195:
[----:B------:R-:W-:Y:S05]  /*47e0*/  BSYNC.RECONVERGENT B0 ;  /* 0x0000000000007941 */ /* 0x000fea0003800200 */
.L_x_1194:
        /* <DEDUP_REMOVED lines=27> */
.L_x_1198:
[----:B------:R-:W-:Y:S05]  /*49a0*/  BSYNC.RECONVERGENT B3 ;  /* 0x0000000000037941 */ /* 0x000fea0003800200 */
.L_x_1197:
        /* <DEDUP_REMOVED lines=13> */
.L_x_1200:
[----:B------:R-:W-:Y:S05]  /*4a80*/  BSYNC.RECONVERGENT B3 ;  /* 0x0000000000037941 */ /* 0x000fea0003800200 */
.L_x_1199:
[----:B------:R-:W-:-:S07]  /*4a90*/  FMUL R85, R2, R3 ;  /* 0x0000000302557220 */ /* 0x000fce0000400000 */
.L_x_1190:
[----:B------:R-:W-:Y:S05]  /*4aa0*/  BSYNC.RECONVERGENT B2 ;  /* 0x0000000000027941 */ /* 0x000fea0003800200 */
.L_x_1189:
        /* <DEDUP_REMOVED lines=24> */
.L_x_1205:
        /* <DEDUP_REMOVED lines=33> */
.L_x_1204:
[----:B------:R-:W-:Y:S05]  /*4e40*/  BSYNC.RECONVERGENT B0 ;  /* 0x0000000000007941 */ /* 0x000fea0003800200 */
.L_x_1203:
        /* <DEDUP_REMOVED lines=8> */
[----:B------:R-:W-:Y:S01]  /*4ed0*/  FMUL R88, RZ, R34 ;  /* 0x00000022ff587220 */ /* 0x000fe20000400000 */
[----:B------:R-:W-:Y:S01]  /*4ee0*/  FSEL R83, R86, 0.0083327032625675201416, !P0 ;  /* 0x3c0885e456537808 */ /* 0x000fe20004000000 */
[----:B------:R-:W-:Y:S01]  /*4ef0*/  BSSY.RECONVERGENT B0, `(.L_x_1206) ;  /* 0x0000034000007945 */ /* 0x000fe20003800200 */
[----:B------:R-:W-:-:S02]  /*4f00*/  FSEL R3, R3, -0.00019574658654164522886, !P0 ;  /* 0xb94d415303037808 */ /* 0x000fc40004000000 */
[----:B------:R-:W-:Y:S02]  /*4f10*/  FSEL R89, -R87, -0.16666662693023681641, !P0 ;  /* 0xbe2aaaa857597808 */ /* 0x000fe40004000100 */
[----:B------:R-:W-:Y:S01]  /*4f20*/  LOP3.LUT P2, RZ, R85, 0x2, RZ, 0xc0, !PT ;  /* 0x0000000255ff7812 */ /* 0x000fe2000784c0ff */
[----:B------:R-:W-:Y:S01]  /*4f30*/  FFMA R83, R82, R3, R83 ;  /* 0x0000000352537223 */ /* 0x000fe20000000053 */
[----:B------:R-:W-:Y:S02]  /*4f40*/  FSEL R3, R84, 1, P0 ;  /* 0x3f80000054037808 */ /* 0x000fe40000000000 */
[----:B------:R-:W-:Y:S01]  /*4f50*/  FSETP.EQ.OR P0, PT, |R34|, +INF , !P1 ;  /* 0x7f8000002200780b */ /* 0x000fe20004f02600 */
[C---:B------:R-:W-:Y:S01]  /*4f60*/  FFMA R83, R82.reuse, R83, R89 ;  /* 0x0000005352537223 */ /* 0x040fe20000000059 */
[----:B------:R-:W-:Y:S01]  /*4f70*/  FSEL R88, R19, R88, !P1 ;  /* 0x0000005813587208 */ /* 0x000fe20004800000 */
[----:B------:R-:W-:Y:S01]  /*4f80*/  FFMA R82, R82, R3, RZ ;  /* 0x0000000352527223 */ /* 0x000fe200000000ff */
[----:B------:R-:W-:-:S03]  /*4f90*/  SEL R89, R25, RZ, !P1 ;  /* 0x000000ff19597207 */ /* 0x000fc60004800000 */
        /* <DEDUP_REMOVED lines=8> */
.L_x_1208:
        /* <DEDUP_REMOVED lines=23> */
[----:B------:R-:W-:-:S04]  /*5190*/  LOP3.LUT R83, R89, R34, RZ, 0x3c, !PT ;  /* 0x0000002259537212 */ /* 0x000fc800078e3cff */
[----:B------:R-:W-:Y:S02]  /*51a0*/  ISETP.GE.AND P0, PT, R83, RZ, PT ;  /* 0x000000ff5300720c */ /* 0x000fe40003f06270 */
[----:B------:R-:W-:-:S04]  /*51b0*/  SHF.R.S32.HI R83, RZ, 0x1f, R89 ;  /* 0x0000001fff537819 */ /* 0x000fc80000011459 */
[C---:B------:R-:W-:Y:S02]  /*51c0*/  LOP3.LUT R82, R83.reuse, R82, RZ, 0x3c, !PT ;  /* 0x0000005253527212 */ /* 0x040fe400078e3cff */
[----:B------:R-:W-:Y:S02]  /*51d0*/  LOP3.LUT R83, R83, R89, RZ, 0x3c, !PT ;  /* 0x0000005953537212 */ /* 0x000fe400078e3cff */
[----:B------:R-:W-:-:S04]  /*51e0*/  LEA.HI R89, R89, R88, RZ, 0x1 ;  /* 0x0000005859597211 */ /* 0x000fc800078f08ff */
[----:B------:R-:W1:Y:S02]  /*51f0*/  I2F.F64.S64 R82, R82 ;  /* 0x0000005200527312 */ /* 0x000e640000301c00 */
[----:B-1----:R-:W-:-:S10]  /*5200*/  DMUL R84, R82, UR4 ;  /* 0x0000000452547c28 */ /* 0x002fd40008000000 */
[----:B------:R-:W1:Y:S02]  /*5210*/  F2F.F32.F64 R84, R84 ;  /* 0x0000005400547310 */ /* 0x000e640000301000 */
[----:B01----:R-:W-:-:S07]  /*5220*/  FSEL R88, -R84, R84, !P0 ;  /* 0x0000005454587208 */ /* 0x003fce0004000100 */
.L_x_1207:
[----:B------:R-:W-:Y:S05]  /*5230*/  BSYNC.RECONVERGENT B0 ;  /* 0x0000000000007941 */ /* 0x000fea0003800200 */
.L_x_1206:
        /* <DEDUP_REMOVED lines=27> */
.L_x_1210:
[----:B------:R-:W-:Y:S05]  /*53f0*/  BSYNC.RECONVERGENT B3 ;  /* 0x0000000000037941 */ /* 0x000fea0003800200 */
.L_x_1209:
        /* <DEDUP_REMOVED lines=13> */
.L_x_1212:
[----:B------:R-:W-:Y:S05]  /*54d0*/  BSYNC.RECONVERGENT B3 ;  /* 0x0000000000037941 */ /* 0x000fea0003800200 */
.L_x_1211:
[----:B------:R-:W-:-:S07]  /*54e0*/  FMUL R85, R2, R90 ;  /* 0x0000005a02557220 */ /* 0x000fce0000400000 */
.L_x_1202:
[----:B------:R-:W-:Y:S05]  /*54f0*/  BSYNC.RECONVERGENT B2 ;  /* 0x0000000000027941 */ /* 0x000fea0003800200 */
.L_x_1201:
        /* <DEDUP_REMOVED lines=24> */
.L_x_1217:
        /* <DEDUP_REMOVED lines=33> */
.L_x_1216:
[----:B------:R-:W-:Y:S05]  /*5890*/  BSYNC.RECONVERGENT B0 ;  /* 0x0000000000007941 */ /* 0x000fea0003800200 */
.L_x_1215:
        /* <DEDUP_REMOVED lines=29> */
.L_x_1220:
        /* <DEDUP_REMOVED lines=33> */
.L_x_1219:
[----:B------:R-:W-:Y:S05]  /*5c80*/  BSYNC.RECONVERGENT B0 ;  /* 0x0000000000007941 */ /* 0x000fea0003800200 */
.L_x_1218:
        /* <DEDUP_REMOVED lines=27> */
.L_x_1222:
[----:B------:R-:W-:Y:S05]  /*5e40*/  BSYNC.RECONVERGENT B3 ;  /* 0x0000000000037941 */ /* 0x000fea0003800200 */
.L_x_1221:
        /* <DEDUP_REMOVED lines=13> */
.L_x_1224:
[----:B------:R-:W-:Y:S05]  /*5f20*/  BSYNC.RECONVERGENT B3 ;  /* 0x0000000000037941 */ /* 0x000fea0003800200 */
.L_x_1223:
[----:B------:R-:W-:-:S07]  /*5f30*/  FMUL R85, R2, R90 ;  /* 0x0000005a02557220 */ /* 0x000fce0000400000 */
.L_x_1214:
[----:B------:R-:W-:Y:S05]  /*5f40*/  BSYNC.RECONVERGENT B2 ;  /* 0x0000000000027941 */ /* 0x000fea0003800200 */
.L_x_1213:
[----:B------:R-:W0:Y:S01]  /*5f50*/  LDCU.64 UR4, c[0x0][0x380] ;  /* 0x00007000ff0477ac */ /* 0x000e220008000a00 */
        /* <DEDUP_REMOVED lines=10> */
[----:B------:R-:W0:Y:S01]  /*6000*/  LDCU UR4, c[0x0][0x3bc] ;  /* 0x00007780ff0477ac */ /* 0x000e220008000800 */
[----:B------:R-:W-:Y:S02]  /*6010*/  FMNMX R90, R90, 255, PT ;  /* 0x437f00005a5a7809 */ /* 0x000fe40003800000 */
[----:B------:R-:W-:Y:S01]  /*6020*/  SHF.R.S32.HI R3, RZ, 0x1f, R75 ;  /* 0x0000001fff037819 */ /* 0x000fe2000001144b */
[----:B------:R-:W1:Y:S01]  /*6030*/  LDCU.64 UR10, c[0x0][0x3a8] ;  /* 0x00007500ff0a77ac */ /* 0x000e620008000a00 */
[----:B------:R-:W-:-:S05]  /*6040*/  FMNMX R90, RZ, R90, !PT ;  /* 0x0000005aff5a7209 */ /* 0x000fca0007800000 */
[----:B------:R-:W-:-:S04]  /*6050*/  FADD R90, R90, 0.5 ;  /* 0x3f0000005a5a7421 */ /* 0x000fc80000000000 */
[----:B------:R-:W2:Y:S01]  /*6060*/  F2I.U32.TRUNC.NTZ R5, R90 ;  /* 0x0000005a00057305 */ /* 0x000ea2000020f000 */
[----:B0-----:R-:W-:-:S05]  /*6070*/  VIADD R0, R81, UR4 ;  /* 0x0000000451007c36 */ /* 0x001fca0008000000 */
[--C-:B-1----:R-:W-:Y:S02]  /*6080*/  IADD3 R2, P0, P1, R75, UR10, R0.reuse ;  /* 0x0000000a4b027c10 */ /* 0x102fe4000f91e000 */
[----:B------:R-:W-:-:S04]  /*6090*/  SHF.R.S32.HI R0, RZ, 0x1f, R0 ;  /* 0x0000001fff007819 */ /* 0x000fc80000011400 */
[----:B------:R-:W-:-:S05]  /*60a0*/  IADD3.X R3, PT, PT, R3, UR11, R0, P0, P1 ;  /* 0x0000000b03037c10 */ /* 0x000fca00087e2400 */
[----:B--2---:R-:W-:Y:S01]  /*60b0*/  STG.E.U8 desc[UR6][R2.64], R5 ;  /* 0x0000000502007986 */ /* 0x004fe2000c101106 */
[----:B------:R-:W-:Y:S05]  /*60c0*/  EXIT ;  /* 0x000000000000794d */ /* 0x000fea0003800000 */
        .weak           $__internal_20_$__cuda_sm3x_div_rn_noftz_f32_slowpath
        .type           $__internal_20_$__cuda_sm3x_div_rn_noftz_f32_slowpath,@function
        .size           $__internal_20_$__cuda_sm3x_div_rn_noftz_f32_slowpath,(.L_x_1328 - $__internal_20_$__cuda_sm3x_div_rn_noftz_f32_slowpath)
$__internal_20_$__cuda_sm3x_div_rn_noftz_f32_slowpath:
        /* <DEDUP_REMOVED lines=17> */
[----:B------:R-:W-:Y:S02]  /*61e0*/  FSETP.NEU.FTZ.AND P2, PT, |R89|, +INF , PT ;  /* 0x7f8000005900780b */ /* 0x000fe40003f5d200 */
        /* <DEDUP_REMOVED lines=16> */
.L_x_1227:
[----:B------:R-:W-:Y:S01]  /*62f0*/  LEA R92, R83, 0xc0800000, 0x17 ;  /* 0xc0800000535c7811 */ /* 0x000fe200078eb8ff */
[----:B------:R-:W-:Y:S01]  /*6300*/  VIADD R86, R86, 0xffffff81 ;  /* 0xffffff8156567836 */ /* 0x000fe20000000000 */
[----:B------:R-:W-:Y:S03]  /*6310*/  BSSY.RECONVERGENT B1, `(.L_x_1232) ;  /* 0x0000035000017945 */ /* 0x000fe60003800200 */
[----:B------:R-:W-:Y:S01]  /*6320*/  IMAD.IADD R92, R87, 0x1, -R92 ;  /* 0x00000001575c7824 */ /* 0x000fe200078e0a5c */
[----:B------:R-:W-:-:S03]  /*6330*/  IADD3 R83, PT, PT, R86, 0x7f, -R83 ;  /* 0x0000007f56537810 */ /* 0x000fc60007ffe853 */
[----:B------:R-:W0:Y:S01]  /*6340*/  MUFU.RCP R2, R92 ;  /* 0x0000005c00027308 */ /* 0x000e220000001000 */
[----:B------:R-:W-:-:S04]  /*6350*/  FADD.FTZ R87, -R92, -RZ ;  /* 0x800000ff5c577221 */ /* 0x000fc80000010100 */
[----:B0-----:R-:W-:-:S04]  /*6360*/  FFMA R85, R2, R87, 1 ;  /* 0x3f80000002557423 */ /* 0x001fc80000000057 */
[----:B------:R-:W-:Y:S01]  /*6370*/  FFMA R85, R2, R85, R2 ;  /* 0x0000005502557223 */ /* 0x000fe20000000002 */
[----:B------:R-:W-:-:S04]  /*6380*/  IMAD R2, R86, -0x800000, R89 ;  /* 0xff80000056027824 */ /* 0x000fc800078e0259 */
        /* <DEDUP_REMOVED lines=22> */
[C---:B------:R-:W-:Y:S01]  /*64f0*/  VIADD R85, R83.reuse, 0x20 ;  /* 0x0000002053557836 */ /* 0x040fe20000000000 */
[----:B------:R-:W-:Y:S02]  /*6500*/  ISETP.NE.AND P2, PT, R83, RZ, PT ;  /* 0x000000ff5300720c */ /* 0x000fe40003f45270 */
[----:B------:R-:W-:Y:S02]  /*6510*/  FSETP.NEU.FTZ.AND P0, PT, R87, R84, PT ;  /* 0x000000545700720b */ /* 0x000fe40003f1d000 */
[----:B------:R-:W-:Y:S02]  /*6520*/  LOP3.LUT R2, R2, 0x7fffff, RZ, 0xc0, !PT ;  /* 0x007fffff02027812 */ /* 0x000fe400078ec0ff */
[----:B------:R-:W-:Y:S01]  /*6530*/  ISETP.NE.AND P1, PT, R83, RZ, PT ;  /* 0x000000ff5300720c */ /* 0x000fe20003f25270 */
[----:B------:R-:W-:Y:S01]  /*6540*/  IMAD.MOV R83, RZ, RZ, -R83 ;  /* 0x000000ffff537224 */ /* 0x000fe200078e0a53 */
[----:B------:R-:W-:-:S04]  /*6550*/  LOP3.LUT R84, R2, 0x800000, RZ, 0xfc, !PT ;  /* 0x0080000002547812 */ /* 0x000fc800078efcff */
        /* <DEDUP_REMOVED lines=12> */
.L_x_1234:
[----:B------:R-:W-:-:S04]  /*6620*/  LOP3.LUT R86, R86, 0x80000000, RZ, 0xc0, !PT ;  /* 0x8000000056567812 */ /* 0x000fc800078ec0ff */
[----:B------:R-:W-:Y:S01]  /*6630*/  LOP3.LUT R86, R86, 0x7f800000, RZ, 0xfc, !PT ;  /* 0x7f80000056567812 */ /* 0x000fe200078efcff */
[----:B------:R-:W-:Y:S06]  /*6640*/  BRA `(.L_x_1235) ;  /* 0x0000000000047947 */ /* 0x000fec0003800000 */
.L_x_1233:
[----:B------:R-:W-:-:S07]  /*6650*/  IMAD R86, R87, 0x800000, R86 ;  /* 0x0080000057567824 */ /* 0x000fce00078e0256 */
.L_x_1235:
[----:B------:R-:W-:Y:S05]  /*6660*/  BSYNC.RECONVERGENT B1 ;  /* 0x0000000000017941 */ /* 0x000fea0003800200 */
.L_x_1232:
[----:B------:R-:W-:Y:S01]  /*6670*/  IMAD.MOV.U32 R2, RZ, RZ, R86 ;  /* 0x000000ffff027224 */ /* 0x000fe200078e0056 */
[----:B------:R-:W-:Y:S06]  /*6680*/  BRA `(.L_x_1236) ;  /* 0x0000000000207947 */ /* 0x000fec0003800000 */
.L_x_1231:
[----:B------:R-:W-:-:S04]  /*6690*/  LOP3.LUT R87, R87, 0x80000000, R89, 0x48, !PT ;  /* 0x8000000057577812 */ /* 0x000fc800078e4859 */
[----:B------:R-:W-:Y:S01]  /*66a0*/  LOP3.LUT R2, R87, 0x7f800000, RZ, 0xfc, !PT ;  /* 0x7f80000057027812 */ /* 0x000fe200078efcff */
[----:B------:R-:W-:Y:S06]  /*66b0*/  BRA `(.L_x_1236) ;  /* 0x0000000000147947 */ /* 0x000fec0003800000 */
.L_x_1230:
[----:B------:R-:W-:Y:S01]  /*66c0*/  LOP3.LUT R2, R87, 0x80000000, R89, 0x48, !PT ;  /* 0x8000000057027812 */ /* 0x000fe200078e4859 */
[----:B------:R-:W-:Y:S06]  /*66d0*/  BRA `(.L_x_1236) ;  /* 0x00000000000c7947 */ /* 0x000fec0003800000 */
.L_x_1229:
[----:B------:R-:W0:Y:S01]  /*66e0*/  MUFU.RSQ R2, -QNAN ;  /* 0xffc0000000027908 */ /* 0x000e220000001400 */
[----:B------:R-:W-:Y:S05]  /*66f0*/  BRA `(.L_x_1236) ;  /* 0x0000000000047947 */ /* 0x000fea0003800000 */
.L_x_1228:
[----:B------:R-:W-:-:S07]  /*6700*/  FADD.FTZ R2, R89, R87 ;  /* 0x0000005759027221 */ /* 0x000fce0000010000 */
.L_x_1236:
[----:B------:R-:W-:Y:S05]  /*6710*/  BSYNC.RECONVERGENT B0 ;  /* 0x0000000000007941 */ /* 0x000fea0003800200 */
.L_x_1226:
[----:B------:R-:W-:-:S04]  /*6720*/  IMAD.MOV.U32 R83, RZ, RZ, 0x0 ;  /* 0x00000000ff537424 */ /* 0x000fc800078e00ff */
[----:B0-----:R-:W-:Y:S05]  /*6730*/  RET.REL.NODEC R82 `(_Z12resizeKernelIhLi1E19LanczosInterpolatorIhLi1EEEvPKT_i8NppiSize8NppiRectPS2_iS5_S6_) ;  /* 0xffffff9852307950 */ /* 0x001fea0003c3ffff */
.L_x_1237:
        /* <DEDUP_REMOVED lines=12> */
.L_x_1328:


//--------------------- .text._Z12resizeKernelIhLi1E25SuperSamplingInterpolatorIhLi1EEEvPKT_i8NppiSize8NppiRectPS2_iS5_S6_ --------------------------
	.section	.text._Z12resizeKernelIhLi1E25SuperSamplingInterpolatorIhLi1EEEvPKT_i8NppiSize8NppiRectPS2_iS5_S6_,"ax",@progbits
	.align	128
        .global         _Z12resizeKernelIhLi1E25SuperSamplingInterpolatorIhLi1EEEvPKT_i8NppiSize8NppiRectPS2_iS5_S6_
        .type           _Z12resizeKernelIhLi1E25SuperSamplingInterpolatorIhLi1EEEvPKT_i8NppiSize8NppiRectPS2_iS5_S6_,@function
        .size           _Z12resizeKernelIhLi1E25SuperSamplingInterpolatorIhLi1EEEvPKT_i8NppiSize8NppiRectPS2_iS5_S6_,(.L_x_1329 - _Z12resizeKernelIhLi1E25SuperSamplingInterpolatorIhLi1EEEvPKT_i8NppiSize8NppiRectPS2_iS5_S6_)
        .other          _Z12resizeKernelIhLi1E25SuperSamplingInterpolatorIhLi1EEEvPKT_i8NppiSize8NppiRectPS2_iS5_S6_,@"STO_CUDA_ENTRY STV_DEFAULT"
_Z12resizeKernelIhLi1E25SuperSamplingInterpolatorIhLi1EEEvPKT_i8NppiSize8NppiRectPS2_iS5_S6_:
.text._Z12resizeKernelIhLi1E25SuperSamplingInterpolatorIhLi1EEEvPKT_i8NppiSize8NppiRectPS2_iS5_S6_:
        /* <DEDUP_REMOVED lines=26> */
[----:B------:R-:W-:Y:S05]  /*01a0*/  CALL.REL.NOINC `($__internal_21_$__cuda_sm3x_div_rn_noftz_f32_slowpath) ;  /* 0x0000000c00d87944 */ /* 0x000fea0003c00000 */
[----:B------:R-:W-:-:S07]  /*01b0*/  IMAD.MOV.U32 R2, RZ, RZ, R0 ;  /* 0x000000ffff027224 */ /* 0x000fce00078e0000 */
.L_x_1238:
        /* <DEDUP_REMOVED lines=15> */
.L_x_1239:
[----:B------:R-:W0:Y:S01]  /*02b0*/  LDC.64 R6, c[0x0][0x398] ;  /* 0x0000e600ff067b82 */ /* 0x000e220000000a00 */
[----:B------:R-:W-:Y:S01]  /*02c0*/  VIADD R9, R5, 0x1 ;  /* 0x0000000105097836 */ /* 0x000fe20000000000 */
[----:B------:R-:W1:Y:S01]  /*02d0*/  LDCU UR6, c[0x0][0x394] ;  /* 0x00007280ff0677ac */ /* 0x000e620008000800 */
[----:B------:R-:W-:Y:S01]  /*02e0*/  I2FP.F32.U32 R3, R5 ;  /* 0x0000000500037245 */ /* 0x000fe20000201000 */
[----:B------:R-:W-:Y:S02]  /*02f0*/  BSSY.RECONVERGENT B1, `(.L_x_1240) ;  /* 0x00000bb000017945 */ /* 0x000fe40003800200 */
[----:B------:R-:W-:Y:S01]  /*0300*/  I2FP.F32.U32 R11, R9 ;  /* 0x00000009000b7245 */ /* 0x000fe20000201000 */
[----:B------:R-:W2:Y:S01]  /*0310*/  LDCU UR7, c[0x0][0x3a0] ;  /* 0x00007400ff0777ac */ /* 0x000ea20008000800 */
[----:B------:R-:W3:Y:S01]  /*0320*/  LDCU.64 UR4, c[0x0][0x358] ;  /* 0x00006b00ff0477ac */ /* 0x000ee20008000a00 */
[----:B0-----:R-:W-:-:S05]  /*0330*/  I2FP.F32.S32 R0, R6 ;  /* 0x0000000600007245 */ /* 0x001fca0000201400 */
[-CC-:B------:R-:W-:Y:S01]  /*0340*/  FFMA R9, R3, R8.reuse, R0.reuse ;  /* 0x0000000803097223 */ /* 0x180fe20000000000 */
[----:B------:R-:W-:Y:S01]  /*0350*/  FFMA R8, R11, R8, R0 ;  /* 0x000000080b087223 */ /* 0x000fe20000000000 */
[----:B------:R-:W-:Y:S01]  /*0360*/  VIADD R3, R4, 0x1 ;  /* 0x0000000104037836 */ /* 0x000fe20000000000 */
[----:B-1----:R-:W-:Y:S02]  /*0370*/  I2FP.F32.S32 R0, UR6 ;  /* 0x0000000600007c45 */ /* 0x002fe40008201400 */
[----:B------:R0:W2:Y:S02]  /*0380*/  F2I.TRUNC.NTZ R15, R8 ;  /* 0x00000008000f7305 */ /* 0x0000a4000020f100 */
[----:B------:R-:W-:Y:S02]  /*0390*/  I2FP.F32.S32 R11, R3 ;  /* 0x00000003000b7245 */ /* 0x000fe40000201400 */
[----:B------:R-:W-:-:S03]  /*03a0*/  I2FP.F32.S32 R3, R4 ;  /* 0x0000000400037245 */ /* 0x000fc60000201400 */
[-CC-:B------:R-:W-:Y:S01]  /*03b0*/  FFMA R11, R11, R2.reuse, R0.reuse ;  /* 0x000000020b0b7223 */ /* 0x180fe20000000000 */
[----:B------:R-:W1:Y:S01]  /*03c0*/  F2I.TRUNC.NTZ R9, R9 ;  /* 0x0000000900097305 */ /* 0x000e62000020f100 */
[----:B------:R-:W-:Y:S01]  /*03d0*/  FFMA R3, R3, R2, R0 ;  /* 0x0000000203037223 */ /* 0x000fe20000000000 */
[----:B0-----:R-:W-:Y:S01]  /*03e0*/  IMAD.MOV.U32 R8, RZ, RZ, RZ ;  /* 0x000000ffff087224 */ /* 0x001fe200078e00ff */
[----:B--2---:R-:W-:-:S05]  /*03f0*/  VIADDMNMX R0, R6, UR7, R15, PT ;  /* 0x0000000706007c46 */ /* 0x004fca000b80010f */
[----:B------:R-:W0:Y:S01]  /*0400*/  F2I.TRUNC.NTZ R10, R11 ;  /* 0x0000000b000a7305 */ /* 0x000e22000020f100 */
[----:B-1----:R-:W-:-:S07]  /*0410*/  VIMNMX R13, PT, PT, R9, R6, !PT ;  /* 0x00000006090d7248 */ /* 0x002fce0007fe0100 */
[----:B------:R-:W1:Y:S01]  /*0420*/  F2I.TRUNC.NTZ R3, R3 ;  /* 0x0000000300037305 */ /* 0x000e62000020f100 */
[----:B------:R-:W-:Y:S02]  /*0430*/  ISETP.GE.AND P0, PT, R13, R0, PT ;  /* 0x000000000d00720c */ /* 0x000fe40003f06270 */
[----:B0-----:R-:W-:Y:S01]  /*0440*/  VIADDMNMX R6, R7, UR6, R10, PT ;  /* 0x0000000607067c46 */ /* 0x001fe2000b80010a */
[----:B------:R-:W-:Y:S01]  /*0450*/  IMAD.MOV.U32 R7, RZ, RZ, RZ ;  /* 0x000000ffff077224 */ /* 0x000fe200078e00ff */
[----:B-1----:R-:W-:-:S09]  /*0460*/  VIMNMX R9, PT, PT, R3, UR6, !PT ;  /* 0x0000000603097c48 */ /* 0x002fd2000ffe0100 */
[----:B---3--:R-:W-:Y:S05]  /*0470*/  @P0 BRA `(.L_x_1241) ;  /* 0x0000000800880947 */ /* 0x008fea0003800000 */
[----:B------:R-:W-:Y:S02]  /*0480*/  IMAD.IADD R11, R6, 0x1, -R9 ;  /* 0x00000001060b7824 */ /* 0x000fe400078e0a09 */
[----:B------:R-:W-:Y:S02]  /*0490*/  IMAD.IADD R3, R9, 0x1, -R6 ;  /* 0x0000000109037824 */ /* 0x000fe400078e0a06 */
[----:B------:R-:W-:Y:S01]  /*04a0*/  IMAD.MOV.U32 R7, RZ, RZ, RZ ;  /* 0x000000ffff077224 */ /* 0x000fe200078e00ff */
[C---:B------:R-:W-:Y:S01]  /*04b0*/  LOP3.LUT R21, R11.reuse, 0x7, RZ, 0xc0, !PT ;  /* 0x000000070b157812 */ /* 0x040fe200078ec0ff */
[----:B------:R-:W-:Y:S01]  /*04c0*/  IMAD.MOV.U32 R8, RZ, RZ, RZ ;  /* 0x000000ffff087224 */ /* 0x000fe200078e00ff */
[----:B------:R-:W-:Y:S02]  /*04d0*/  LOP3.LUT R10, R11, 0xfffffff0, RZ, 0xc0, !PT ;  /* 0xfffffff00b0a7812 */ /* 0x000fe400078ec0ff */
[----:B------:R-:W-:Y:S01]  /*04e0*/  ISETP.GT.U32.AND P0, PT, R3, -0x10, PT ;  /* 0xfffffff00300780c */ /* 0x000fe20003f04070 */
[----:B------:R-:W-:Y:S01]  /*04f0*/  VIADD R2, R21, 0xffffffff ;  /* 0xffffffff15027836 */ /* 0x000fe20000000000 */
[C---:B------:R-:W-:Y:S01]  /*0500*/  LOP3.LUT R22, R11.reuse, 0xf, RZ, 0xc0, !PT ;  /* 0x0000000f0b167812 */ /* 0x040fe200078ec0ff */
[----:B------:R-:W-:Y:S01]  /*0510*/  IMAD.MOV R10, RZ, RZ, -R10 ;  /* 0x000000ffff0a7224 */ /* 0x000fe200078e0a0a */
[----:B------:R-:W-:-:S02]  /*0520*/  LOP3.LUT R23, R11, 0x3, RZ, 0xc0, !PT ;  /* 0x000000030b177812 */ /* 0x000fc400078ec0ff */
[----:B------:R-:W-:-:S13]  /*0530*/  ISETP.GE.U32.AND P1, PT, R2, 0x3, PT ;  /* 0x000000030200780c */ /* 0x000fda0003f26070 */
.L_x_1251:
        /* <DEDUP_REMOVED lines=9> */
[----:B------:R-:W-:Y:S01]  /*05d0*/  IMAD.MOV.U32 R15, RZ, RZ, R9 ;  /* 0x000000ffff0f7224 */ /* 0x000fe200078e0009 */
[----:B------:R-:W-:Y:S01]  /*05e0*/  SHF.R.S32.HI R12, RZ, 0x1f, R14 ;  /* 0x0000001fff0c7819 */ /* 0x000fe2000001140e */
[----:B------:R-:W-:Y:S10]  /*05f0*/  @P0 BRA `(.L_x_1245) ;  /* 0x0000000000ec0947 */ /* 0x000ff40003800000 */
[----:B------:R-:W0:Y:S01]  /*0600*/  LDCU.64 UR6, c[0x0][0x380] ;  /* 0x00007000ff0677ac */ /* 0x000e220008000a00 */
[----:B------:R-:W-:Y:S02]  /*0610*/  IMAD.MOV.U32 R17, RZ, RZ, R10 ;  /* 0x000000ffff117224 */ /* 0x000fe400078e000a */
[----:B------:R-:W-:Y:S01]  /*0620*/  IMAD.MOV.U32 R15, RZ, RZ, R9 ;  /* 0x000000ffff0f7224 */ /* 0x000fe200078e0009 */
[----:B0-----:R-:W-:-:S04]  /*0630*/  IADD3 R18, P4, PT, R14, UR6, RZ ;  /* 0x000000060e127c10 */ /* 0x001fc8000ff9e0ff */
[----:B------:R-:W-:-:S09]  /*0640*/  IADD3.X R16, PT, PT, R12, UR7, RZ, P4, !PT ;  /* 0x000000070c107c10 */ /* 0x000fd2000a7fe4ff */
.L_x_1246:
[----:B------:R-:W-:-:S04]  /*0650*/  IADD3 R2, P4, PT, R15, R18, RZ ;  /* 0x000000120f027210 */ /* 0x000fc80007f9e0ff */
[----:B------:R-:W-:-:S05]  /*0660*/  LEA.HI.X.SX32 R3, R15, R16, 0x1, P4 ;  /* 0x000000100f037211 */ /* 0x000fca00020f0eff */
[----:B------:R-:W2:Y:S04]  /*0670*/  LDG.E.U8 R25, desc[UR4][R2.64] ;  /* 0x0000000402197981 */ /* 0x000ea8000c1e1100 */
[----:B------:R-:W3:Y:S04]  /*0680*/  LDG.E.U8 R27, desc[UR4][R2.64+0x1] ;  /* 0x00000104021b7981 */ /* 0x000ee8000c1e1100 */
[----:B------:R-:W4:Y:S04]  /*0690*/  LDG.E.U8 R24, desc[UR4][R2.64+0x2] ;  /* 0x0000020402187981 */ /* 0x000f28000c1e1100 */
[----:B------:R-:W5:Y:S04]  /*06a0*/  LDG.E.U8 R20, desc[UR4][R2.64+0x3] ;  /* 0x0000030402147981 */ /* 0x000f68000c1e1100 */
[----:B------:R-:W5:Y:S01]  /*06b0*/  LDG.E.U8 R19, desc[UR4][R2.64+0x4] ;  /* 0x0000040402137981 */ /* 0x000f62000c1e1100 */
[----:B--2---:R-:W-:-:S02]  /*06c0*/  I2FP.F32.U32 R26, R25 ;  /* 0x00000019001a7245 */ /* 0x004fc40000201000 */
[----:B---3--:R-:W-:-:S03]  /*06d0*/  I2FP.F32.U32 R27, R27 ;  /* 0x0000001b001b7245 */ /* 0x008fc60000201000 */
[----:B------:R-:W-:Y:S02]  /*06e0*/  FADD R26, R26, R7 ;  /* 0x000000071a1a7221 */ /* 0x000fe40000000000 */
[----:B------:R-:W2:Y:S01]  /*06f0*/  LDG.E.U8 R7, desc[UR4][R2.64+0x5] ;  /* 0x0000050402077981 */ /* 0x000ea2000c1e1100 */
[----:B----4-:R-:W-:Y:S01]  /*0700*/  I2FP.F32.U32 R25, R24 ;  /* 0x0000001800197245 */ /* 0x010fe20000201000 */
[----:B------:R-:W-:Y:S02]  /*0710*/  FADD R26, R26, R27 ;  /* 0x0000001b1a1a7221 */ /* 0x000fe40000000000 */
[----:B------:R-:W3:Y:S02]  /*0720*/  LDG.E.U8 R24, desc[UR4][R2.64+0x6] ;  /* 0x0000060402187981 */ /* 0x000ee4000c1e1100 */
[----:B------:R-:W-:Y:S01]  /*0730*/  FADD R25, R26, R25 ;  /* 0x000000191a197221 */ /* 0x000fe20000000000 */
[----:B-----5:R-:W-:Y:S02]  /*0740*/  I2FP.F32.U32 R26, R20 ;  /* 0x00000014001a7245 */ /* 0x020fe40000201000 */
[----:B------:R-:W4:Y:S03]  /*0750*/  LDG.E.U8 R20, desc[UR4][R2.64+0x7] ;  /* 0x0000070402147981 */ /* 0x000f26000c1e1100 */
[----:B------:R-:W-:-:S02]  /*0760*/  FADD R26, R25, R26 ;  /* 0x0000001a191a7221 */ /* 0x000fc40000000000 */
[----:B------:R-:W5:Y:S01]  /*0770*/  LDG.E.U8 R25, desc[UR4][R2.64+0x8] ;  /* 0x0000080402197981 */ /* 0x000f62000c1e1100 */
[----:B------:R-:W-:-:S05]  /*0780*/  I2FP.F32.U32 R19, R19 ;  /* 0x0000001300137245 */ /* 0x000fca0000201000 */
[----:B------:R-:W-:Y:S02]  /*0790*/  FADD R26, R26, R19 ;  /* 0x000000131a1a7221 */ /* 0x000fe40000000000 */
[----:B------:R-:W5:Y:S01]  /*07a0*/  LDG.E.U8 R19, desc[UR4][R2.64+0x9] ;  /* 0x0000090402137981 */ /* 0x000f62000c1e1100 */
[----:B--2---:R-:W-:Y:S02]  /*07b0*/  I2FP.F32.U32 R7, R7 ;  /* 0x0000000700077245 */ /* 0x004fe40000201000 */
[----:B---3--:R-:W-:-:S03]  /*07c0*/  I2FP.F32.U32 R24, R24 ;  /* 0x0000001800187245 */ /* 0x008fc60000201000 */
[----:B------:R-:W-:Y:S02]  /*07d0*/  FADD R7, R26, R7 ;  /* 0x000000071a077221 */ /* 0x000fe40000000000 */
[----:B------:R-:W2:Y:S01]  /*07e0*/  LDG.E.U8 R26, desc[UR4][R2.64+0xf] ;  /* 0x00000f04021a7981 */ /* 0x000ea2000c1e1100 */
[----:B----4-:R-:W-:Y:S01]  /*07f0*/  I2FP.F32.U32 R20, R20 ;  /* 0x0000001400147245 */ /* 0x010fe20000201000 */
[----:B------:R-:W-:-:S04]  /*0800*/  FADD R7, R7, R24 ;  /* 0x0000001807077221 */ /* 0x000fc80000000000 */
[----:B------:R-:W-:Y:S01]  /*0810*/  FADD R20, R7, R20 ;  /* 0x0000001407147221 */ /* 0x000fe20000000000 */
[----:B-----5:R-:W-:Y:S01]  /*0820*/  I2FP.F32.U32 R25, R25 ;  /* 0x0000001900197245 */ /* 0x020fe20000201000 */
[----:B------:R-:W3:Y:S04]  /*0830*/  LDG.E.U8 R7, desc[UR4][R2.64+0xa] ;  /* 0x00000a0402077981 */ /* 0x000ee8000c1e1100 */
[----:B------:R-:W-:Y:S02]  /*0840*/  FADD R25, R20, R25 ;  /* 0x0000001914197221 */ /* 0x000fe40000000000 */
[----:B------:R-:W4:Y:S01]  /*0850*/  LDG.E.U8 R20, desc[UR4][R2.64+0xb] ;  /* 0x00000b0402147981 */ /* 0x000f22000c1e1100 */
[----:B------:R-:W-:-:S03]  /*0860*/  I2FP.F32.U32 R24, R19 ;  /* 0x0000001300187245 */ /* 0x000fc60000201000 */
[----:B------:R-:W5:Y:S02]  /*0870*/  LDG.E.U8 R19, desc[UR4][R2.64+0xc] ;  /* 0x00000c0402137981 */ /* 0x000f64000c1e1100 */
[----:B------:R-:W-:Y:S02]  /*0880*/  FADD R27, R25, R24 ;  /* 0x00000018191b7221 */ /* 0x000fe40000000000 */
[----:B------:R-:W2:Y:S04]  /*0890*/  LDG.E.U8 R25, desc[UR4][R2.64+0xd] ;  /* 0x00000d0402197981 */ /* 0x000ea8000c1e1100 */
[----:B------:R-:W2:Y:S01]  /*08a0*/  LDG.E.U8 R24, desc[UR4][R2.64+0xe] ;  /* 0x00000e0402187981 */ /* 0x000ea2000c1e1100 */
[----:B------:R-:W-:-:S05]  /*08b0*/  VIADD R17, R17, 0x10 ;  /* 0x0000001011117836 */ /* 0x000fca0000000000 */
[----:B------:R-:W-:Y:S01]  /*08c0*/  ISETP.NE.AND P4, PT, R17, RZ, PT ;  /* 0x000000ff1100720c */ /* 0x000fe20003f85270 */
[----:B------:R-:W-:Y:S01]  /*08d0*/  VIADD R15, R15, 0x10 ;  /* 0x000000100f0f7836 */ /* 0x000fe20000000000 */
[----:B---3--:R-:W-:-:S05]  /*08e0*/  I2FP.F32.U32 R28, R7 ;  /* 0x00000007001c7245 */ /* 0x008fca0000201000 */
[----:B------:R-:W-:Y:S01]  /*08f0*/  FADD R27, R27, R28 ;  /* 0x0000001c1b1b7221 */ /* 0x000fe20000000000 */
[----:B----4-:R-:W-:Y:S02]  /*0900*/  I2FP.F32.U32 R20, R20 ;  /* 0x0000001400147245 */ /* 0x010fe40000201000 */
[----:B-----5:R-:W-:-:S03]  /*0910*/  I2FP.F32.U32 R19, R19 ;  /* 0x0000001300137245 */ /* 0x020fc60000201000 */
[----:B------:R-:W-:Y:S01]  /*0920*/  FADD R20, R27, R20 ;  /* 0x000000141b147221 */ /* 0x000fe20000000000 */
[----:B--2---:R-:W-:-:S03]  /*0930*/  I2FP.F32.U32 R28, R25 ;  /* 0x00000019001c7245 */ /* 0x004fc60000201000 */
[----:B------:R-:W-:Y:S01]  /*0940*/  FADD R19, R20, R19 ;  /* 0x0000001314137221 */ /* 0x000fe20000000000 */
[----:B------:R-:W-:-:S03]  /*0950*/  I2FP.F32.U32 R24, R24 ;  /* 0x0000001800187245 */ /* 0x000fc60000201000 */
[----:B------:R-:W-:Y:S01]  /*0960*/  FADD R19, R19, R28 ;  /* 0x0000001c13137221 */ /* 0x000fe20000000000 */
[----:B------:R-:W-:-:S03]  /*0970*/  I2FP.F32.U32 R26, R26 ;  /* 0x0000001a001a7245 */ /* 0x000fc60000201000 */
[----:B------:R-:W-:-:S04]  /*0980*/  FADD R19, R19, R24 ;  /* 0x0000001813137221 */ /* 0x000fc80000000000 */
[----:B------:R-:W-:Y:S01]  /*0990*/  FADD R7, R19, R26 ;  /* 0x0000001a13077221 */ /* 0x000fe20000000000 */
[----:B------:R-:W-:Y:S06]  /*09a0*/  @P4 BRA `(.L_x_1246) ;  /* 0xfffffffc00284947 */ /* 0x000fec000383ffff */
.L_x_1245:
[----:B------:R-:W-:Y:S05]  /*09b0*/  BSYNC.RECONVERGENT B2 ;  /* 0x0000000000027941 */ /* 0x000fea0003800200 */
.L_x_1244:
[----:B------:R-:W-:Y:S01]  /*09c0*/  IMAD.IADD R8, R8, 0x1, R11 ;  /* 0x0000000108087824 */ /* 0x000fe200078e020b */
[----:B------:R-:W-:Y:S06]  /*09d0*/  @!P3 BRA `(.L_x_1243) ;  /* 0x000000040028b947 */ /* 0x000fec0003800000 */
[----:B------:R-:W-:Y:S01]  /*09e0*/  VIADD R2, R22, 0xffffffff ;  /* 0xffffffff16027836 */ /* 0x000fe20000000000 */
[----:B------:R-:W-:Y:S01]  /*09f0*/  BSSY.RECONVERGENT B2, `(.L_x_1247) ;  /* 0x0000021000027945 */ /* 0x000fe20003800200 */
[----:B------:R-:W-:-:S03]  /*0a00*/  ISETP.NE.AND P3, PT, R21, RZ, PT ;  /* 0x000000ff1500720c */ /* 0x000fc60003f65270 */
[----:B------:R-:W-:-:S13]  /*0a10*/  ISETP.GE.U32.AND P4, PT, R2, 0x7, PT ;  /* 0x000000070200780c */ /* 0x000fda0003f86070 */
[----:B------:R-:W-:Y:S05]  /*0a20*/  @!P4 BRA `(.L_x_1248) ;  /* 0x000000000074c947 */ /* 0x000fea0003800000 */
[----:B------:R-:W0:Y:S01]  /*0a30*/  LDCU.64 UR6, c[0x0][0x380] ;  /* 0x00007000ff0677ac */ /* 0x000e220008000a00 */
[----:B------:R-:W-:Y:S02]  /*0a40*/  SHF.R.S32.HI R3, RZ, 0x1f, R15 ;  /* 0x0000001fff037819 */ /* 0x000fe4000001140f */
[----:B0-----:R-:W-:-:S04]  /*0a50*/  IADD3 R2, P4, P5, R15, UR6, R14 ;  /* 0x000000060f027c10 */ /* 0x001fc8000fd9e00e */
[----:B------:R-:W-:-:S05]  /*0a60*/  IADD3.X R3, PT, PT, R3, UR7, R12, P4, P5 ;  /* 0x0000000703037c10 */ /* 0x000fca000a7ea40c */
[----:B------:R-:W2:Y:S04]  /*0a70*/  LDG.E.U8 R24, desc[UR4][R2.64] ;  /* 0x0000000402187981 */ /* 0x000ea8000c1e1100 */
[----:B------:R-:W3:Y:S04]  /*0a80*/  LDG.E.U8 R25, desc[UR4][R2.64+0x1] ;  /* 0x0000010402197981 */ /* 0x000ee8000c1e1100 */
[----:B------:R-:W4:Y:S04]  /*0a90*/  LDG.E.U8 R26, desc[UR4][R2.64+0x2] ;  /* 0x00000204021a7981 */ /* 0x000f28000c1e1100 */
[----:B------:R-:W5:Y:S04]  /*0aa0*/  LDG.E.U8 R16, desc[UR4][R2.64+0x3] ;  /* 0x0000030402107981 */ /* 0x000f68000c1e1100 */
[----:B------:R-:W5:Y:S04]  /*0ab0*/  LDG.E.U8 R17, desc[UR4][R2.64+0x4] ;  /* 0x0000040402117981 */ /* 0x000f68000c1e1100 */
[----:B------:R-:W5:Y:S04]  /*0ac0*/  LDG.E.U8 R18, desc[UR4][R2.64+0x5] ;  /* 0x0000050402127981 */ /* 0x000f68000c1e1100 */
[----:B------:R-:W5:Y:S04]  /*0ad0*/  LDG.E.U8 R19, desc[UR4][R2.64+0x6] ;  /* 0x0000060402137981 */ /* 0x000f68000c1e1100 */
[----:B------:R0:W5:Y:S01]  /*0ae0*/  LDG.E.U8 R20, desc[UR4][R2.64+0x7] ;  /* 0x0000070402147981 */ /* 0x000162000c1e1100 */
        /* <DEDUP_REMOVED lines=12> */
[----:B0-----:R-:W-:-:S03]  /*0bb0*/  I2FP.F32.U32 R2, R19 ;  /* 0x0000001300027245 */ /* 0x001fc60000201000 */
[----:B------:R-:W-:Y:S01]  /*0bc0*/  FADD R7, R7, R18 ;  /* 0x0000001207077221 */ /* 0x000fe20000000000 */
[----:B------:R-:W-:-:S03]  /*0bd0*/  I2FP.F32.U32 R20, R20 ;  /* 0x0000001400147245 */ /* 0x000fc60000201000 */
[----:B------:R-:W-:-:S04]  /*0be0*/  FADD R7, R7, R2 ;  /* 0x0000000207077221 */ /* 0x000fc80000000000 */
[----:B------:R-:W-:-:S07]  /*0bf0*/  FADD R7, R7, R20 ;  /* 0x0000001407077221 */ /* 0x000fce0000000000 */
.L_x_1248:
[----:B------:R-:W-:Y:S05]  /*0c00*/  BSYNC.RECONVERGENT B2 ;  /* 0x0000000000027941 */ /* 0x000fea0003800200 */
.L_x_1247:
[----:B------:R-:W-:Y:S05]  /*0c10*/  @!P3 BRA `(.L_x_1243) ;  /* 0x000000000098b947 */ /* 0x000fea0003800000 */
[----:B------:R-:W-:Y:S01]  /*0c20*/  BSSY.RECONVERGENT B2, `(.L_x_1249) ;  /* 0x0000014000027945 */ /* 0x000fe20003800200 */
[----:B------:R-:W-:-:S03]  /*0c30*/  ISETP.NE.AND P3, PT, R23, RZ, PT ;  /* 0x000000ff1700720c */ /* 0x000fc60003f65270 */
[----:B------:R-:W-:Y:S10]  /*0c40*/  @!P1 BRA `(.L_x_1250) ;  /* 0x0000000000449947 */ /* 0x000ff40003800000 */
[----:B------:R-:W0:Y:S01]  /*0c50*/  LDCU.64 UR6, c[0x0][0x380] ;  /* 0x00007000ff0677ac */ /* 0x000e220008000a00 */
[----:B------:R-:W-:Y:S02]  /*0c60*/  SHF.R.S32.HI R3, RZ, 0x1f, R15 ;  /* 0x0000001fff037819 */ /* 0x000fe4000001140f */
[----:B0-----:R-:W-:-:S04]  /*0c70*/  IADD3 R2, P4, P5, R15, UR6, R14 ;  /* 0x000000060f027c10 */ /* 0x001fc8000fd9e00e */
[----:B------:R-:W-:-:S05]  /*0c80*/  IADD3.X R3, PT, PT, R3, UR7, R12, P4, P5 ;  /* 0x0000000703037c10 */ /* 0x000fca000a7ea40c */
[----:B------:R-:W2:Y:S04]  /*0c90*/  LDG.E.U8 R16, desc[UR4][R2.64] ;  /* 0x0000000402107981 */ /* 0x000ea8000c1e1100 */
[----:B------:R-:W3:Y:S04]  /*0ca0*/  LDG.E.U8 R17, desc[UR4][R2.64+0x1] ;  /* 0x0000010402117981 */ /* 0x000ee8000c1e1100 */
[----:B------:R-:W4:Y:S04]  /*0cb0*/  LDG.E.U8 R18, desc[UR4][R2.64+0x2] ;  /* 0x0000020402127981 */ /* 0x000f28000c1e1100 */
[----:B------:R-:W5:Y:S01]  /*0cc0*/  LDG.E.U8 R19, desc[UR4][R2.64+0x3] ;  /* 0x0000030402137981 */ /* 0x000f62000c1e1100 */
        /* <DEDUP_REMOVED lines=9> */
.L_x_1250:
[----:B------:R-:W-:Y:S05]  /*0d60*/  BSYNC.RECONVERGENT B2 ;  /* 0x0000000000027941 */ /* 0x000fea0003800200 */
.L_x_1249:
[----:B------:R-:W-:Y:S05]  /*0d70*/  @!P3 BRA `(.L_x_1243) ;  /* 0x000000000040b947 */ /* 0x000fea0003800000 */
[----:B------:R-:W0:Y:S01]  /*0d80*/  LDCU.64 UR6, c[0x0][0x380] ;  /* 0x00007000ff0677ac */ /* 0x000e220008000a00 */
[----:B------:R-:W-:Y:S02]  /*0d90*/  SHF.R.S32.HI R3, RZ, 0x1f, R15 ;  /* 0x0000001fff037819 */ /* 0x000fe4000001140f */
[----:B0-----:R-:W-:-:S04]  /*0da0*/  IADD3 R2, P3, P4, R15, UR6, R14 ;  /* 0x000000060f027c10 */ /* 0x001fc8000fc7e00e */
[----:B------:R-:W-:-:S05]  /*0db0*/  IADD3.X R3, PT, PT, R3, UR7, R12, P3, P4 ;  /* 0x0000000703037c10 */ /* 0x000fca0009fe840c */
[----:B------:R-:W2:Y:S01]  /*0dc0*/  LDG.E.U8 R12, desc[UR4][R2.64] ;  /* 0x00000004020c7981 */ /* 0x000ea2000c1e1100 */
[----:B------:R-:W-:Y:S02]  /*0dd0*/  ISETP.NE.AND P3, PT, R23, 0x1, PT ;  /* 0x000000011700780c */ /* 0x000fe40003f65270 */
[----:B--2---:R-:W-:-:S05]  /*0de0*/  I2FP.F32.U32 R12, R12 ;  /* 0x0000000c000c7245 */ /* 0x004fca0000201000 */
[----:B------:R-:W-:-:S06]  /*0df0*/  FADD R7, R7, R12 ;  /* 0x0000000c07077221 */ /* 0x000fcc0000000000 */
[----:B------:R-:W-:Y:S05]  /*0e00*/  @!P3 BRA `(.L_x_1243) ;  /* 0x00000000001cb947 */ /* 0x000fea0003800000 */
[----:B------:R-:W-:Y:S01]  /*0e10*/  ISETP.NE.AND P3, PT, R23, 0x2, PT ;  /* 0x000000021700780c */ /* 0x000fe20003f65270 */
[----:B------:R-:W2:-:S12]  /*0e20*/  LDG.E.U8 R12, desc[UR4][R2.64+0x1] ;  /* 0x00000104020c7981 */ /* 0x000e98000c1e1100 */
[----:B------:R-:W3:Y:S01]  /*0e30*/  @P3 LDG.E.U8 R14, desc[UR4][R2.64+0x2] ;  /* 0x00000204020e3981 */ /* 0x000ee2000c1e1100 */
[----:B--2---:R-:W-:-:S05]  /*0e40*/  I2FP.F32.U32 R12, R12 ;  /* 0x0000000c000c7245 */ /* 0x004fca0000201000 */
[----:B------:R-:W-:Y:S01]  /*0e50*/  FADD R7, R7, R12 ;  /* 0x0000000c07077221 */ /* 0x000fe20000000000 */
[----:B---3--:R-:W-:-:S05]  /*0e60*/  @P3 I2FP.F32.U32 R14, R14 ;  /* 0x0000000e000e3245 */ /* 0x008fca0000201000 */
[----:B------:R-:W-:-:S07]  /*0e70*/  @P3 FADD R7, R7, R14 ;  /* 0x0000000e07073221 */ /* 0x000fce0000000000 */
.L_x_1243:
[----:B------:R-:W-:Y:S05]  /*0e80*/  BSYNC.RECONVERGENT B0 ;  /* 0x0000000000007941 */ /* 0x000fea0003800200 */
.L_x_1242:
[----:B------:R-:W-:Y:S05]  /*0e90*/  @P2 BRA `(.L_x_1251) ;  /* 0xfffffff400a82947 */ /* 0x000fea000383ffff */
.L_x_1241:
[----:B------:R-:W-:Y:S05]  /*0ea0*/  BSYNC.RECONVERGENT B1 ;  /* 0x0000000000017941 */ /* 0x000fea0003800200 */
.L_x_1240:
        /* <DEDUP_REMOVED lines=22> */
[----:B------:R-:W-:Y:S05]  /*1010*/  CALL.REL.NOINC `($__internal_21_$__cuda_sm3x_div_rn_noftz_f32_slowpath) ;  /* 0x00000000003c7944 */ /* 0x000fea0003c00000 */
.L_x_1254:
[----:B------:R-:W-:Y:S05]  /*1020*/  BSYNC.RECONVERGENT B0 ;  /* 0x0000000000007941 */ /* 0x000fea0003800200 */
.L_x_1253:
[----:B------:R-:W0:Y:S01]  /*1030*/  LDCU UR6, c[0x0][0x3bc] ;  /* 0x00007780ff0677ac */ /* 0x000e220008000800 */
[----:B------:R-:W-:-:S04]  /*1040*/  FADD R0, R0, 0.5 ;  /* 0x3f00000000007421 */ /* 0x000fc80000000000 */
[----:B------:R-:W1:Y:S01]  /*1050*/  F2I.U32.TRUNC.NTZ R3, R0 ;  /* 0x0000000000037305 */ /* 0x000e62000020f000 */
[----:B0-----:R-:W-:-:S05]  /*1060*/  VIADD R6, R4, UR6 ;  /* 0x0000000604067c36 */ /* 0x001fca0008000000 */
[----:B------:R-:W-:-:S04]  /*1070*/  IADD3 R4, P0, PT, R6, R5, RZ ;  /* 0x0000000506047210 */ /* 0x000fc80007f1e0ff */
[----:B------:R-:W-:-:S05]  /*1080*/  LEA.HI.X.SX32 R5, R6, R2, 0x1, P0 ;  /* 0x0000000206057211 */ /* 0x000fca00000f0eff */
[----:B-1----:R-:W-:Y:S01]  /*1090*/  STG.E.U8 desc[UR4][R4.64], R3 ;  /* 0x0000000304007986 */ /* 0x002fe2000c101104 */
[----:B------:R-:W-:Y:S05]  /*10a0*/  EXIT ;  /* 0x000000000000794d */ /* 0x000fea0003800000 */
.L_x_1252:
[----:B------:R-:W0:Y:S02]  /*10b0*/  LDCU UR6, c[0x0][0x3bc] ;  /* 0x00007780ff0677ac */ /* 0x000e240008000800 */
[----:B0-----:R-:W-:-:S05]  /*10c0*/  VIADD R0, R4, UR6 ;  /* 0x0000000604007c36 */ /* 0x001fca0008000000 */
[----:B------:R-:W-:-:S04]  /*10d0*/  IADD3 R4, P0, PT, R0, R5, RZ ;  /* 0x0000000500047210 */ /* 0x000fc80007f1e0ff */
[----:B------:R-:W-:-:S05]  /*10e0*/  LEA.HI.X.SX32 R5, R0, R2, 0x1, P0 ;  /* 0x0000000200057211 */ /* 0x000fca00000f0eff */
[----:B------:R-:W-:Y:S01]  /*10f0*/  STG.E.U8 desc[UR4][R4.64], RZ ;  /* 0x000000ff04007986 */ /* 0x000fe2000c101104 */
[----:B------:R-:W-:Y:S05]  /*1100*/  EXIT ;  /* 0x000000000000794d */ /* 0x000fea0003800000 */
        .weak           $__internal_21_$__cuda_sm3x_div_rn_noftz_f32_slowpath
        .type           $__internal_21_$__cuda_sm3x_div_rn_noftz_f32_slowpath,@function
        .size           $__internal_21_$__cuda_sm3x_div_rn_noftz_f32_slowpath,(.L_x_1329 - $__internal_21_$__cuda_sm3x_div_rn_noftz_f32_slowpath)
$__internal_21_$__cuda_sm3x_div_rn_noftz_f32_slowpath:
        /* <DEDUP_REMOVED lines=34> */
.L_x_1256:
        /* <DEDUP_REMOVED lines=51> */
.L_x_1263:
[----:B------:R-:W-:-:S04]  /*1660*/  LOP3.LUT R0, R0, 0x80000000, RZ, 0xc0, !PT ;  /* 0x8000000000007812 */ /* 0x000fc800078ec0ff */
[----:B------:R-:W-:Y:S01]  /*1670*/  LOP3.LUT R0, R0, 0x7f800000, RZ, 0xfc, !PT ;  /* 0x7f80000000007812 */ /* 0x000fe200078efcff */
[----:B------:R-:W-:Y:S06]  /*1680*/  BRA `(.L_x_1264) ;  /* 0x0000000000047947 */ /* 0x000fec0003800000 */
.L_x_1262:
[----:B------:R-:W-:-:S07]  /*1690*/  IMAD R0, R8, 0x800000, R0 ;  /* 0x0080000008007824 */ /* 0x000fce00078e0200 */
.L_x_1264:
[----:B------:R-:W-:Y:S05]  /*16a0*/  BSYNC.RECONVERGENT B2 ;  /* 0x0000000000027941 */ /* 0x000fea0003800200 */
.L_x_1261:
[----:B------:R-:W-:Y:S05]  /*16b0*/  BRA `(.L_x_1265) ;  /* 0x0000000000207947 */ /* 0x000fea0003800000 */
.L_x_1260:
[----:B------:R-:W-:-:S04]  /*16c0*/  LOP3.LUT R0, R3, 0x80000000, R0, 0x48, !PT ;  /* 0x8000000003007812 */ /* 0x000fc800078e4800 */
[----:B------:R-:W-:Y:S01]  /*16d0*/  LOP3.LUT R0, R0, 0x7f800000, RZ, 0xfc, !PT ;  /* 0x7f80000000007812 */ /* 0x000fe200078efcff */
[----:B------:R-:W-:Y:S06]  /*16e0*/  BRA `(.L_x_1265) ;  /* 0x0000000000147947 */ /* 0x000fec0003800000 */
.L_x_1259:
[----:B------:R-:W-:Y:S01]  /*16f0*/  LOP3.LUT R0, R3, 0x80000000, R0, 0x48, !PT ;  /* 0x8000000003007812 */ /* 0x000fe200078e4800 */
[----:B------:R-:W-:Y:S06]  /*1700*/  BRA `(.L_x_1265) ;  /* 0x00000000000c7947 */ /* 0x000fec0003800000 */
.L_x_1258:
[----:B------:R-:W0:Y:S01]  /*1710*/  MUFU.RSQ R0, -QNAN ;  /* 0xffc0000000007908 */ /* 0x000e220000001400 */
[----:B------:R-:W-:Y:S05]  /*1720*/  BRA `(.L_x_1265) ;  /* 0x0000000000047947 */ /* 0x000fea0003800000 */
.L_x_1257:
[----:B------:R-:W-:-:S07]  /*1730*/  FADD.FTZ R0, R0, R3 ;  /* 0x0000000300007221 */ /* 0x000fce0000010000 */
.L_x_1265:
[----:B------:R-:W-:Y:S05]  /*1740*/  BSYNC.RECONVERGENT B1 ;  /* 0x0000000000017941 */ /* 0x000fea0003800200 */
.L_x_1255:
[----:B------:R-:W-:-:S04]  /*1750*/  IMAD.MOV.U32 R7, RZ, RZ, 0x0 ;  /* 0x00000000ff077424 */ /* 0x000fc800078e00ff */
[----:B0-----:R-:W-:Y:S05]  /*1760*/  RET.REL.NODEC R6 `(_Z12resizeKernelIhLi1E25SuperSamplingInterpolatorIhLi1EEEvPKT_i8NppiSize8NppiRectPS2_iS5_S6_) ;  /* 0xffffffe806247950 */ /* 0x001fea0003c3ffff */
.L_x_1266:
        /* <DEDUP_REMOVED lines=9> */
.L_x_1329:


//--------------------- .text._Z12resizeKernelIhLi1E17CubicInterpolatorIhLi1EEEvPKT_i8NppiSize8NppiRectPS2_iS5_S6_ --------------------------
	.section	.text._Z12resizeKernelIhLi1E17CubicInterpolatorIhLi1EEEvPKT_i8NppiSize8NppiRectPS2_iS5_S6_,"ax",@progbits
	.align	128
        .global         _Z12resizeKernelIhLi1E17CubicInterpolatorIhLi1EEEvPKT_i8NppiSize8NppiRectPS2_iS5_S6_
        .type           _Z12resizeKernelIhLi1E17CubicInterpolatorIhLi1EEEvPKT_i8NppiSize8NppiRectPS2_iS5_S6_,@function
        .size           _Z12resizeKernelIhLi1E17CubicInterpolatorIhLi1EEEvPKT_i8NppiSize8NppiRectPS2_iS5_S6_,(.L_x_1330 - _Z12resizeKernelIhLi1E17CubicInterpolatorIhLi1EEEvPKT_i8NppiSize8NppiRectPS2_iS5_S6_)
        .other          _Z12resizeKernelIhLi1E17CubicInterpolatorIhLi1EEEvPKT_i8NppiSize8NppiRectPS2_iS5_S6_,@"STO_CUDA_ENTRY STV_DEFAULT"
_Z12resizeKernelIhLi1E17CubicInterpolatorIhLi1EEEvPKT_i8NppiSize8NppiRectPS2_iS5_S6_:
.text._Z12resizeKernelIhLi1E17CubicInterpolatorIhLi1EEEvPKT_i8NppiSize8NppiRectPS2_iS5_S6_:
        /* <DEDUP_REMOVED lines=26> */
[----:B------:R-:W-:Y:S05]  /*01a0*/  CALL.REL.NOINC `($__internal_22_$__cuda_sm3x_div_rn_noftz_f32_slowpath) ;  /* 0x0000001000f87944 */ /* 0x000fea0003c00000 */
[----:B------:R-:W-:-:S07]  /*01b0*/  MOV R5, R0 ;  /* 0x0000000000057202 */ /* 0x000fce0000000f00 */
.L_x_1267:
        /* <DEDUP_REMOVED lines=15> */
.L_x_1268:
[----:B------:R-:W0:Y:S01]  /*02b0*/  LDC R6, c[0x0][0x394] ;  /* 0x0000e500ff067b82 */ /* 0x000e220000000800 */
[----:B------:R-:W-:Y:S01]  /*02c0*/  I2FP.F32.S32 R0, R22 ;  /* 0x0000001600007245 */ /* 0x000fe20000201400 */
[----:B------:R-:W1:Y:S01]  /*02d0*/  LDCU UR8, c[0x0][0x388] ;  /* 0x00007100ff0877ac */ /* 0x000e620008000800 */
[----:B------:R-:W-:Y:S01]  /*02e0*/  BSSY.RECONVERGENT B0, `(.L_x_1269) ;  /* 0x0000066000007945 */ /* 0x000fe20003800200 */
[----:B------:R-:W2:Y:S04]  /*02f0*/  LDCU UR6, c[0x0][0x3c0] ;  /* 0x00007800ff0677ac */ /* 0x000ea80008000800 */
[----:B------:R-:W3:Y:S01]  /*0300*/  LDC.64 R10, c[0x0][0x398] ;  /* 0x0000e600ff0a7b82 */ /* 0x000ee20000000a00 */
[----:B------:R-:W4:Y:S01]  /*0310*/  LDCU.64 UR10, c[0x0][0x380] ;  /* 0x00007000ff0a77ac */ /* 0x000f220008000a00 */
[----:B------:R-:W5:Y:S01]  /*0320*/  LDCU UR7, c[0x0][0x3b0] ;  /* 0x00007600ff0777ac */ /* 0x000f620008000800 */
[----:B------:R-:W0:Y:S02]  /*0330*/  LDCU.64 UR4, c[0x0][0x358] ;  /* 0x00006b00ff0477ac */ /* 0x000e240008000a00 */
[----:B0-----:R-:W-:-:S05]  /*0340*/  I2FP.F32.S32 R3, R6 ;  /* 0x0000000600037245 */ /* 0x001fca0000201400 */
[----:B------:R-:W-:Y:S01]  /*0350*/  FFMA R0, R0, R5, R3 ;  /* 0x0000000500007223 */ /* 0x000fe20000000003 */
[----:B------:R-:W-:Y:S01]  /*0360*/  I2FP.F32.U32 R3, R4 ;  /* 0x0000000400037245 */ /* 0x000fe20000201000 */
[----:B--2---:R-:W-:Y:S01]  /*0370*/  VIADD R4, R4, UR6 ;  /* 0x0000000604047c36 */ /* 0x004fe20008000000 */
[----:B---3--:R-:W-:Y:S01]  /*0380*/  I2FP.F32.S32 R12, R10 ;  /* 0x0000000a000c7245 */ /* 0x008fe20000201400 */
[----:B------:R-:W0:Y:S04]  /*0390*/  F2I.FLOOR.NTZ R17, R0 ;  /* 0x0000000000117305 */ /* 0x000e280000207100 */
[----:B------:R-:W-:-:S04]  /*03a0*/  FFMA R2, R3, R2, R12 ;  /* 0x0000000203027223 */ /* 0x000fc8000000000c */
[----:B------:R-:W2:Y:S01]  /*03b0*/  F2I.FLOOR.NTZ R21, R2 ;  /* 0x0000000200157305 */ /* 0x000ea20000207100 */
[----:B0-----:R-:W-:Y:S02]  /*03c0*/  I2FP.F32.S32 R25, R17 ;  /* 0x0000001100197245 */ /* 0x001fe40000201400 */
[----:B------:R-:W-:-:S03]  /*03d0*/  VIADDMNMX R19, R17, 0x1, R6, !PT ;  /* 0x0000000111137846 */ /* 0x000fc60007800106 */
[----:B------:R-:W-:-:S04]  /*03e0*/  FADD R25, R0, -R25 ;  /* 0x8000001900197221 */ /* 0x000fc80000000000 */
[C---:B------:R-:W-:Y:S01]  /*03f0*/  FMUL R16, |R25|.reuse, 0.5 ;  /* 0x3f00000019107820 */ /* 0x040fe20000400200 */
[C---:B------:R-:W-:Y:S01]  /*0400*/  FADD R5, R25.reuse, 1 ;  /* 0x3f80000019057421 */ /* 0x040fe20000000000 */
[C---:B------:R-:W-:Y:S01]  /*0410*/  FMUL R14, |R25|.reuse, 2.5 ;  /* 0x40200000190e7820 */ /* 0x040fe20000400200 */
[C---:B------:R-:W-:Y:S01]  /*0420*/  FADD R28, R25.reuse, -1 ;  /* 0xbf800000191c7421 */ /* 0x040fe20000000000 */
[----:B------:R-:W-:Y:S01]  /*0430*/  FMUL R7, |R25|, R16 ;  /* 0x0000001019077220 */ /* 0x000fe20000400200 */
[C---:B------:R-:W-:Y:S01]  /*0440*/  FMUL R16, |R5|.reuse, 2.5 ;  /* 0x4020000005107820 */ /* 0x040fe20000400200 */
[----:B------:R-:W-:Y:S01]  /*0450*/  FMUL R18, |R5|, 0.5 ;  /* 0x3f00000005127820 */ /* 0x000fe20000400200 */
[----:B------:R-:W-:Y:S01]  /*0460*/  FMUL R20, |R25|, R14 ;  /* 0x0000000e19147220 */ /* 0x000fe20000400200 */
[C---:B------:R-:W-:Y:S01]  /*0470*/  FMUL R14, |R5|.reuse, 1.5 ;  /* 0x3fc00000050e7820 */ /* 0x040fe20000400200 */
[C---:B------:R-:W-:Y:S01]  /*0480*/  FMUL R16, |R5|.reuse, R16 ;  /* 0x0000001005107220 */ /* 0x040fe20000400200 */
[C---:B------:R-:W-:Y:S01]  /*0490*/  FMUL R9, |R5|.reuse, R18 ;  /* 0x0000001205097220 */ /* 0x040fe20000400200 */
[C---:B------:R-:W-:Y:S01]  /*04a0*/  FMUL R3, |R28|.reuse, 1.5 ;  /* 0x3fc000001c037820 */ /* 0x040fe20000400200 */
[C---:B------:R-:W-:Y:S01]  /*04b0*/  FMUL R14, |R5|.reuse, R14 ;  /* 0x0000000e050e7220 */ /* 0x040fe20000400200 */
[C---:B------:R-:W-:Y:S01]  /*04c0*/  FMUL R13, |R28|.reuse, 0.5 ;  /* 0x3f0000001c0d7820 */ /* 0x040fe20000400200 */
[----:B------:R-:W-:Y:S01]  /*04d0*/  FFMA R12, -|R5|, R9, R16 ;  /* 0x00000009050c7223 */ /* 0x000fe20000000310 */
[C---:B------:R-:W-:Y:S01]  /*04e0*/  FMUL R9, |R28|.reuse, 2.5 ;  /* 0x402000001c097820 */ /* 0x040fe20000400200 */
[C---:B------:R-:W-:Y:S01]  /*04f0*/  FMUL R3, |R28|.reuse, R3 ;  /* 0x000000031c037220 */ /* 0x040fe20000400200 */
[----:B------:R-:W-:Y:S01]  /*0500*/  FFMA R0, -|R25|, R7, R20 ;  /* 0x0000000719007223 */ /* 0x000fe20000000314 */
[----:B------:R-:W-:Y:S01]  /*0510*/  FFMA R7, |R5|, R14, -R16 ;  /* 0x0000000e05077223 */ /* 0x000fe20000000a10 */
[C---:B------:R-:W-:Y:S01]  /*0520*/  FMUL R9, |R28|.reuse, R9 ;  /* 0x000000091c097220 */ /* 0x040fe20000400200 */
[C---:B------:R-:W-:Y:S01]  /*0530*/  FMUL R14, |R28|.reuse, R13 ;  /* 0x0000000d1c0e7220 */ /* 0x040fe20000400200 */
[C---:B------:R-:W-:Y:S01]  /*0540*/  FMUL R8, |R25|.reuse, 1.5 ;  /* 0x3fc0000019087820 */ /* 0x040fe20000400200 */
[C---:B------:R-:W-:Y:S01]  /*0550*/  FSETP.GEU.AND P1, PT, |R25|.reuse, 2, PT ;  /* 0x400000001900780b */ /* 0x040fe20003f2e200 */
[C-C-:B------:R-:W-:Y:S01]  /*0560*/  FFMA R18, |R28|.reuse, R3, -R9.reuse ;  /* 0x000000031c127223 */ /* 0x140fe20000000a09 */
[----:B------:R-:W-:Y:S01]  /*0570*/  FFMA R27, -|R28|, R14, R9 ;  /* 0x0000000e1c1b7223 */ /* 0x000fe20000000309 */
[----:B------:R-:W0:Y:S01]  /*0580*/  LDC R3, c[0x0][0x3a0] ;  /* 0x0000e800ff037b82 */ /* 0x000e220000000800 */
[----:B--2---:R-:W-:Y:S01]  /*0590*/  I2FP.F32.S32 R9, R21 ;  /* 0x0000001500097245 */ /* 0x004fe20000201400 */
[C---:B------:R-:W-:Y:S01]  /*05a0*/  FMUL R8, |R25|.reuse, R8 ;  /* 0x0000000819087220 */ /* 0x040fe20000400200 */
[C---:B------:R-:W-:Y:S01]  /*05b0*/  FSETP.GTU.AND P3, PT, |R25|.reuse, 1, PT ;  /* 0x3f8000001900780b */ /* 0x040fe20003f6c200 */
[----:B------:R-:W-:Y:S01]  /*05c0*/  FFMA R13, |R25|, -4, R0 ;  /* 0xc0800000190d7823 */ /* 0x000fe20000000200 */
[----:B------:R-:W-:Y:S01]  /*05d0*/  FSETP.GTU.AND P4, PT, |R5|, 1, PT ;  /* 0x3f8000000500780b */ /* 0x000fe20003f8c200 */
[----:B------:R-:W-:Y:S01]  /*05e0*/  FADD R9, R2, -R9 ;  /* 0x8000000902097221 */ /* 0x000fe20000000000 */
[C---:B------:R-:W-:Y:S01]  /*05f0*/  FFMA R8, |R25|.reuse, R8, -R20 ;  /* 0x0000000819087223 */ /* 0x040fe20000000a14 */
[----:B------:R-:W-:Y:S01]  /*0600*/  FADD R25, R25, -2 ;  /* 0xc000000019197421 */ /* 0x000fe20000000000 */
[----:B------:R-:W-:Y:S01]  /*0610*/  FADD R13, R13, 2 ;  /* 0x400000000d0d7421 */ /* 0x000fe20000000000 */
[----:B------:R-:W-:Y:S01]  /*0620*/  FADD R2, R9, 1 ;  /* 0x3f80000009027421 */ /* 0x000fe20000000000 */
[----:B------:R-:W-:Y:S01]  /*0630*/  FADD R8, R8, 1 ;  /* 0x3f80000008087421 */ /* 0x000fe20000000000 */
[C---:B------:R-:W-:Y:S01]  /*0640*/  FMUL R0, |R25|.reuse, 1.5 ;  /* 0x3fc0000019007820 */ /* 0x040fe20000400200 */
[C---:B------:R-:W-:Y:S01]  /*0650*/  FMUL R14, |R25|.reuse, 2.5 ;  /* 0x40200000190e7820 */ /* 0x040fe20000400200 */
[C---:B------:R-:W-:Y:S01]  /*0660*/  FMUL R16, |R25|.reuse, 0.5 ;  /* 0x3f00000019107820 */ /* 0x040fe20000400200 */
[----:B------:R-:W-:Y:S01]  /*0670*/  FSETP.GTU.AND P0, PT, |R2|, 1, PT ;  /* 0x3f8000000200780b */ /* 0x000fe20003f0c200 */
[C---:B------:R-:W-:Y:S01]  /*0680*/  FMUL R0, |R25|.reuse, R0 ;  /* 0x0000000019007220 */ /* 0x040fe20000400200 */
[C---:B------:R-:W-:Y:S01]  /*0690*/  FMUL R14, |R25|.reuse, R14 ;  /* 0x0000000e190e7220 */ /* 0x040fe20000400200 */
[----:B------:R-:W-:Y:S01]  /*06a0*/  FMUL R15, |R25|, R16 ;  /* 0x00000010190f7220 */ /* 0x000fe20000400200 */
[----:B------:R-:W-:Y:S01]  /*06b0*/  @P3 FSEL R8, R13, RZ, !P1 ;  /* 0x000000ff0d083208 */ /* 0x000fe20004800000 */
[----:B------:R-:W-:Y:S01]  /*06c0*/  FFMA R12, |R5|, -4, R12 ;  /* 0xc0800000050c7823 */ /* 0x000fe2000000020c */
[C-C-:B------:R-:W-:Y:S01]  /*06d0*/  FFMA R24, |R25|.reuse, R0, -R14.reuse ;  /* 0x0000000019187223 */ /* 0x140fe20000000a0e */
[----:B------:R-:W-:Y:S01]  /*06e0*/  FFMA R0, -|R25|, R15, R14 ;  /* 0x0000000f19007223 */ /* 0x000fe2000000030e */
[--C-:B------:R-:W-:Y:S01]  /*06f0*/  VIADDMNMX R13, R21, 0xffffffff, R10.reuse, !PT ;  /* 0xffffffff150d7846 */ /* 0x100fe2000780010a */
[----:B------:R-:W-:Y:S01]  /*0700*/  FADD R12, R12, 2 ;  /* 0x400000000c0c7421 */ /* 0x000fe20000000000 */
[----:B0-----:R-:W-:Y:S01]  /*0710*/  IADD3 R14, PT, PT, R3, -0x1, R10 ;  /* 0xffffffff030e7810 */ /* 0x001fe20007ffe00a */
[----:B------:R-:W-:Y:S01]  /*0720*/  FADD R7, R7, 1 ;  /* 0x3f80000007077421 */ /* 0x000fe20000000000 */
[----:B------:R-:W-:Y:S01]  /*0730*/  FSETP.GEU.AND P2, PT, |R5|, 2, PT ;  /* 0x400000000500780b */ /* 0x000fe20003f4e200 */
[----:B------:R-:W-:Y:S01]  /*0740*/  @!P0 FMUL R3, |R2|, 1.5 ;  /* 0x3fc0000002038820 */ /* 0x000fe20000400200 */
[----:B------:R-:W-:-:S02]  /*0750*/  VIADDMNMX R5, R17, 0xffffffff, R6, !PT ;  /* 0xffffffff11057846 */ /* 0x000fc40007800106 */
[----:B------:R-:W-:Y:S01]  /*0760*/  VIMNMX R15, PT, PT, R17, R6, !PT ;  /* 0x00000006110f7248 */ /* 0x000fe20007fe0100 */
[-C--:B------:R-:W-:Y:S01]  /*0770*/  @!P0 FMUL R3, R3, |R2|.reuse ;  /* 0x4000000203038220 */ /* 0x080fe20000400000 */
[--C-:B------:R-:W-:Y:S02]  /*0780*/  VIADDMNMX R17, R17, 0x2, R6.reuse, !PT ;  /* 0x0000000211117846 */ /* 0x100fe40007800106 */
[----:B------:R-:W-:Y:S01]  /*0790*/  IADD3 R6, PT, PT, R11, -0x1, R6 ;  /* 0xffffffff0b067810 */ /* 0x000fe20007ffe006 */
[----:B------:R-:W-:Y:S01]  /*07a0*/  @!P0 FMUL R11, |R2|, -2.5 ;  /* 0xc0200000020b8820 */ /* 0x000fe20000400200 */
[----:B------:R-:W-:Y:S02]  /*07b0*/  VIMNMX R13, PT, PT, R14, R13, PT ;  /* 0x0000000d0e0d7248 */ /* 0x000fe40003fe0100 */
[----:B------:R-:W-:Y:S01]  /*07c0*/  @P4 FSEL R7, R12, RZ, !P2 ;  /* 0x000000ff0c074208 */ /* 0x000fe20005000000 */
[-C--:B------:R-:W-:Y:S01]  /*07d0*/  @!P0 FMUL R16, R11, |R2|.reuse ;  /* 0x400000020b108220 */ /* 0x080fe20000400000 */
[C---:B------:R-:W-:Y:S01]  /*07e0*/  VIMNMX R11, PT, PT, R6.reuse, R5, PT ;  /* 0x00000005060b7248 */ /* 0x040fe20003fe0100 */
[----:B-1----:R-:W-:Y:S01]  /*07f0*/  IMAD R26, R13, UR8, RZ ;  /* 0x000000080d1a7c24 */ /* 0x002fe2000f8e02ff */
[----:B------:R-:W-:Y:S01]  /*0800*/  VIMNMX R15, PT, PT, R6, R15, PT ;  /* 0x0000000f060f7248 */ /* 0x000fe20003fe0100 */
[----:B------:R-:W-:Y:S01]  /*0810*/  @!P0 FFMA R16, R3, |R2|, R16 ;  /* 0x4000000203108223 */ /* 0x000fe20000000010 */
[----:B------:R-:W-:-:S02]  /*0820*/  SHF.R.S32.HI R20, RZ, 0x1f, R11 ;  /* 0x0000001fff147819 */ /* 0x000fc4000001140b */
[--C-:B------:R-:W-:Y:S01]  /*0830*/  SHF.R.S32.HI R23, RZ, 0x1f, R26.reuse ;  /* 0x0000001fff177819 */ /* 0x100fe2000001141a */
[----:B------:R-:W-:Y:S01]  /*0840*/  @!P0 FADD R16, R16, 1 ;  /* 0x3f80000010108421 */ /* 0x000fe20000000000 */
[----:B----4-:R-:W-:Y:S02]  /*0850*/  IADD3 R12, P1, P2, R11, UR10, R26 ;  /* 0x0000000a0b0c7c10 */ /* 0x010fe4000fa3e01a */
[C---:B------:R-:W-:Y:S02]  /*0860*/  VIMNMX R19, PT, PT, R6.reuse, R19, PT ;  /* 0x0000001306137248 */ /* 0x040fe40003fe0100 */
[----:B------:R-:W-:Y:S01]  /*0870*/  VIMNMX R17, PT, PT, R6, R17, PT ;  /* 0x0000001106117248 */ /* 0x000fe20003fe0100 */
[----:B-----5:R-:W-:Y:S01]  /*0880*/  IMAD R6, R4, UR7, RZ ;  /* 0x0000000704067c24 */ /* 0x020fe2000f8e02ff */
[----:B------:R-:W-:Y:S01]  /*0890*/  IADD3.X R13, PT, PT, R20, UR11, R23, P1, P2 ;  /* 0x0000000b140d7c10 */ /* 0x000fe20008fe4417 */
        /* <DEDUP_REMOVED lines=10> */
.L_x_1270:
[----:B------:R-:W-:Y:S05]  /*0940*/  BSYNC.RECONVERGENT B0 ;  /* 0x0000000000007941 */ /* 0x000fea0003800200 */
.L_x_1269:
[----:B------:R-:W-:Y:S01]  /*0950*/  SHF.R.S32.HI R5, RZ, 0x1f, R15 ;  /* 0x0000001fff057819 */ /* 0x000fe2000001140f */
[----:B------:R-:W2:Y:S01]  /*0960*/  LDG.E.U8 R12, desc[UR4][R12.64] ;  /* 0x000000040c0c7981 */ /* 0x000ea2000c1e1100 */
[----:B------:R-:W-:-:S04]  /*0970*/  IADD3 R2, P0, P1, R15, UR10, R26 ;  /* 0x0000000a0f027c10 */ /* 0x000fc8000f91e01a */
[----:B------:R-:W-:-:S05]  /*0980*/  IADD3.X R3, PT, PT, R5, UR11, R23, P0, P1 ;  /* 0x0000000b05037c10 */ /* 0x000fca00087e2417 */
[----:B------:R-:W3:Y:S01]  /*0990*/  LDG.E.U8 R2, desc[UR4][R2.64] ;  /* 0x0000000402027981 */ /* 0x000ee2000c1e1100 */
[----:B------:R-:W-:Y:S01]  /*09a0*/  FMUL R4, R7, R16 ;  /* 0x0000001007047220 */ /* 0x000fe20000400000 */
[C---:B------:R-:W-:Y:S01]  /*09b0*/  FSETP.GTU.AND P1, PT, |R28|.reuse, 1, PT ;  /* 0x3f8000001c00780b */ /* 0x040fe20003f2c200 */
[C---:B------:R-:W-:Y:S01]  /*09c0*/  FFMA R27, |R28|.reuse, -4, R27 ;  /* 0xc08000001c1b7823 */ /* 0x040fe2000000021b */
[----:B------:R-:W-:Y:S02]  /*09d0*/  FSETP.GEU.AND P0, PT, |R28|, 2, PT ;  /* 0x400000001c00780b */ /* 0x000fe40003f0e200 */
[----:B--2---:R-:W-:Y:S02]  /*09e0*/  I2FP.F32.U32 R29, R12 ;  /* 0x0000000c001d7245 */ /* 0x004fe40000201000 */
[----:B------:R-:W-:-:S03]  /*09f0*/  IADD3 R12, P2, P3, R19, UR10, R26 ;  /* 0x0000000a130c7c10 */ /* 0x000fc6000fb5e01a */
[----:B------:R-:W-:Y:S01]  /*0a00*/  FFMA R29, R4, R29, RZ ;  /* 0x0000001d041d7223 */ /* 0x000fe200000000ff */
[----:B------:R-:W-:Y:S01]  /*0a10*/  FMUL R4, R8, R16 ;  /* 0x0000001008047220 */ /* 0x000fe20000400000 */
[----:B---3--:R-:W-:-:S05]  /*0a20*/  I2FP.F32.U32 R2, R2 ;  /* 0x0000000200027245 */ /* 0x008fca0000201000 */
[----:B------:R-:W-:Y:S01]  /*0a30*/  FFMA R29, R4, R2, R29 ;  /* 0x00000002041d7223 */ /* 0x000fe2000000001d */
[----:B------:R-:W-:-:S04]  /*0a40*/  SHF.R.S32.HI R4, RZ, 0x1f, R19 ;  /* 0x0000001fff047819 */ /* 0x000fc80000011413 */
[----:B------:R-:W-:-:S05]  /*0a50*/  IADD3.X R13, PT, PT, R4, UR11, R23, P2, P3 ;  /* 0x0000000b040d7c10 */ /* 0x000fca00097e6417 */
[----:B------:R0:W2:Y:S01]  /*0a60*/  LDG.E.U8 R12, desc[UR4][R12.64] ;  /* 0x000000040c0c7981 */ /* 0x0000a2000c1e1100 */
[----:B------:R-:W-:Y:S01]  /*0a70*/  FADD R27, R27, 2 ;  /* 0x400000001b1b7421 */ /* 0x000fe20000000000 */
[----:B------:R-:W-:Y:S01]  /*0a80*/  FADD R3, R18, 1 ;  /* 0x3f80000012037421 */ /* 0x000fe20000000000 */
[C---:B------:R-:W-:Y:S01]  /*0a90*/  FSETP.GTU.AND P2, PT, |R25|.reuse, 1, PT ;  /* 0x3f8000001900780b */ /* 0x040fe20003f4c200 */
[----:B------:R-:W-:Y:S02]  /*0aa0*/  FFMA R0, |R25|, -4, R0 ;  /* 0xc080000019007823 */ /* 0x000fe40000000200 */
[----:B------:R-:W-:Y:S01]  /*0ab0*/  @P1 FSEL R3, R27, RZ, !P0 ;  /* 0x000000ff1b031208 */ /* 0x000fe20004000000 */
[----:B------:R-:W-:Y:S01]  /*0ac0*/  FADD R27, -RZ, R9 ;  /* 0x00000009ff1b7221 */ /* 0x000fe20000000100 */
[----:B------:R-:W-:Y:S01]  /*0ad0*/  FADD R0, R0, 2 ;  /* 0x4000000000007421 */ /* 0x000fe20000000000 */
[----:B------:R-:W-:Y:S02]  /*0ae0*/  FSETP.GEU.AND P1, PT, |R25|, 2, PT ;  /* 0x400000001900780b */ /* 0x000fe40003f2e200 */
[----:B------:R-:W-:Y:S01]  /*0af0*/  FMUL R18, R3, R16 ;  /* 0x0000001003127220 */ /* 0x000fe20000400000 */
[----:B------:R-:W-:-:S02]  /*0b00*/  FSETP.GTU.AND P0, PT, |R27|, 1, PT ;  /* 0x3f8000001b00780b */ /* 0x000fc40003f0c200 */
[----:B0-----:R-:W-:-:S04]  /*0b10*/  VIMNMX R13, PT, PT, R21, R10, !PT ;  /* 0x0000000a150d7248 */ /* 0x001fc80007fe0100 */
[----:B------:R-:W-:-:S07]  /*0b20*/  VIMNMX R13, PT, PT, R14, R13, PT ;  /* 0x0000000d0e0d7248 */ /* 0x000fce0003fe0100 */
[----:B------:R-:W-:-:S04]  /*0b30*/  @!P0 FMUL R28, |R27|, -2.5 ;  /* 0xc02000001b1c8820 */ /* 0x000fc80000400200 */
[C---:B------:R-:W-:Y:S01]  /*0b40*/  @!P0 FMUL R28, |R27|.reuse, R28 ;  /* 0x0000001c1b1c8220 */ /* 0x040fe20000400200 */
[----:B--2---:R-:W-:Y:S01]  /*0b50*/  I2FP.F32.U32 R2, R12 ;  /* 0x0000000c00027245 */ /* 0x004fe20000201000 */
[----:B------:R-:W-:-:S04]  /*0b60*/  @!P0 FMUL R12, |R27|, 1.5 ;  /* 0x3fc000001b0c8820 */ /* 0x000fc80000400200 */
[----:B------:R-:W-:Y:S01]  /*0b70*/  FFMA R18, R18, R2, R29 ;  /* 0x0000000212127223 */ /* 0x000fe2000000001d */
[----:B------:R-:W-:Y:S01]  /*0b80*/  FADD R2, R24, 1 ;  /* 0x3f80000018027421 */ /* 0x000fe20000000000 */
[----:B------:R-:W-:Y:S01]  /*0b90*/  @P2 FSEL R2, R0, RZ, !P1 ;  /* 0x000000ff00022208 */ /* 0x000fe20004800000 */
[----:B------:R-:W-:Y:S01]  /*0ba0*/  @!P0 FMUL R12, |R27|, R12 ;  /* 0x0000000c1b0c8220 */ /* 0x000fe20000400200 */
[----:B------:R-:W-:Y:S01]  /*0bb0*/  IADD3 R24, P1, P2, R17, UR10, R26 ;  /* 0x0000000a11187c10 */ /* 0x000fe2000fa3e01a */
[----:B------:R-:W-:Y:S01]  /*0bc0*/  IMAD R26, R13, UR8, RZ ;  /* 0x000000080d1a7c24 */ /* 0x000fe2000f8e02ff */
[----:B------:R-:W-:Y:S01]  /*0bd0*/  SHF.R.S32.HI R0, RZ, 0x1f, R17 ;  /* 0x0000001fff007819 */ /* 0x000fe20000011411 */
[----:B------:R-:W-:-:S03]  /*0be0*/  @!P0 FFMA R28, |R27|, R12, R28 ;  /* 0x0000000c1b1c8223 */ /* 0x000fc6000000021c */
[----:B------:R-:W-:Y:S02]  /*0bf0*/  IADD3.X R25, PT, PT, R0, UR11, R23, P1, P2 ;  /* 0x0000000b00197c10 */ /* 0x000fe40008fe4417 */
[--C-:B------:R-:W-:Y:S02]  /*0c00*/  SHF.R.S32.HI R23, RZ, 0x1f, R26.reuse ;  /* 0x0000001fff177819 */ /* 0x100fe4000001141a */
[----:B------:R-:W-:Y:S01]  /*0c10*/  IADD3 R12, P1, P2, R11, UR10, R26 ;  /* 0x0000000a0b0c7c10 */ /* 0x000fe2000fa3e01a */
[----:B------:R-:W2:Y:S03]  /*0c20*/  LDG.E.U8 R24, desc[UR4][R24.64] ;  /* 0x0000000418187981 */ /* 0x000ea6000c1e1100 */
[----:B------:R-:W-:-:S05]  /*0c30*/  IADD3.X R13, PT, PT, R20, UR11, R23, P1, P2 ;  /* 0x0000000b140d7c10 */ /* 0x000fca0008fe4417 */
[----:B------:R0:W5:Y:S01]  /*0c40*/  LDG.E.U8 R12, desc[UR4][R12.64] ;  /* 0x000000040c0c7981 */ /* 0x000162000c1e1100 */
[----:B------:R-:W-:Y:S01]  /*0c50*/  FMUL R29, R2, R16 ;  /* 0x00000010021d7220 */ /* 0x000fe20000400000 */
[----:B------:R-:W-:Y:S01]  /*0c60*/  BSSY.RECONVERGENT B0, `(.L_x_1271) ;  /* 0x000000e000007945 */ /* 0x000fe20003800200 */
[----:B--2---:R-:W-:-:S05]  /*0c70*/  I2FP.F32.U32 R24, R24 ;  /* 0x0000001800187245 */ /* 0x004fca0000201000 */
[----:B------:R-:W-:Y:S01]  /*0c80*/  FFMA R16, R29, R24, R18 ;  /* 0x000000181d107223 */ /* 0x000fe20000000012 */
[----:B------:R-:W-:Y:S01]  /*0c90*/  @!P0 FADD R18, R28, 1 ;  /* 0x3f8000001c128421 */ /* 0x000fe20000000000 */
[----:B0-----:R-:W-:Y:S06]  /*0ca0*/  @!P0 BRA `(.L_x_1272) ;  /* 0x0000000000248947 */ /* 0x001fec0003800000 */
[----:B------:R-:W-:-:S13]  /*0cb0*/  FSETP.GEU.AND P0, PT, |R27|, 2, PT ;  /* 0x400000001b00780b */ /* 0x000fda0003f0e200 */
[C---:B------:R-:W-:Y:S01]  /*0cc0*/  @!P0 FMUL R18, |R27|.reuse, -0.5 ;  /* 0xbf0000001b128820 */ /* 0x040fe20000400200 */
[----:B------:R-:W-:-:S03]  /*0cd0*/  @!P0 FMUL R13, |R27|, 2.5 ;  /* 0x402000001b0d8820 */ /* 0x000fc60000400200 */
[----:B------:R-:W-:-:S04]  /*0ce0*/  @!P0 FMUL R18, |R27|, R18 ;  /* 0x000000121b128220 */ /* 0x000fc80000400200 */
[----:B------:R-:W-:-:S04]  /*0cf0*/  @!P0 FMUL R18, |R27|, R18 ;  /* 0x000000121b128220 */ /* 0x000fc80000400200 */
[----:B------:R-:W-:-:S04]  /*0d00*/  @!P0 FFMA R18, |R27|, R13, R18 ;  /* 0x0000000d1b128223 */ /* 0x000fc80000000212 */
[----:B------:R-:W-:Y:S01]  /*0d10*/  @!P0 FFMA R27, |R27|, -4, R18 ;  /* 0xc08000001b1b8823 */ /* 0x000fe20000000212 */
[----:B------:R-:W-:-:S03]  /*0d20*/  IMAD.MOV.U32 R18, RZ, RZ, RZ ;  /* 0x000000ffff127224 */ /* 0x000fc600078e00ff */
[----:B------:R-:W-:-:S07]  /*0d30*/  @!P0 FADD R18, R27, 2 ;  /* 0x400000001b128421 */ /* 0x000fce0000000000 */
.L_x_1272:
[----:B------:R-:W-:Y:S05]  /*0d40*/  BSYNC.RECONVERGENT B0 ;  /* 0x0000000000007941 */ /* 0x000fea0003800200 */
.L_x_1271:
[----:B------:R-:W-:-:S04]  /*0d50*/  IADD3 R24, P0, P1, R15, UR10, R26 ;  /* 0x0000000a0f187c10 */ /* 0x000fc8000f91e01a */
[----:B------:R-:W-:-:S05]  /*0d60*/  IADD3.X R25, PT, PT, R5, UR11, R23, P0, P1 ;  /* 0x0000000b05197c10 */ /* 0x000fca00087e2417 */
[----:B------:R0:W2:Y:S01]  /*0d70*/  LDG.E.U8 R24, desc[UR4][R24.64] ;  /* 0x0000000418187981 */ /* 0x0000a2000c1e1100 */
[----:B-----5:R-:W-:Y:S01]  /*0d80*/  I2FP.F32.U32 R12, R12 ;  /* 0x0000000c000c7245 */ /* 0x020fe20000201000 */
[----:B------:R-:W-:-:S04]  /*0d90*/  FMUL R13, R7, R18 ;  /* 0x00000012070d7220 */ /* 0x000fc80000400000 */
[----:B------:R-:W-:Y:S01]  /*0da0*/  FFMA R16, R13, R12, R16 ;  /* 0x0000000c0d107223 */ /* 0x000fe20000000010 */
[----:B------:R-:W-:-:S04]  /*0db0*/  IADD3 R12, P0, P1, R19, UR10, R26 ;  /* 0x0000000a130c7c10 */ /* 0x000fc8000f91e01a */
[----:B------:R-:W-:-:S05]  /*0dc0*/  IADD3.X R13, PT, PT, R4, UR11, R23, P0, P1 ;  /* 0x0000000b040d7c10 */ /* 0x000fca00087e2417 */
[----:B------:R1:W3:Y:S01]  /*0dd0*/  LDG.E.U8 R12, desc[UR4][R12.64] ;  /* 0x000000040c0c7981 */ /* 0x0002e2000c1e1100 */
[----:B------:R-:W-:Y:S01]  /*0de0*/  IADD3 R26, P0, P1, R17, UR10, R26 ;  /* 0x0000000a111a7c10 */ /* 0x000fe2000f91e01a */
[----:B------:R-:W-:Y:S01]  /*0df0*/  FMUL R29, R8, R18 ;  /* 0x00000012081d7220 */ /* 0x000fe20000400000 */
[----:B0-----:R-:W-:Y:S02]  /*0e00*/  IADD3 R25, PT, PT, R21, 0x1, RZ ;  /* 0x0000000115197810 */ /* 0x001fe40007ffe0ff */
[----:B------:R-:W-:Y:S02]  /*0e10*/  IADD3.X R27, PT, PT, R0, UR11, R23, P0, P1 ;  /* 0x0000000b001b7c10 */ /* 0x000fe400087e2417 */
[----:B------:R-:W-:-:S03]  /*0e20*/  VIMNMX R25, PT, PT, R25, R10, !PT ;  /* 0x0000000a19197248 */ /* 0x000fc60007fe0100 */
[----:B------:R-:W4:Y:S01]  /*0e30*/  LDG.E.U8 R26, desc[UR4][R26.64] ;  /* 0x000000041a1a7981 */ /* 0x000f22000c1e1100 */
[----:B--2---:R-:W-:-:S05]  /*0e40*/  I2FP.F32.U32 R28, R24 ;  /* 0x00000018001c7245 */ /* 0x004fca0000201000 */
[----:B------:R-:W-:Y:S01]  /*0e50*/  FFMA R23, R29, R28, R16 ;  /* 0x0000001c1d177223 */ /* 0x000fe20000000010 */
[----:B------:R-:W-:-:S05]  /*0e60*/  VIMNMX R16, PT, PT, R14, R25, PT ;  /* 0x000000190e107248 */ /* 0x000fca0003fe0100 */
[----:B------:R-:W-:-:S05]  /*0e70*/  IMAD R16, R16, UR8, RZ ;  /* 0x0000000810107c24 */ /* 0x000fca000f8e02ff */
[--C-:B-1----:R-:W-:Y:S02]  /*0e80*/  SHF.R.S32.HI R13, RZ, 0x1f, R16.reuse ;  /* 0x0000001fff0d7819 */ /* 0x102fe40000011410 */
[----:B------:R-:W-:-:S04]  /*0e90*/  IADD3 R24, P0, P1, R11, UR10, R16 ;  /* 0x0000000a0b187c10 */ /* 0x000fc8000f91e010 */
[----:B------:R-:W-:-:S05]  /*0ea0*/  IADD3.X R25, PT, PT, R20, UR11, R13, P0, P1 ;  /* 0x0000000b14197c10 */ /* 0x000fca00087e240d */
[----:B------:R0:W5:Y:S01]  /*0eb0*/  LDG.E.U8 R24, desc[UR4][R24.64] ;  /* 0x0000000418187981 */ /* 0x000162000c1e1100 */
[----:B---3--:R-:W-:Y:S01]  /*0ec0*/  I2FP.F32.U32 R28, R12 ;  /* 0x0000000c001c7245 */ /* 0x008fe20000201000 */
[----:B------:R-:W-:-:S04]  /*0ed0*/  FMUL R12, R3, R18 ;  /* 0x00000012030c7220 */ /* 0x000fc80000400000 */
[----:B------:R-:W-:Y:S01]  /*0ee0*/  FFMA R23, R12, R28, R23 ;  /* 0x0000001c0c177223 */ /* 0x000fe20000000017 */
[----:B------:R-:W-:-:S05]  /*0ef0*/  FADD R12, R9, -1 ;  /* 0xbf800000090c7421 */ /* 0x000fca0000000000 */
[----:B------:R-:W-:Y:S01]  /*0f00*/  FSETP.GTU.AND P0, PT, |R12|, 1, PT ;  /* 0x3f8000000c00780b */ /* 0x000fe20003f0c200 */
[----:B------:R-:W-:Y:S01]  /*0f10*/  FMUL R18, R2, R18 ;  /* 0x0000001202127220 */ /* 0x000fe20000400000 */
[----:B----4-:R-:W-:-:S05]  /*0f20*/  I2FP.F32.U32 R26, R26 ;  /* 0x0000001a001a7245 */ /* 0x010fca0000201000 */
[----:B------:R-:W-:Y:S01]  /*0f30*/  FFMA R18, R18, R26, R23 ;  /* 0x0000001a12127223 */ /* 0x000fe20000000017 */
[----:B------:R-:W-:-:S05]  /*0f40*/  IADD3 R21, PT, PT, R21, 0x2, RZ ;  /* 0x0000000215157810 */ /* 0x000fca0007ffe0ff */
[C---:B------:R-:W-:Y:S01]  /*0f50*/  @!P0 FMUL R23, |R12|.reuse, 1.5 ;  /* 0x3fc000000c178820 */ /* 0x040fe20000400200 */
[----:B------:R-:W-:-:S03]  /*0f60*/  @!P0 FMUL R27, |R12|, -2.5 ;  /* 0xc02000000c1b8820 */ /* 0x000fc60000400200 */
[C---:B------:R-:W-:Y:S01]  /*0f70*/  @!P0 FMUL R23, |R12|.reuse, R23 ;  /* 0x000000170c178220 */ /* 0x040fe20000400200 */
[C---:B------:R-:W-:Y:S01]  /*0f80*/  @!P0 FMUL R27, |R12|.reuse, R27 ;  /* 0x0000001b0c1b8220 */ /* 0x040fe20000400200 */
[----:B------:R-:W-:Y:S01]  /*0f90*/  VIMNMX R21, PT, PT, R21, R10, !PT ;  /* 0x0000000a15157248 */ /* 0x000fe20007fe0100 */
[----:B------:R-:W-:Y:S01]  /*0fa0*/  BSSY.RECONVERGENT B0, `(.L_x_1273) ;  /* 0x0000010000007945 */ /* 0x000fe20003800200 */
[----:B------:R-:W-:Y:S01]  /*0fb0*/  IADD3 R28, P1, P2, R15, UR10, R16 ;  /* 0x0000000a0f1c7c10 */ /* 0x000fe2000fa3e010 */
[----:B------:R-:W-:Y:S01]  /*0fc0*/  @!P0 FFMA R23, |R12|, R23, R27 ;  /* 0x000000170c178223 */ /* 0x000fe2000000021b */
[----:B------:R-:W-:Y:S02]  /*0fd0*/  VIMNMX R26, PT, PT, R14, R21, PT ;  /* 0x000000150e1a7248 */ /* 0x000fe40003fe0100 */
[----:B------:R-:W-:Y:S01]  /*0fe0*/  IADD3.X R29, PT, PT, R5, UR11, R13, P1, P2 ;  /* 0x0000000b051d7c10 */ /* 0x000fe20008fe440d */
[----:B------:R-:W-:Y:S01]  /*0ff0*/  @!P0 FADD R23, R23, 1 ;  /* 0x3f80000017178421 */ /* 0x000fe20000000000 */
[----:B0-----:R-:W-:Y:S07]  /*1000*/  @!P0 BRA `(.L_x_1274) ;  /* 0x0000000000248947 */ /* 0x001fee0003800000 */
[----:B------:R-:W-:Y:S01]  /*1010*/  FSETP.GEU.AND P0, PT, |R12|, 2, PT ;  /* 0x400000000c00780b */ /* 0x000fe20003f0e200 */
[----:B------:R-:W-:-:S12]  /*1020*/  IMAD.MOV.U32 R23, RZ, RZ, RZ ;  /* 0x000000ffff177224 */ /* 0x000fd800078e00ff */
[C---:B------:R-:W-:Y:S01]  /*1030*/  @!P0 FMUL R21, |R12|.reuse, -0.5 ;  /* 0xbf0000000c158820 */ /* 0x040fe20000400200 */
[----:B------:R-:W-:-:S03]  /*1040*/  @!P0 FMUL R10, |R12|, 2.5 ;  /* 0x402000000c0a8820 */ /* 0x000fc60000400200 */
[----:B------:R-:W-:-:S04]  /*1050*/  @!P0 FMUL R21, |R12|, R21 ;  /* 0x000000150c158220 */ /* 0x000fc80000400200 */
[----:B------:R-:W-:-:S04]  /*1060*/  @!P0 FMUL R21, |R12|, R21 ;  /* 0x000000150c158220 */ /* 0x000fc80000400200 */
[----:B------:R-:W-:-:S04]  /*1070*/  @!P0 FFMA R21, |R12|, R10, R21 ;  /* 0x0000000a0c158223 */ /* 0x000fc80000000215 */
[----:B------:R-:W-:-:S04]  /*1080*/  @!P0 FFMA R21, |R12|, -4, R21 ;  /* 0xc08000000c158823 */ /* 0x000fc80000000215 */
[----:B------:R-:W-:-:S07]  /*1090*/  @!P0 FADD R23, R21, 2 ;  /* 0x4000000015178421 */ /* 0x000fce0000000000 */
.L_x_1274:
[----:B------:R-:W-:Y:S05]  /*10a0*/  BSYNC.RECONVERGENT B0 ;  /* 0x0000000000007941 */ /* 0x000fea0003800200 */
.L_x_1273:
[----:B-----5:R-:W-:Y:S01]  /*10b0*/  I2FP.F32.U32 R10, R24 ;  /* 0x00000018000a7245 */ /* 0x020fe20000201000 */
[----:B------:R-:W-:Y:S01]  /*10c0*/  FMUL R25, R7, R23 ;  /* 0x0000001707197220 */ /* 0x000fe20000400000 */
[----:B------:R-:W-:Y:S01]  /*10d0*/  IMAD R26, R26, UR8, RZ ;  /* 0x000000081a1a7c24 */ /* 0x000fe2000f8e02ff */
[----:B------:R-:W-:Y:S01]  /*10e0*/  IADD3 R12, P4, P5, R17, UR10, R16 ;  /* 0x0000000a110c7c10 */ /* 0x000fe2000fd9e010 */
[----:B------:R-:W2:Y:S01]  /*10f0*/  LDG.E.U8 R24, desc[UR4][R28.64] ;  /* 0x000000041c187981 */ /* 0x000ea2000c1e1100 */
[----:B------:R-:W-:Y:S01]  /*1100*/  FFMA R25, R25, R10, R18 ;  /* 0x0000000a19197223 */ /* 0x000fe20000000012 */
[----:B------:R-:W-:Y:S02]  /*1110*/  IADD3 R10, P0, P1, R19, UR10, R16 ;  /* 0x0000000a130a7c10 */ /* 0x000fe4000f91e010 */
[----:B------:R-:W-:Y:S02]  /*1120*/  IADD3 R14, P2, P3, R11, UR10, R26 ;  /* 0x0000000a0b0e7c10 */ /* 0x000fe4000fb5e01a */
[----:B------:R-:W-:-:S02]  /*1130*/  IADD3.X R11, PT, PT, R4, UR11, R13, P0, P1 ;  /* 0x0000000b040b7c10 */ /* 0x000fc400087e240d */
[--C-:B------:R-:W-:Y:S02]  /*1140*/  SHF.R.S32.HI R21, RZ, 0x1f, R26.reuse ;  /* 0x0000001fff157819 */ /* 0x100fe4000001141a */
[--C-:B------:R-:W-:Y:S01]  /*1150*/  IADD3 R16, P1, P0, R15, UR10, R26.reuse ;  /* 0x0000000a0f107c10 */ /* 0x100fe2000f83e01a */
[----:B------:R-:W3:Y:S01]  /*1160*/  LDG.E.U8 R10, desc[UR4][R10.64] ;  /* 0x000000040a0a7981 */ /* 0x000ee2000c1e1100 */
[----:B------:R-:W-:Y:S02]  /*1170*/  IADD3.X R13, PT, PT, R0, UR11, R13, P4, P5 ;  /* 0x0000000b000d7c10 */ /* 0x000fe4000a7ea40d */
[--C-:B------:R-:W-:Y:S02]  /*1180*/  IADD3 R18, P4, P5, R19, UR10, R26.reuse ;  /* 0x0000000a13127c10 */ /* 0x100fe4000fd9e01a */
[----:B------:R-:W-:Y:S01]  /*1190*/  IADD3.X R15, PT, PT, R20, UR11, R21, P2, P3 ;  /* 0x0000000b140f7c10 */ /* 0x000fe200097e6415 */
[----:B------:R-:W4:Y:S01]  /*11a0*/  LDG.E.U8 R12, desc[UR4][R12.64] ;  /* 0x000000040c0c7981 */ /* 0x000f22000c1e1100 */
[----:B------:R-:W-:-:S02]  /*11b0*/  IADD3 R20, P2, P3, R17, UR10, R26 ;  /* 0x0000000a11147c10 */ /* 0x000fc4000fb5e01a */
[--C-:B------:R-:W-:Y:S01]  /*11c0*/  IADD3.X R17, PT, PT, R5, UR11, R21.reuse, P1, P0 ;  /* 0x0000000b05117c10 */ /* 0x100fe20008fe0415 */
[----:B------:R0:W5:Y:S01]  /*11d0*/  LDG.E.U8 R14, desc[UR4][R14.64] ;  /* 0x000000040e0e7981 */ /* 0x000162000c1e1100 */
[--C-:B------:R-:W-:Y:S02]  /*11e0*/  IADD3.X R19, PT, PT, R4, UR11, R21.reuse, P4, P5 ;  /* 0x0000000b04137c10 */ /* 0x100fe4000a7ea415 */
[----:B------:R-:W-:Y:S01]  /*11f0*/  IADD3.X R21, PT, PT, R0, UR11, R21, P2, P3 ;  /* 0x0000000b00157c10 */ /* 0x000fe200097e6415 */
[----:B------:R0:W5:Y:S04]  /*1200*/  LDG.E.U8 R16, desc[UR4][R16.64] ;  /* 0x0000000410107981 */ /* 0x000168000c1e1100 */
[----:B------:R0:W5:Y:S04]  /*1210*/  LDG.E.U8 R18, desc[UR4][R18.64] ;  /* 0x0000000412127981 */ /* 0x000168000c1e1100 */
[----:B------:R0:W5:Y:S01]  /*1220*/  LDG.E.U8 R20, desc[UR4][R20.64] ;  /* 0x0000000414147981 */ /* 0x000162000c1e1100 */
[----:B------:R-:W-:-:S05]  /*1230*/  FADD R9, R9, -2 ;  /* 0xc000000009097421 */ /* 0x000fca0000000000 */
[----:B------:R-:W-:Y:S01]  /*1240*/  FSETP.GTU.AND P0, PT, |R9|, 1, PT ;  /* 0x3f8000000900780b */ /* 0x000fe20003f0c200 */
[-C--:B------:R-:W-:Y:S01]  /*1250*/  FMUL R0, R8, R23.reuse ;  /* 0x0000001708007220 */ /* 0x080fe20000400000 */
[----:B------:R-:W-:Y:S01]  /*1260*/  FMUL R5, R3, R23 ;  /* 0x0000001703057220 */ /* 0x000fe20000400000 */
[----:B------:R-:W-:Y:S10]  /*1270*/  BSSY.RECONVERGENT B0, `(.L_x_1275) ;  /* 0x0000017000007945 */ /* 0x000ff40003800200 */
[C---:B------:R-:W-:Y:S01]  /*1280*/  @!P0 FMUL R4, |R9|.reuse, 1.5 ;  /* 0x3fc0000009048820 */ /* 0x040fe20000400200 */
[----:B------:R-:W-:-:S03]  /*1290*/  @!P0 FMUL R26, |R9|, -2.5 ;  /* 0xc0200000091a8820 */ /* 0x000fc60000400200 */
[C---:B------:R-:W-:Y:S01]  /*12a0*/  @!P0 FMUL R4, |R9|.reuse, R4 ;  /* 0x0000000409048220 */ /* 0x040fe20000400200 */
[----:B------:R-:W-:-:S04]  /*12b0*/  @!P0 FMUL R26, |R9|, R26 ;  /* 0x0000001a091a8220 */ /* 0x000fc80000400200 */
[----:B------:R-:W-:Y:S01]  /*12c0*/  @!P0 FFMA R4, |R9|, R4, R26 ;  /* 0x0000000409048223 */ /* 0x000fe2000000021a */
[----:B------:R-:W-:Y:S01]  /*12d0*/  FMUL R23, R2, R23 ;  /* 0x0000001702177220 */ /* 0x000fe20000400000 */
[----:B--2---:R-:W-:-:S05]  /*12e0*/  I2FP.F32.U32 R24, R24 ;  /* 0x0000001800187245 */ /* 0x004fca0000201000 */
[----:B------:R-:W-:Y:S01]  /*12f0*/  FFMA R0, R0, R24, R25 ;  /* 0x0000001800007223 */ /* 0x000fe20000000019 */
[----:B---3--:R-:W-:-:S05]  /*1300*/  I2FP.F32.U32 R10, R10 ;  /* 0x0000000a000a7245 */ /* 0x008fca0000201000 */
[----:B------:R-:W-:Y:S01]  /*1310*/  FFMA R0, R5, R10, R0 ;  /* 0x0000000a05007223 */ /* 0x000fe20000000000 */
[----:B----4-:R-:W-:Y:S01]  /*1320*/  I2FP.F32.U32 R12, R12 ;  /* 0x0000000c000c7245 */ /* 0x010fe20000201000 */
[----:B------:R-:W-:Y:S01]  /*1330*/  @!P0 FADD R5, R4, 1 ;  /* 0x3f80000004058421 */ /* 0x000fe20000000000 */
[----:B0-----:R-:W-:Y:S06]  /*1340*/  @!P0 BRA `(.L_x_1276) ;  /* 0x0000000000248947 */ /* 0x001fec0003800000 */
        /* <DEDUP_REMOVED lines=9> */
.L_x_1276:
[----:B------:R-:W-:Y:S05]  /*13e0*/  BSYNC.RECONVERGENT B0 ;  /* 0x0000000000007941 */ /* 0x000fea0003800200 */
.L_x_1275:
[----:B-----5:R-:W-:Y:S01]  /*13f0*/  I2FP.F32.U32 R14, R14 ;  /* 0x0000000e000e7245 */ /* 0x020fe20000201000 */
[----:B------:R-:W-:Y:S01]  /*1400*/  FFMA R0, R23, R12, R0 ;  /* 0x0000000c17007223 */ /* 0x000fe20000000000 */
[-C--:B------:R-:W-:Y:S01]  /*1410*/  FMUL R7, R7, R5.reuse ;  /* 0x0000000507077220 */ /* 0x080fe20000400000 */
[----:B------:R-:W-:Y:S01]  /*1420*/  I2FP.F32.U32 R16, R16 ;  /* 0x0000001000107245 */ /* 0x000fe20000201000 */
[-C--:B------:R-:W-:Y:S01]  /*1430*/  FMUL R8, R8, R5.reuse ;  /* 0x0000000508087220 */ /* 0x080fe20000400000 */
[----:B------:R-:W-:Y:S01]  /*1440*/  I2FP.F32.U32 R18, R18 ;  /* 0x0000001200127245 */ /* 0x000fe20000201000 */
[----:B------:R-:W-:Y:S01]  /*1450*/  FFMA R7, R7, R14, R0 ;  /* 0x0000000e07077223 */ /* 0x000fe20000000000 */
[-C--:B------:R-:W-:Y:S01]  /*1460*/  FMUL R0, R3, R5.reuse ;  /* 0x0000000503007220 */ /* 0x080fe20000400000 */
[----:B------:R-:W-:Y:S01]  /*1470*/  I2FP.F32.U32 R20, R20 ;  /* 0x0000001400147245 */ /* 0x000fe20000201000 */
[----:B------:R-:W-:Y:S01]  /*1480*/  FMUL R3, R2, R5 ;  /* 0x0000000502037220 */ /* 0x000fe20000400000 */
[----:B------:R-:W-:Y:S01]  /*1490*/  FFMA R7, R8, R16, R7 ;  /* 0x0000001008077223 */ /* 0x000fe20000000007 */
[----:B------:R-:W0:Y:S01]  /*14a0*/  LDCU UR6, c[0x0][0x3bc] ;  /* 0x00007780ff0677ac */ /* 0x000e220008000800 */
[----:B------:R-:W-:-:S02]  /*14b0*/  SHF.R.S32.HI R2, RZ, 0x1f, R6 ;  /* 0x0000001fff027819 */ /* 0x000fc40000011406 */
[----:B------:R-:W-:Y:S01]  /*14c0*/  FFMA R0, R0, R18, R7 ;  /* 0x0000001200007223 */ /* 0x000fe20000000007 */
[----:B------:R-:W1:Y:S03]  /*14d0*/  LDCU.64 UR12, c[0x0][0x3a8] ;  /* 0x00007500ff0c77ac */ /* 0x000e660008000a00 */
[----:B------:R-:W-:-:S05]  /*14e0*/  FFMA R0, R3, R20, R0 ;  /* 0x0000001403007223 */ /* 0x000fca0000000000 */
[----:B------:R-:W-:-:S04]  /*14f0*/  FMNMX R0, R0, 255, PT ;  /* 0x437f000000007809 */ /* 0x000fc80003800000 */
[----:B------:R-:W-:Y:S02]  /*1500*/  FMNMX R0, RZ, R0, !PT ;  /* 0x00000000ff007209 */ /* 0x000fe40007800000 */
[----:B0-----:R-:W-:-:S03]  /*1510*/  IADD3 R5, PT, PT, R22, UR6, RZ ;  /* 0x0000000616057c10 */ /* 0x001fc6000fffe0ff */
[----:B------:R-:W-:Y:S01]  /*1520*/  FADD R0, R0, 0.5 ;  /* 0x3f00000000007421 */ /* 0x000fe20000000000 */
[--C-:B-1----:R-:W-:Y:S02]  /*1530*/  IADD3 R6, P0, P1, R6, UR12, R5.reuse ;  /* 0x0000000c06067c10 */ /* 0x102fe4000f91e005 */
[----:B------:R-:W-:Y:S01]  /*1540*/  SHF.R.S32.HI R5, RZ, 0x1f, R5 ;  /* 0x0000001fff057819 */ /* 0x000fe20000011405 */
[----:B------:R-:W0:Y:S03]  /*1550*/  F2I.U32.TRUNC.NTZ R3, R0 ;  /* 0x0000000000037305 */ /* 0x000e26000020f000 */
[----:B------:R-:W-:-:S05]  /*1560*/  IADD3.X R7, PT, PT, R2, UR13, R5, P0, P1 ;  /* 0x0000000d02077c10 */ /* 0x000fca00087e2405 */
[----:B0-----:R-:W-:Y:S01]  /*1570*/  STG.E.U8 desc[UR4][R6.64], R3 ;  /* 0x0000000306007986 */ /* 0x001fe2000c101104 */
[----:B------:R-:W-:Y:S05]  /*1580*/  EXIT ;  /* 0x000000000000794d */ /* 0x000fea0003800000 */
        .weak           $__internal_22_$__cuda_sm3x_div_rn_noftz_f32_slowpath
        .type           $__internal_22_$__cuda_sm3x_div_rn_noftz_f32_slowpath,@function
        .size           $__internal_22_$__cuda_sm3x_div_rn_noftz_f32_slowpath,(.L_x_1330 - $__internal_22_$__cuda_sm3x_div_rn_noftz_f32_slowpath)
$__internal_22_$__cuda_sm3x_div_rn_noftz_f32_slowpath:
        /* <DEDUP_REMOVED lines=31> */
[----:B------:R-:W-:Y:S02]  /*1780*/  @!P1 FFMA R3, R3, 1.84467440737095516160e+19, RZ ;  /* 0x5f80000003039823 */ /* 0x000fe400000000ff */
[----:B------:R-:W-:-:S07]  /*1790*/  @!P1 IADD3 R6, PT, PT, R6, 0x40, RZ ;  /* 0x0000004006069810 */ /* 0x000fce0007ffe0ff */
.L_x_1277:
[----:B------:R-:W-:-:S05]  /*17a0*/  LEA R8, R12, 0xc0800000, 0x17 ;  /* 0xc08000000c087811 */ /* 0x000fca00078eb8ff */
[----:B------:R-:W-:Y:S01]  /*17b0*/  IMAD.IADD R8, R3, 0x1, -R8 ;  /* 0x0000000103087824 */ /* 0x000fe200078e0a08 */
[----:B------:R-:W-:-:S03]  /*17c0*/  IADD3 R3, PT, PT, R10, -0x7f, RZ ;  /* 0xffffff810a037810 */ /* 0x000fc60007ffe0ff */
[----:B------:R-:W0:Y:S01]  /*17d0*/  MUFU.RCP R7, R8 ;  /* 0x0000000800077308 */ /* 0x000e220000001000 */
[----:B------:R-:W-:Y:S01]  /*17e0*/  FADD.FTZ R9, -R8, -RZ ;  /* 0x800000ff08097221 */ /* 0x000fe20000010100 */
[C---:B------:R-:W-:Y:S01]  /*17f0*/  IMAD R0, R3.reuse, -0x800000, R0 ;  /* 0xff80000003007824 */ /* 0x040fe200078e0200 */
[----:B------:R-:W-:-:S04]  /*1800*/  IADD3 R3, PT, PT, R3, 0x7f, -R12 ;  /* 0x0000007f03037810 */ /* 0x000fc80007ffe80c */
[----:B------:R-:W-:Y:S01]  /*1810*/  IADD3 R3, PT, PT, R3, R6, RZ ;  /* 0x0000000603037210 */ /* 0x000fe20007ffe0ff */
[----:B0-----:R-:W-:-:S04]  /*1820*/  FFMA R10, R7, R9, 1 ;  /* 0x3f800000070a7423 */ /* 0x001fc80000000009 */
        /* <DEDUP_REMOVED lines=18> */
[----:B------:R-:W-:-:S05]  /*1950*/  LOP3.LUT R9, R9, 0x80000000, RZ, 0xc0, !PT ;  /* 0x8000000009097812 */ /* 0x000fca00078ec0ff */
[----:B------:R-:W-:-:S06]  /*1960*/  IMAD.MOV.U32 R0, RZ, RZ, R9 ;  /* 0x000000ffff007224 */ /* 0x000fcc00078e0009 */
[----:B------:R-:W-:Y:S05]  /*1970*/  @!P0 BRA `(.L_x_1284) ;  /* 0x00000000008c8947 */ /* 0x000fea0003800000 */
[CCC-:B------:R-:W-:Y:S01]  /*1980*/  FFMA.RZ R0, R14.reuse, R10.reuse, R7.reuse ;  /* 0x0000000a0e007223 */ /* 0x1c0fe2000000c007 */
[-CC-:B------:R-:W-:Y:S01]  /*1990*/  FFMA.RM R3, R14, R10.reuse, R7.reuse ;  /* 0x0000000a0e037223 */ /* 0x180fe20000004007 */
[C---:B------:R-:W-:Y:S02]  /*19a0*/  ISETP.NE.AND P2, PT, R8.reuse, RZ, PT ;  /* 0x000000ff0800720c */ /* 0x040fe40003f45270 */
[----:B------:R-:W-:Y:S02]  /*19b0*/  ISETP.NE.AND P1, PT, R8, RZ, PT ;  /* 0x000000ff0800720c */ /* 0x000fe40003f25270 */
[----:B------:R-:W-:Y:S01]  /*19c0*/  LOP3.LUT R6, R0, 0x7fffff, RZ, 0xc0, !PT ;  /* 0x007fffff00067812 */ /* 0x000fe200078ec0ff */
[----:B------:R-:W-:Y:S01]  /*19d0*/  FFMA.RP R0, R14, R10, R7 ;  /* 0x0000000a0e007223 */ /* 0x000fe20000008007 */
        /* <DEDUP_REMOVED lines=12> */
[----:B------:R-:W-:-:S05]  /*1aa0*/  LOP3.LUT R0, R0, R3, RZ, 0xc0, !PT ;  /* 0x0000000300007212 */ /* 0x000fca00078ec0ff */
[----:B------:R-:W-:-:S05]  /*1ab0*/  IMAD.IADD R0, R7, 0x1, R0 ;  /* 0x0000000107007824 */ /* 0x000fca00078e0200 */
[----:B------:R-:W-:Y:S01]  /*1ac0*/  LOP3.LUT R0, R0, R9, RZ, 0xfc, !PT ;  /* 0x0000000900007212 */ /* 0x000fe200078efcff */
[----:B------:R-:W-:Y:S06]  /*1ad0*/  BRA `(.L_x_1284) ;  /* 0x0000000000347947 */ /* 0x000fec0003800000 */
.L_x_1283:
[----:B------:R-:W-:-:S04]  /*1ae0*/  LOP3.LUT R0, R9, 0x80000000, RZ, 0xc0, !PT ;  /* 0x8000000009007812 */ /* 0x000fc800078ec0ff */
[----:B------:R-:W-:Y:S01]  /*1af0*/  LOP3.LUT R0, R0, 0x7f800000, RZ, 0xfc, !PT ;  /* 0x7f80000000007812 */ /* 0x000fe200078efcff */
[----:B------:R-:W-:Y:S06]  /*1b00*/  BRA `(.L_x_1284) ;  /* 0x0000000000287947 */ /* 0x000fec0003800000 */
.L_x_1282:
[----:B------:R-:W-:Y:S01]  /*1b10*/  LEA R0, R3, R9, 0x17 ;  /* 0x0000000903007211 */ /* 0x000fe200078eb8ff */
[----:B------:R-:W-:Y:S06]  /*1b20*/  BRA `(.L_x_1284) ;  /* 0x0000000000207947 */ /* 0x000fec0003800000 */
.L_x_1281:
[----:B------:R-:W-:-:S04]  /*1b30*/  LOP3.LUT R0, R3, 0x80000000, R0, 0x48, !PT ;  /* 0x8000000003007812 */ /* 0x000fc800078e4800 */
[----:B------:R-:W-:Y:S01]  /*1b40*/  LOP3.LUT R0, R0, 0x7f800000, RZ, 0xfc, !PT ;  /* 0x7f80000000007812 */ /* 0x000fe200078efcff */
[----:B------:R-:W-:Y:S06]  /*1b50*/  BRA `(.L_x_1284) ;  /* 0x0000000000147947 */ /* 0x000fec0003800000 */
.L_x_1280:
[----:B------:R-:W-:Y:S01]  /*1b60*/  LOP3.LUT R0, R3, 0x80000000, R0, 0x48, !PT ;  /* 0x8000000003007812 */ /* 0x000fe200078e4800 */
[----:B------:R-:W-:Y:S06]  /*1b70*/  BRA `(.L_x_1284) ;  /* 0x00000000000c7947 */ /* 0x000fec0003800000 */
.L_x_1279:
[----:B------:R-:W0:Y:S01]  /*1b80*/  MUFU.RSQ R0, -QNAN ;  /* 0xffc0000000007908 */ /* 0x000e220000001400 */
[----:B------:R-:W-:Y:S05]  /*1b90*/  BRA `(.L_x_1284) ;  /* 0x0000000000047947 */ /* 0x000fea0003800000 */
.L_x_1278:
[----:B------:R-:W-:-:S07]  /*1ba0*/  FADD.FTZ R0, R0, R3 ;  /* 0x0000000300007221 */ /* 0x000fce0000010000 */
.L_x_1284:
[----:B------:R-:W-:-:S04]  /*1bb0*/  HFMA2 R3, -RZ, RZ, 0, 0 ;  /* 0x00000000ff037431 */ /* 0x000fc800000001ff */
[----:B0-----:R-:W-:Y:S05]  /*1bc0*/  RET.REL.NODEC R2 `(_Z12resizeKernelIhLi1E17CubicInterpolatorIhLi1EEEvPKT_i8NppiSize8NppiRectPS2_iS5_S6_) ;  /* 0xffffffe4020c7950 */ /* 0x001fea0003c3ffff */
.L_x_1285:
        /* <DEDUP_REMOVED lines=11> */
.L_x_1330:


//--------------------- .text._Z12resizeKernelIhLi1E20BilinearInterpolatorIhLi1EEEvPKT_i8NppiSize8NppiRectPS2_iS5_S6_ --------------------------
	.section	.text._Z12resizeKernelIhLi1E20BilinearInterpolatorIhLi1EEEvPKT_i8NppiSize8NppiRectPS2_iS5_S6_,"ax",@progbits
	.align	128
        .global         _Z12resizeKernelIhLi1E20BilinearInterpolatorIhLi1EEEvPKT_i8NppiSize8NppiRectPS2_iS5_S6_
        .type           _Z12resizeKernelIhLi1E20BilinearInterpolatorIhLi1EEEvPKT_i8NppiSize8NppiRectPS2_iS5_S6_,@function
        .size           _Z12resizeKernelIhLi1E20BilinearInterpolatorIhLi1EEEvPKT_i8NppiSize8NppiRectPS2_iS5_S6_,(.L_x_1331 - _Z12resizeKernelIhLi1E20BilinearInterpolatorIhLi1EEEvPKT_i8NppiSize8NppiRectPS2_iS5_S6_)
        .other          _Z12resizeKernelIhLi1E20BilinearInterpolatorIhLi1EEEvPKT_i8NppiSize8NppiRectPS2_iS5_S6_,@"STO_CUDA_ENTRY STV_DEFAULT"
_Z12resizeKernelIhLi1E20BilinearInterpolatorIhLi1EEEvPKT_i8NppiSize8NppiRectPS2_iS5_S6_:
.text._Z12resizeKernelIhLi1E20BilinearInterpolatorIhLi1EEEvPKT_i8NppiSize8NppiRectPS2_iS5_S6_:
        /* <DEDUP_REMOVED lines=26> */
[----:B------:R-:W-:Y:S05]  /*01a0*/  CALL.REL.NOINC `($__internal_23_$__cuda_sm3x_div_rn_noftz_f32_slowpath) ;  /* 0x0000000400547944 */ /* 0x000fea0003c00000 */
[----:B------:R-:W-:-:S07]  /*01b0*/  IMAD.MOV.U32 R5, RZ, RZ, R0 ;  /* 0x000000ffff057224 */ /* 0x000fce00078e0000 */
.L_x_1286:
        /* <DEDUP_REMOVED lines=14> */
[----:B------:R-:W-:Y:S05]  /*02a0*/  CALL.REL.NOINC `($__internal_23_$__cuda_sm3x_div_rn_noftz_f32_slowpath) ;  /* 0x0000000400147944 */ /* 0x000fea0003c00000 */
[----:B------:R-:W-:-:S07]  /*02b0*/  IMAD.MOV.U32 R8, RZ, RZ, R0 ;  /* 0x000000ffff087224 */ /* 0x000fce00078e0000 */
.L_x_1287:
        /* <DEDUP_REMOVED lines=17> */
[----:B------:R-:W-:-:S03]  /*03d0*/  VIADDMNMX R8, R9, 0x1, R8, PT ;  /* 0x0000000109087846 */ /* 0x000fc60003800108 */
[----:B------:R-:W-:Y:S02]  /*03e0*/  IMAD R9, R6, UR6, RZ ;  /* 0x0000000606097c24 */ /* 0x000fe4000f8e02ff */
[----:B------:R-:W-:Y:S01]  /*03f0*/  IMAD R10, R8, UR6, RZ ;  /* 0x00000006080a7c24 */ /* 0x000fe2000f8e02ff */
[----:B------:R-:W-:Y:S01]  /*0400*/  IADD3 R8, PT, PT, R7, -0x1, R14 ;  /* 0xffffffff07087810 */ /* 0x000fe20007ffe00e */
[----:B------:R-:W0:Y:S01]  /*0410*/  LDCU UR6, c[0x0][0x3c0] ;  /* 0x00007800ff0677ac */ /* 0x000e220008000800 */
[----:B--2---:R-:W-:Y:S02]  /*0420*/  IADD3 R12, P0, PT, R9, UR8, RZ ;  /* 0x00000008090c7c10 */ /* 0x004fe4000ff1e0ff */
[----:B-1----:R-:W-:Y:S02]  /*0430*/  VIMNMX R7, PT, PT, R5, R14, !PT ;  /* 0x0000000e05077248 */ /* 0x002fe40007fe0100 */
[----:B------:R-:W-:Y:S02]  /*0440*/  LEA.HI.X.SX32 R20, R9, UR9, 0x1, P0 ;  /* 0x0000000909147c11 */ /* 0x000fe400080f0eff */
[----:B------:R-:W-:Y:S01]  /*0450*/  IADD3 R16, P1, PT, R10, UR8, RZ ;  /* 0x000000080a107c10 */ /* 0x000fe2000ff3e0ff */
[----:B------:R-:W1:Y:S01]  /*0460*/  LDCU UR8, c[0x0][0x3bc] ;  /* 0x00007780ff0877ac */ /* 0x000e620008000800 */
[----:B------:R-:W-:-:S02]  /*0470*/  SHF.R.S32.HI R9, RZ, 0x1f, R7 ;  /* 0x0000001fff097819 */ /* 0x000fc40000011407 */
[-C--:B------:R-:W-:Y:S02]  /*0480*/  IADD3 R14, P2, PT, R7, R12.reuse, RZ ;  /* 0x0000000c070e7210 */ /* 0x080fe40007f5e0ff */
[----:B------:R-:W-:Y:S02]  /*0490*/  VIADDMNMX R5, R5, 0x1, R8, PT ;  /* 0x0000000105057846 */ /* 0x000fe40003800108 */
[----:B------:R-:W-:Y:S01]  /*04a0*/  LEA.HI.X.SX32 R18, R10, UR9, 0x1, P1 ;  /* 0x000000090a127c11 */ /* 0x000fe200088f0eff */
[--C-:B------:R-:W-:Y:S01]  /*04b0*/  IMAD.X R15, R9, 0x1, R20.reuse, P2 ;  /* 0x00000001090f7824 */ /* 0x100fe200010e0614 */
[----:B------:R-:W-:Y:S02]  /*04c0*/  SHF.R.S32.HI R11, RZ, 0x1f, R5 ;  /* 0x0000001fff0b7819 */ /* 0x000fe40000011405 */
[----:B------:R-:W-:Y:S02]  /*04d0*/  IADD3 R12, P1, PT, R5, R12, RZ ;  /* 0x0000000c050c7210 */ /* 0x000fe40007f3e0ff */
[-C--:B------:R-:W-:Y:S01]  /*04e0*/  IADD3 R8, P0, PT, R7, R16.reuse, RZ ;  /* 0x0000001007087210 */ /* 0x080fe20007f1e0ff */
[----:B------:R-:W2:Y:S01]  /*04f0*/  LDG.E.U8 R14, desc[UR4][R14.64] ;  /* 0x000000040e0e7981 */ /* 0x000ea2000c1e1100 */
[----:B------:R-:W-:Y:S01]  /*0500*/  IADD3 R10, P2, PT, R5, R16, RZ ;  /* 0x00000010050a7210 */ /* 0x000fe20007f5e0ff */
[----:B------:R-:W-:-:S02]  /*0510*/  IMAD.X R13, R11, 0x1, R20, P1 ;  /* 0x000000010b0d7824 */ /* 0x000fc400008e0614 */
[--C-:B------:R-:W-:Y:S02]  /*0520*/  IMAD.X R9, R9, 0x1, R18.reuse, P0 ;  /* 0x0000000109097824 */ /* 0x100fe400000e0612 */
[----:B------:R-:W-:Y:S01]  /*0530*/  IMAD.X R11, R11, 0x1, R18, P2 ;  /* 0x000000010b0b7824 */ /* 0x000fe200010e0612 */
[----:B------:R-:W3:Y:S04]  /*0540*/  LDG.E.U8 R12, desc[UR4][R12.64] ;  /* 0x000000040c0c7981 */ /* 0x000ee8000c1e1100 */
[----:B------:R-:W5:Y:S04]  /*0550*/  LDG.E.U8 R8, desc[UR4][R8.64] ;  /* 0x0000000408087981 */ /* 0x000f68000c1e1100 */
[----:B------:R-:W5:Y:S01]  /*0560*/  LDG.E.U8 R10, desc[UR4][R10.64] ;  /* 0x000000040a0a7981 */ /* 0x000f62000c1e1100 */
[----:B------:R-:W-:-:S05]  /*0570*/  I2FP.F32.S32 R16, R7 ;  /* 0x0000000700107245 */ /* 0x000fca0000201400 */
[----:B------:R-:W-:Y:S01]  /*0580*/  FADD R16, R3, -R16 ;  /* 0x8000001003107221 */ /* 0x000fe20000000000 */
[----:B------:R-:W-:-:S05]  /*0590*/  I2FP.F32.S32 R3, R6 ;  /* 0x0000000600037245 */ /* 0x000fca0000201400 */
[----:B------:R-:W-:Y:S01]  /*05a0*/  FADD R3, R0, -R3 ;  /* 0x8000000300037221 */ /* 0x000fe20000000000 */
[----:B0-----:R-:W-:-:S04]  /*05b0*/  VIADD R2, R2, UR6 ;  /* 0x0000000602027c36 */ /* 0x001fc80008000000 */
[----:B----4-:R-:W-:Y:S01]  /*05c0*/  IMAD R0, R2, UR7, RZ ;  /* 0x0000000702007c24 */ /* 0x010fe2000f8e02ff */
[----:B--2---:R-:W-:Y:S02]  /*05d0*/  I2FP.F32.U32 R5, R14 ;  /* 0x0000000e00057245 */ /* 0x004fe40000201000 */
[----:B---3--:R-:W-:Y:S02]  /*05e0*/  I2FP.F32.U32 R18, R12 ;  /* 0x0000000c00127245 */ /* 0x008fe40000201000 */
[----:B-----5:R-:W-:Y:S02]  /*05f0*/  I2FP.F32.U32 R7, R8 ;  /* 0x0000000800077245 */ /* 0x020fe40000201000 */
[----:B------:R-:W-:Y:S01]  /*0600*/  I2FP.F32.U32 R20, R10 ;  /* 0x0000000a00147245 */ /* 0x000fe20000201000 */
[----:B------:R-:W-:-:S04]  /*0610*/  FADD R18, -R5, R18 ;  /* 0x0000001205127221 */ /* 0x000fc80000000100 */
[----:B------:R-:W-:Y:S01]  /*0620*/  FADD R20, -R7, R20 ;  /* 0x0000001407147221 */ /* 0x000fe20000000100 */
[----:B------:R-:W-:-:S03]  /*0630*/  FFMA R18, R16, R18, R5 ;  /* 0x0000001210127223 */ /* 0x000fc60000000005 */
[----:B------:R-:W-:-:S04]  /*0640*/  FFMA R7, R16, R20, R7 ;  /* 0x0000001410077223 */ /* 0x000fc80000000007 */
[----:B------:R-:W-:-:S04]  /*0650*/  FADD R7, -R18, R7 ;  /* 0x0000000712077221 */ /* 0x000fc80000000100 */
[----:B------:R-:W-:-:S04]  /*0660*/  FFMA R3, R3, R7, R18 ;  /* 0x0000000703037223 */ /* 0x000fc80000000012 */
[----:B------:R-:W-:Y:S01]  /*0670*/  FADD R5, R3, 0.5 ;  /* 0x3f00000003057421 */ /* 0x000fe20000000000 */
[----:B-1----:R-:W-:-:S05]  /*0680*/  VIADD R3, R4, UR8 ;  /* 0x0000000804037c36 */ /* 0x002fca0008000000 */
[----:B------:R-:W0:Y:S01]  /*0690*/  F2I.U32.TRUNC.NTZ R5, R5 ;  /* 0x0000000500057305 */ /* 0x000e22000020f000 */
[--C-:B------:R-:W-:Y:S02]  /*06a0*/  IADD3 R2, P0, P1, R0, UR10, R3.reuse ;  /* 0x0000000a00027c10 */ /* 0x100fe4000f91e003 */
[----:B------:R-:W-:Y:S02]  /*06b0*/  SHF.R.S32.HI R7, RZ, 0x1f, R3 ;  /* 0x0000001fff077819 */ /* 0x000fe40000011403 */
[----:B------:R-:W-:-:S04]  /*06c0*/  SHF.R.S32.HI R0, RZ, 0x1f, R0 ;  /* 0x0000001fff007819 */ /* 0x000fc80000011400 */
[----:B------:R-:W-:-:S05]  /*06d0*/  IADD3.X R3, PT, PT, R0, UR11, R7, P0, P1 ;  /* 0x0000000b00037c10 */ /* 0x000fca00087e2407 */
[----:B0-----:R-:W-:Y:S01]  /*06e0*/  STG.E.U8 desc[UR4][R2.64], R5 ;  /* 0x0000000502007986 */ /* 0x001fe2000c101104 */
[----:B------:R-:W-:Y:S05]  /*06f0*/  EXIT ;  /* 0x000000000000794d */ /* 0x000fea0003800000 */
        .weak           $__internal_23_$__cuda_sm3x_div_rn_noftz_f32_slowpath
        .type           $__internal_23_$__cuda_sm3x_div_rn_noftz_f32_slowpath,@function
        .size           $__internal_23_$__cuda_sm3x_div_rn_noftz_f32_slowpath,(.L_x_1331 - $__internal_23_$__cuda_sm3x_div_rn_noftz_f32_slowpath)
$__internal_23_$__cuda_sm3x_div_rn_noftz_f32_slowpath:
        /* <DEDUP_REMOVED lines=33> */
.L_x_1288:
        /* <DEDUP_REMOVED lines=50> */
.L_x_1294:
[----:B------:R-:W-:-:S04]  /*0c30*/  LOP3.LUT R0, R0, 0x80000000, RZ, 0xc0, !PT ;  /* 0x8000000000007812 */ /* 0x000fc800078ec0ff */
[----:B------:R-:W-:Y:S01]  /*0c40*/  LOP3.LUT R0, R0, 0x7f800000, RZ, 0xfc, !PT ;  /* 0x7f80000000007812 */ /* 0x000fe200078efcff */
[----:B------:R-:W-:Y:S06]  /*0c50*/  BRA `(.L_x_1295) ;  /* 0x0000000000287947 */ /* 0x000fec0003800000 */
.L_x_1293:
[----:B------:R-:W-:Y:S01]  /*0c60*/  IMAD R0, R8, 0x800000, R0 ;  /* 0x0080000008007824 */ /* 0x000fe200078e0200 */
[----:B------:R-:W-:Y:S06]  /*0c70*/  BRA `(.L_x_1295) ;  /* 0x0000000000207947 */ /* 0x000fec0003800000 */
.L_x_1292:
[----:B------:R-:W-:-:S04]  /*0c80*/  LOP3.LUT R0, R3, 0x80000000, R0, 0x48, !PT ;  /* 0x8000000003007812 */ /* 0x000fc800078e4800 */
[----:B------:R-:W-:Y:S01]  /*0c90*/  LOP3.LUT R0, R0, 0x7f800000, RZ, 0xfc, !PT ;  /* 0x7f80000000007812 */ /* 0x000fe200078efcff */
[----:B------:R-:W-:Y:S06]  /*0ca0*/  BRA `(.L_x_1295) ;  /* 0x0000000000147947 */ /* 0x000fec0003800000 */
.L_x_1291:
[----:B------:R-:W-:Y:S01]  /*0cb0*/  LOP3.LUT R0, R3, 0x80000000, R0, 0x48, !PT ;  /* 0x8000000003007812 */ /* 0x000fe200078e4800 */
[----:B------:R-:W-:Y:S06]  /*0cc0*/  BRA `(.L_x_1295) ;  /* 0x00000000000c7947 */ /* 0x000fec0003800000 */
.L_x_1290:
[----:B------:R-:W0:Y:S01]  /*0cd0*/  MUFU.RSQ R0, -QNAN ;  /* 0xffc0000000007908 */ /* 0x000e220000001400 */
[----:B------:R-:W-:Y:S05]  /*0ce0*/  BRA `(.L_x_1295) ;  /* 0x0000000000047947 */ /* 0x000fea0003800000 */
.L_x_1289:
[----:B------:R-:W-:-:S07]  /*0cf0*/  FADD.FTZ R0, R0, R3 ;  /* 0x0000000300007221 */ /* 0x000fce0000010000 */
.L_x_1295:
[----:B------:R-:W-:-:S04]  /*0d00*/  IMAD.MOV.U32 R7, RZ, RZ, 0x0 ;  /* 0x00000000ff077424 */ /* 0x000fc800078e00ff */
[----:B0-----:R-:W-:Y:S05]  /*0d10*/  RET.REL.NODEC R6 `(_Z12resizeKernelIhLi1E20BilinearInterpolatorIhLi1EEEvPKT_i8NppiSize8NppiRectPS2_iS5_S6_) ;  /* 0xfffffff006b87950 */ /* 0x001fea0003c3ffff */
.L_x_1296:
        /* <DEDUP_REMOVED lines=14> */
.L_x_1331:


//--------------------- .text._Z12resizeKernelIhLi1E19NearestInterpolatorIhLi1EEEvPKT_i8NppiSize8NppiRectPS2_iS5_S6_ --------------------------
	.section	.text._Z12resizeKernelIhLi1E19NearestInterpolatorIhLi1EEEvPKT_i8NppiSize8NppiRectPS2_iS5_S6_,"ax",@progbits
	.align	128
        .global         _Z12resizeKernelIhLi1E19NearestInterpolatorIhLi1EEEvPKT_i8NppiSize8NppiRectPS2_iS5_S6_
        .type           _Z12resizeKernelIhLi1E19NearestInterpolatorIhLi1EEEvPKT_i8NppiSize8NppiRectPS2_iS5_S6_,@function
        .size           _Z12resizeKernelIhLi1E19NearestInterpolatorIhLi1EEEvPKT_i8NppiSize8NppiRectPS2_iS5_S6_,(.L_x_1332 - _Z12resizeKernelIhLi1E19NearestInterpolatorIhLi1EEEvPKT_i8NppiSize8NppiRectPS2_iS5_S6_)
        .other          _Z12resizeKernelIhLi1E19NearestInterpolatorIhLi1EEEvPKT_i8NppiSize8NppiRectPS2_iS5_S6_,@"STO_CUDA_ENTRY STV_DEFAULT"
_Z12resizeKernelIhLi1E19NearestInterpolatorIhLi1EEEvPKT_i8NppiSize8NppiRectPS2_iS5_S6_:
.text._Z12resizeKernelIhLi1E19NearestInterpolatorIhLi1EEEvPKT_i8NppiSize8NppiRectPS2_iS5_S6_:
        /* <DEDUP_REMOVED lines=26> */
[----:B------:R-:W-:Y:S05]  /*01a0*/  CALL.REL.NOINC `($__internal_24_$__cuda_sm3x_div_rn_noftz_f32_slowpath) ;  /* 0x0000000000d47944 */ /* 0x000fea0003c00000 */
[----:B------:R-:W-:-:S07]  /*01b0*/  IMAD.MOV.U32 R5, RZ, RZ, R0 ;  /* 0x000000ffff057224 */ /* 0x000fce00078e0000 */
.L_x_1297:
        /* <DEDUP_REMOVED lines=14> */
[----:B------:R-:W-:Y:S05]  /*02a0*/  CALL.REL.NOINC `($__internal_24_$__cuda_sm3x_div_rn_noftz_f32_slowpath) ;  /* 0x0000000000947944 */ /* 0x000fea0003c00000 */
[----:B------:R-:W-:-:S07]  /*02b0*/  IMAD.MOV.U32 R8, RZ, RZ, R0 ;  /* 0x000000ffff087224 */ /* 0x000fce00078e0000 */
.L_x_1298:
        /* <DEDUP_REMOVED lines=20> */
[----:B------:R-:W-:-:S04]  /*0400*/  VIADDMNMX R6, R6, 0xffffffff, R5, PT ;  /* 0xffffffff06067846 */ /* 0x000fc80003800105 */
[--C-:B------:R-:W-:Y:S02]  /*0410*/  SHF.R.S32.HI R8, RZ, 0x1f, R6.reuse ;  /* 0x0000001fff087819 */ /* 0x100fe40000011406 */
[----:B----4-:R-:W-:Y:S01]  /*0420*/  IADD3 R6, P0, P1, R3, UR8, R6 ;  /* 0x0000000803067c10 */ /* 0x010fe2000f91e006 */
[----:B------:R-:W2:Y:S01]  /*0430*/  LDCU UR8, c[0x0][0x3bc] ;  /* 0x00007780ff0877ac */ /* 0x000ea20008000800 */
[----:B------:R-:W-:-:S04]  /*0440*/  SHF.R.S32.HI R3, RZ, 0x1f, R3 ;  /* 0x0000001fff037819 */ /* 0x000fc80000011403 */
[----:B------:R-:W-:-:S06]  /*0450*/  IADD3.X R7, PT, PT, R3, UR9, R8, P0, P1 ;  /* 0x0000000903077c10 */ /* 0x000fcc00087e2408 */
[----:B------:R-:W3:Y:S01]  /*0460*/  LDG.E.U8 R7, desc[UR4][R6.64] ;  /* 0x0000000406077981 */ /* 0x000ee2000c1e1100 */
[----:B-1----:R-:W-:-:S04]  /*0470*/  VIADD R2, R2, UR6 ;  /* 0x0000000602027c36 */ /* 0x002fc80008000000 */
[----:B0-----:R-:W-:Y:S02]  /*0480*/  IMAD R0, R2, UR7, RZ ;  /* 0x0000000702007c24 */ /* 0x001fe4000f8e02ff */
[----:B--2---:R-:W-:-:S05]  /*0490*/  VIADD R3, R4, UR8 ;  /* 0x0000000804037c36 */ /* 0x004fca0008000000 */
[--C-:B-----5:R-:W-:Y:S02]  /*04a0*/  IADD3 R2, P0, P1, R0, UR10, R3.reuse ;  /* 0x0000000a00027c10 */ /* 0x120fe4000f91e003 */
[----:B------:R-:W-:Y:S02]  /*04b0*/  SHF.R.S32.HI R5, RZ, 0x1f, R3 ;  /* 0x0000001fff057819 */ /* 0x000fe40000011403 */
[----:B------:R-:W-:-:S04]  /*04c0*/  SHF.R.S32.HI R0, RZ, 0x1f, R0 ;  /* 0x0000001fff007819 */ /* 0x000fc80000011400 */
[----:B------:R-:W-:-:S05]  /*04d0*/  IADD3.X R3, PT, PT, R0, UR11, R5, P0, P1 ;  /* 0x0000000b00037c10 */ /* 0x000fca00087e2405 */
[----:B---3--:R-:W-:Y:S01]  /*04e0*/  STG.E.U8 desc[UR4][R2.64], R7 ;  /* 0x0000000702007986 */ /* 0x008fe2000c101104 */
[----:B------:R-:W-:Y:S05]  /*04f0*/  EXIT ;  /* 0x000000000000794d */ /* 0x000fea0003800000 */
        .weak           $__internal_24_$__cuda_sm3x_div_rn_noftz_f32_slowpath
        .type           $__internal_24_$__cuda_sm3x_div_rn_noftz_f32_slowpath,@function
        .size           $__internal_24_$__cuda_sm3x_div_rn_noftz_f32_slowpath,(.L_x_1332 - $__internal_24_$__cuda_sm3x_div_rn_noftz_f32_slowpath)
$__internal_24_$__cuda_sm3x_div_rn_noftz_f32_slowpath:
        /* <DEDUP_REMOVED lines=33> */
.L_x_1299:
        /* <DEDUP_REMOVED lines=50> */
.L_x_1305:
[----:B------:R-:W-:-:S04]  /*0a30*/  LOP3.LUT R0, R0, 0x80000000, RZ, 0xc0, !PT ;  /* 0x8000000000007812 */ /* 0x000fc800078ec0ff */
[----:B------:R-:W-:Y:S01]  /*0a40*/  LOP3.LUT R0, R0, 0x7f800000, RZ, 0xfc, !PT ;  /* 0x7f80000000007812 */ /* 0x000fe200078efcff */
[----:B------:R-:W-:Y:S06]  /*0a50*/  BRA `(.L_x_1306) ;  /* 0x0000000000287947 */ /* 0x000fec0003800000 */
.L_x_1304:
[----:B------:R-:W-:Y:S01]  /*0a60*/  IMAD R0, R8, 0x800000, R0 ;  /* 0x0080000008007824 */ /* 0x000fe200078e0200 */
[----:B------:R-:W-:Y:S06]  /*0a70*/  BRA `(.L_x_1306) ;  /* 0x0000000000207947 */ /* 0x000fec0003800000 */
.L_x_1303:
[----:B------:R-:W-:-:S04]  /*0a80*/  LOP3.LUT R0, R3, 0x80000000, R0, 0x48, !PT ;  /* 0x8000000003007812 */ /* 0x000fc800078e4800 */
[----:B------:R-:W-:Y:S01]  /*0a90*/  LOP3.LUT R0, R0, 0x7f800000, RZ, 0xfc, !PT ;  /* 0x7f80000000007812 */ /* 0x000fe200078efcff */
[----:B------:R-:W-:Y:S06]  /*0aa0*/  BRA `(.L_x_1306) ;  /* 0x0000000000147947 */ /* 0x000fec0003800000 */
.L_x_1302:
[----:B------:R-:W-:Y:S01]  /*0ab0*/  LOP3.LUT R0, R3, 0x80000000, R0, 0x48, !PT ;  /* 0x8000000003007812 */ /* 0x000fe200078e4800 */
[----:B------:R-:W-:Y:S06]  /*0ac0*/  BRA `(.L_x_1306) ;  /* 0x00000000000c7947 */ /* 0x000fec0003800000 */
.L_x_1301:
[----:B------:R-:W0:Y:S01]  /*0ad0*/  MUFU.RSQ R0, -QNAN ;  /* 0xffc0000000007908 */ /* 0x000e220000001400 */
[----:B------:R-:W-:Y:S05]  /*0ae0*/  BRA `(.L_x_1306) ;  /* 0x0000000000047947 */ /* 0x000fea0003800000 */
.L_x_1300:
[----:B------:R-:W-:-:S07]  /*0af0*/  FADD.FTZ R0, R0, R3 ;  /* 0x0000000300007221 */ /* 0x000fce0000010000 */
.L_x_1306:
[----:B------:R-:W-:-:S04]  /*0b00*/  IMAD.MOV.U32 R7, RZ, RZ, 0x0 ;  /* 0x00000000ff077424 */ /* 0x000fc800078e00ff */
[----:B0-----:R-:W-:Y:S05]  /*0b10*/  RET.REL.NODEC R6 `(_Z12resizeKernelIhLi1E19NearestInterpolatorIhLi1EEEvPKT_i8NppiSize8NppiRectPS2_iS5_S6_) ;  /* 0xfffffff406387950 */ /* 0x001fea0003c3ffff */
.L_x_1307:
        /* <DEDUP_REMOVED lines=14> */
.L_x_1332:


//--------------------- .nv.global.init           --------------------------
	.section	.nv.global.init,"aw",@progbits
	.align	4
.nv.global.init:
	.type		__cudart_i2opi_f,@object
	.size		__cudart_i2opi_f,(.L_0 - __cudart_i2opi_f)
__cudart_i2opi_f:
        /*0000*/ 	.byte	0x41, 0x90, 0x43, 0x3c, 0x99, 0x95, 0x62, 0xdb, 0xc0, 0xdd, 0x34, 0xf5, 0xd1, 0x57, 0x27, 0xfc
        /*0010*/ 	.byte	0x29, 0x15, 0x44, 0x4e, 0x6e, 0x83, 0xf9, 0xa2
.L_0:


//--------------------- .nv.shared.reserved.0     --------------------------
	.section	.nv.shared.reserved.0,"aw",@nobits
	.weak		__nv_reservedSMEM_offset_0_alias
	.size		__nv_reservedSMEM_offset_0_alias, 0, 64
	.other		__nv_reservedSMEM_offset_0_alias,@"STO_CUDA_RESERVED_SHARED STV_DEFAULT"
__nv_reservedSMEM_offset_0_alias:
	.zero		0
	.zero		64


//--------------------- .nv.constant0._Z12resizeKernelIfLi3E19LanczosInterpolatorIfLi3EEEvPKT_i8NppiSize8NppiRectPS2_iS5_S6_ --------------------------
	.section	.nv.constant0._Z12resizeKernelIfLi3E19LanczosInterpolatorIfLi3EEEvPKT_i8NppiSize8NppiRectPS2_iS5_S6_,"a",@progbits
	.sectionflags	@""
	.align	4
.nv.constant0._Z12resizeKernelIfLi3E19LanczosInterpolatorIfLi3EEEvPKT_i8NppiSize8NppiRectPS2_iS5_S6_:
	.zero		972


//--------------------- .nv.constant0._Z12resizeKernelIfLi3E25SuperSamplingInterpolatorIfLi3EEEvPKT_i8NppiSize8NppiRectPS2_iS5_S6_ --------------------------
	.section	.nv.constant0._Z12resizeKernelIfLi3E25SuperSamplingInterpolatorIfLi3EEEvPKT_i8NppiSize8NppiRectPS2_iS5_S6_,"a",@progbits
	.sectionflags	@""
	.align	4
.nv.constant0._Z12resizeKernelIfLi3E25SuperSamplingInterpolatorIfLi3EEEvPKT_i8NppiSize8NppiRectPS2_iS5_S6_:
	.zero		972


//--------------------- .nv.constant0._Z12resizeKernelIfLi3E17CubicInterpolatorIfLi3EEEvPKT_i8NppiSize8NppiRectPS2_iS5_S6_ --------------------------
	.section	.nv.constant0._Z12resizeKernelIfLi3E17CubicInterpolatorIfLi3EEEvPKT_i8NppiSize8NppiRectPS2_iS5_S6_,"a",@progbits
	.sectionflags	@""
	.align	4
.nv.constant0._Z12resizeKernelIfLi3E17CubicInterpolatorIfLi3EEEvPKT_i8NppiSize8NppiRectPS2_iS5_S6_:
	.zero		972


//--------------------- .nv.constant0._Z12resizeKernelIfLi3E20BilinearInterpolatorIfLi3EEEvPKT_i8NppiSize8NppiRectPS2_iS5_S6_ --------------------------
	.section	.nv.constant0._Z12resizeKernelIfLi3E20BilinearInterpolatorIfLi3EEEvPKT_i8NppiSize8NppiRectPS2_iS5_S6_,"a",@progbits
	.sectionflags	@""
	.align	4
.nv.constant0._Z12resizeKernelIfLi3E20BilinearInterpolatorIfLi3EEEvPKT_i8NppiSize8NppiRectPS2_iS5_S6_:
	.zero		972


//--------------------- .nv.constant0._Z12resizeKernelIfLi3E19NearestInterpolatorIfLi3EEEvPKT_i8NppiSize8NppiRectPS2_iS5_S6_ --------------------------
	.section	.nv.constant0._Z12resizeKernelIfLi3E19NearestInterpolatorIfLi3EEEvPKT_i8NppiSize8NppiRectPS2_iS5_S6_,"a",@progbits
	.sectionflags	@""
	.align	4
.nv.constant0._Z12resizeKernelIfLi3E19NearestInterpolatorIfLi3EEEvPKT_i8NppiSize8NppiRectPS2_iS5_S6_:
	.zero		972


//--------------------- .nv.constant0._Z12resizeKernelIfLi1E19LanczosInterpolatorIfLi1EEEvPKT_i8NppiSize8NppiRectPS2_iS5_S6_ --------------------------
	.section	.nv.constant0._Z12resizeKernelIfLi1E19LanczosInterpolatorIfLi1EEEvPKT_i8NppiSize8NppiRectPS2_iS5_S6_,"a",@progbits
	.sectionflags	@""
	.align	4
.nv.constant0._Z12resizeKernelIfLi1E19LanczosInterpolatorIfLi1EEEvPKT_i8NppiSize8NppiRectPS2_iS5_S6_:
	.zero		972


//--------------------- .nv.constant0._Z12resizeKernelIfLi1E25SuperSamplingInterpolatorIfLi1EEEvPKT_i8NppiSize8NppiRectPS2_iS5_S6_ --------------------------
	.section	.nv.constant0._Z12resizeKernelIfLi1E25SuperSamplingInterpolatorIfLi1EEEvPKT_i8NppiSize8NppiRectPS2_iS5_S6_,"a",@progbits
	.sectionflags	@""
	.align	4
.nv.constant0._Z12resizeKernelIfLi1E25SuperSamplingInterpolatorIfLi1EEEvPKT_i8NppiSize8NppiRectPS2_iS5_S6_:
	.zero		972


//--------------------- .nv.constant0._Z12resizeKernelIfLi1E17CubicInterpolatorIfLi1EEEvPKT_i8NppiSize8NppiRectPS2_iS5_S6_ --------------------------
	.section	.nv.constant0._Z12resizeKernelIfLi1E17CubicInterpolatorIfLi1EEEvPKT_i8NppiSize8NppiRectPS2_iS5_S6_,"a",@progbits
	.sectionflags	@""
	.align	4
.nv.constant0._Z12resizeKernelIfLi1E17CubicInterpolatorIfLi1EEEvPKT_i8NppiSize8NppiRectPS2_iS5_S6_:
	.zero		972


//--------------------- .nv.constant0._Z12resizeKernelIfLi1E20BilinearInterpolatorIfLi1EEEvPKT_i8NppiSize8NppiRectPS2_iS5_S6_ --------------------------
	.section	.nv.constant0._Z12resizeKernelIfLi1E20BilinearInterpolatorIfLi1EEEvPKT_i8NppiSize8NppiRectPS2_iS5_S6_,"a",@progbits
	.sectionflags	@""
	.align	4
.nv.constant0._Z12resizeKernelIfLi1E20BilinearInterpolatorIfLi1EEEvPKT_i8NppiSize8NppiRectPS2_iS5_S6_:
	.zero		972


//--------------------- .nv.constant0._Z12resizeKernelIfLi1E19NearestInterpolatorIfLi1EEEvPKT_i8NppiSize8NppiRectPS2_iS5_S6_ --------------------------
	.section	.nv.constant0._Z12resizeKernelIfLi1E19NearestInterpolatorIfLi1EEEvPKT_i8NppiSize8NppiRectPS2_iS5_S6_,"a",@progbits
	.sectionflags	@""
	.align	4
.nv.constant0._Z12resizeKernelIfLi1E19NearestInterpolatorIfLi1EEEvPKT_i8NppiSize8NppiRectPS2_iS5_S6_:
	.zero		972


//--------------------- .nv.constant0._Z12resizeKernelItLi1E19LanczosInterpolatorItLi1EEEvPKT_i8NppiSize8NppiRectPS2_iS5_S6_ --------------------------
	.section	.nv.constant0._Z12resizeKernelItLi1E19LanczosInterpolatorItLi1EEEvPKT_i8NppiSize8NppiRectPS2_iS5_S6_,"a",@progbits
	.sectionflags	@""
	.align	4
.nv.constant0._Z12resizeKernelItLi1E19LanczosInterpolatorItLi1EEEvPKT_i8NppiSize8NppiRectPS2_iS5_S6_:
	.zero		972


//--------------------- .nv.constant0._Z12resizeKernelItLi1E25SuperSamplingInterpolatorItLi1EEEvPKT_i8NppiSize8NppiRectPS2_iS5_S6_ --------------------------
	.section	.nv.constant0._Z12resizeKernelItLi1E25SuperSamplingInterpolatorItLi1EEEvPKT_i8NppiSize8NppiRectPS2_iS5_S6_,"a",@progbits
	.sectionflags	@""
	.align	4
.nv.constant0._Z12resizeKernelItLi1E25SuperSamplingInterpolatorItLi1EEEvPKT_i8NppiSize8NppiRectPS2_iS5_S6_:
	.zero		972


//--------------------- .nv.constant0._Z12resizeKernelItLi1E17CubicInterpolatorItLi1EEEvPKT_i8NppiSize8NppiRectPS2_iS5_S6_ --------------------------
	.section	.nv.constant0._Z12resizeKernelItLi1E17CubicInterpolatorItLi1EEEvPKT_i8NppiSize8NppiRectPS2_iS5_S6_,"a",@progbits
	.sectionflags	@""
	.align	4
.nv.constant0._Z12resizeKernelItLi1E17CubicInterpolatorItLi1EEEvPKT_i8NppiSize8NppiRectPS2_iS5_S6_:
	.zero		972


//--------------------- .nv.constant0._Z12resizeKernelItLi1E20BilinearInterpolatorItLi1EEEvPKT_i8NppiSize8NppiRectPS2_iS5_S6_ --------------------------
	.section	.nv.constant0._Z12resizeKernelItLi1E20BilinearInterpolatorItLi1EEEvPKT_i8NppiSize8NppiRectPS2_iS5_S6_,"a",@progbits
	.sectionflags	@""
	.align	4
.nv.constant0._Z12resizeKernelItLi1E20BilinearInterpolatorItLi1EEEvPKT_i8NppiSize8NppiRectPS2_iS5_S6_:
	.zero		972


//--------------------- .nv.constant0._Z12resizeKernelItLi1E19NearestInterpolatorItLi1EEEvPKT_i8NppiSize8NppiRectPS2_iS5_S6_ --------------------------
	.section	.nv.constant0._Z12resizeKernelItLi1E19NearestInterpolatorItLi1EEEvPKT_i8NppiSize8NppiRectPS2_iS5_S6_,"a",@progbits
	.sectionflags	@""
	.align	4
.nv.constant0._Z12resizeKernelItLi1E19NearestInterpolatorItLi1EEEvPKT_i8NppiSize8NppiRectPS2_iS5_S6_:
	.zero		972


//--------------------- .nv.constant0._Z12resizeKernelIhLi3E19LanczosInterpolatorIhLi3EEEvPKT_i8NppiSize8NppiRectPS2_iS5_S6_ --------------------------
	.section	.nv.constant0._Z12resizeKernelIhLi3E19LanczosInterpolatorIhLi3EEEvPKT_i8NppiSize8NppiRectPS2_iS5_S6_,"a",@progbits
	.sectionflags	@""
	.align	4
.nv.constant0._Z12resizeKernelIhLi3E19LanczosInterpolatorIhLi3EEEvPKT_i8NppiSize8NppiRectPS2_iS5_S6_:
	.zero		972


//--------------------- .nv.constant0._Z12resizeKernelIhLi3E25SuperSamplingInterpolatorIhLi3EEEvPKT_i8NppiSize8NppiRectPS2_iS5_S6_ --------------------------
	.section	.nv.constant0._Z12resizeKernelIhLi3E25SuperSamplingInterpolatorIhLi3EEEvPKT_i8NppiSize8NppiRectPS2_iS5_S6_,"a",@progbits
	.sectionflags	@""
	.align	4
.nv.constant0._Z12resizeKernelIhLi3E25SuperSamplingInterpolatorIhLi3EEEvPKT_i8NppiSize8NppiRectPS2_iS5_S6_:
	.zero		972


//--------------------- .nv.constant0._Z12resizeKernelIhLi3E17CubicInterpolatorIhLi3EEEvPKT_i8NppiSize8NppiRectPS2_iS5_S6_ --------------------------
	.section	.nv.constant0._Z12resizeKernelIhLi3E17CubicInterpolatorIhLi3EEEvPKT_i8NppiSize8NppiRectPS2_iS5_S6_,"a",@progbits
	.sectionflags	@""
	.align	4
.nv.constant0._Z12resizeKernelIhLi3E17CubicInterpolatorIhLi3EEEvPKT_i8NppiSize8NppiRectPS2_iS5_S6_:
	.zero		972


//--------------------- .nv.constant0._Z12resizeKernelIhLi3E20BilinearInterpolatorIhLi3EEEvPKT_i8NppiSize8NppiRectPS2_iS5_S6_ --------------------------
	.section	.nv.constant0._Z12resizeKernelIhLi3E20BilinearInterpolatorIhLi3EEEvPKT_i8NppiSize8NppiRectPS2_iS5_S6_,"a",@progbits
	.sectionflags	@""
	.align	4
.nv.constant0._Z12resizeKernelIhLi3E20BilinearInterpolatorIhLi3EEEvPKT_i8NppiSize8NppiRectPS2_iS5_S6_:
	.zero		972


//--------------------- .nv.constant0._Z12resizeKernelIhLi3E19NearestInterpolatorIhLi3EEEvPKT_i8NppiSize8NppiRectPS2_iS5_S6_ --------------------------
	.section	.nv.constant0._Z12resizeKernelIhLi3E19NearestInterpolatorIhLi3EEEvPKT_i8NppiSize8NppiRectPS2_iS5_S6_,"a",@progbits
	.sectionflags	@""
	.align	4
.nv.constant0._Z12resizeKernelIhLi3E19NearestInterpolatorIhLi3EEEvPKT_i8NppiSize8NppiRectPS2_iS5_S6_:
	.zero		972


//--------------------- .nv.constant0._Z12resizeKernelIhLi1E19LanczosInterpolatorIhLi1EEEvPKT_i8NppiSize8NppiRectPS2_iS5_S6_ --------------------------
	.section	.nv.constant0._Z12resizeKernelIhLi1E19LanczosInterpolatorIhLi1EEEvPKT_i8NppiSize8NppiRectPS2_iS5_S6_,"a",@progbits
	.sectionflags	@""
	.align	4
.nv.constant0._Z12resizeKernelIhLi1E19LanczosInterpolatorIhLi1EEEvPKT_i8NppiSize8NppiRectPS2_iS5_S6_:
	.zero		972


//--------------------- .nv.constant0._Z12resizeKernelIhLi1E25SuperSamplingInterpolatorIhLi1EEEvPKT_i8NppiSize8NppiRectPS2_iS5_S6_ --------------------------
	.section	.nv.constant0._Z12resizeKernelIhLi1E25SuperSamplingInterpolatorIhLi1EEEvPKT_i8NppiSize8NppiRectPS2_iS5_S6_,"a",@progbits
	.sectionflags	@""
	.align	4
.nv.constant0._Z12resizeKernelIhLi1E25SuperSamplingInterpolatorIhLi1EEEvPKT_i8NppiSize8NppiRectPS2_iS5_S6_:
	.zero		972


//--------------------- .nv.constant0._Z12resizeKernelIhLi1E17CubicInterpolatorIhLi1EEEvPKT_i8NppiSize8NppiRectPS2_iS5_S6_ --------------------------
	.section	.nv.constant0._Z12resizeKernelIhLi1E17CubicInterpolatorIhLi1EEEvPKT_i8NppiSize8NppiRectPS2_iS5_S6_,"a",@progbits
	.sectionflags	@""
	.align	4
.nv.constant0._Z12resizeKernelIhLi1E17CubicInterpolatorIhLi1EEEvPKT_i8NppiSize8NppiRectPS2_iS5_S6_:
	.zero		972


//--------------------- .nv.constant0._Z12resizeKernelIhLi1E20BilinearInterpolatorIhLi1EEEvPKT_i8NppiSize8NppiRectPS2_iS5_S6_ --------------------------
	.section	.nv.constant0._Z12resizeKernelIhLi1E20BilinearInterpolatorIhLi1EEEvPKT_i8NppiSize8NppiRectPS2_iS5_S6_,"a",@progbits
	.sectionflags	@""
	.align	4
.nv.constant0._Z12resizeKernelIhLi1E20BilinearInterpolatorIhLi1EEEvPKT_i8NppiSize8NppiRectPS2_iS5_S6_:
	.zero		972


//--------------------- .nv.constant0._Z12resizeKernelIhLi1E19NearestInterpolatorIhLi1EEEvPKT_i8NppiSize8NppiRectPS2_iS5_S6_ --------------------------
	.section	.nv.constant0._Z12resizeKernelIhLi1E19NearestInterpolatorIhLi1EEEvPKT_i8NppiSize8NppiRectPS2_iS5_S6_,"a",@progbits
	.sectionflags	@""
	.align	4
.nv.constant0._Z12resizeKernelIhLi1E19NearestInterpolatorIhLi1EEEvPKT_i8NppiSize8NppiRectPS2_iS5_S6_:
	.zero		972


//--------------------- SYMBOLS --------------------------

	.type		.nv.reservedSmem.offset0,@object
	.size		.nv.reservedSmem.offset0,0x4
